//
// Generated by NVIDIA NVVM Compiler
//
// Compiler Build ID: CL-36424714
// Cuda compilation tools, release 13.0, V13.0.88
// Based on NVVM 20.0.0
//

.version 9.0
.target sm_100
.address_size 64

	// .globl	_ZN3cub18CUB_300001_SM_10006detail11EmptyKernelIvEEvv
// _ZZN3cub18CUB_300001_SM_10006detail6reduce28DeviceReduceSingleTileKernelINS2_10policy_hubIdjN4cuda3std3__44plusIdEEE10Policy1000EN6thrust24THRUST_300001_SM_1000_NS6detail15normal_iteratorINSD_10device_ptrIiEEEEPdjS9_dd10pi_functorEEvT0_T1_T2_T3_T4_T6_E12temp_storage has been demoted
// _ZZN3cub18CUB_300001_SM_10006detail6reduce18DeviceReduceKernelINS2_10policy_hubIdjN4cuda3std3__44plusIdEEE10Policy1000EN6thrust24THRUST_300001_SM_1000_NS6detail15normal_iteratorINSD_10device_ptrIiEEEEjS9_d10pi_functorEEvT0_PT3_T1_NS0_13GridEvenShareISN_EET2_T4_E12temp_storage has been demoted
// _ZZN3cub18CUB_300001_SM_10006detail6reduce28DeviceReduceSingleTileKernelINS2_10policy_hubIdjN4cuda3std3__44plusIdEEE10Policy1000EPdSC_iS9_ddNS7_10__identityEEEvT0_T1_T2_T3_T4_T6_E12temp_storage has been demoted
// _ZZN3cub18CUB_300001_SM_10006detail6reduce28DeviceReduceSingleTileKernelINS2_10policy_hubIdyN4cuda3std3__44plusIdEEE10Policy1000EN6thrust24THRUST_300001_SM_1000_NS6detail15normal_iteratorINSD_10device_ptrIiEEEEPdyS9_dd10pi_functorEEvT0_T1_T2_T3_T4_T6_E12temp_storage has been demoted
// _ZZN3cub18CUB_300001_SM_10006detail6reduce18DeviceReduceKernelINS2_10policy_hubIdyN4cuda3std3__44plusIdEEE10Policy1000EN6thrust24THRUST_300001_SM_1000_NS6detail15normal_iteratorINSD_10device_ptrIiEEEEyS9_d10pi_functorEEvT0_PT3_T1_NS0_13GridEvenShareISN_EET2_T4_E12temp_storage has been demoted
// _ZZN3cub18CUB_300001_SM_10006detail6reduce28DeviceReduceSingleTileKernelINS2_10policy_hubIdyN4cuda3std3__44plusIdEEE10Policy1000EPdSC_iS9_ddNS7_10__identityEEEvT0_T1_T2_T3_T4_T6_E12temp_storage has been demoted
.global .align 1 .b8 _ZN34_INTERNAL_59bb8b89_4_k_cu_ec8b3f6c4cuda3std3__45__cpo5beginE[1];
.global .align 1 .b8 _ZN34_INTERNAL_59bb8b89_4_k_cu_ec8b3f6c4cuda3std3__45__cpo3endE[1];
.global .align 1 .b8 _ZN34_INTERNAL_59bb8b89_4_k_cu_ec8b3f6c4cuda3std3__45__cpo6cbeginE[1];
.global .align 1 .b8 _ZN34_INTERNAL_59bb8b89_4_k_cu_ec8b3f6c4cuda3std3__45__cpo4cendE[1];
.global .align 1 .b8 _ZN34_INTERNAL_59bb8b89_4_k_cu_ec8b3f6c4cuda3std3__45__cpo6rbeginE[1];
.global .align 1 .b8 _ZN34_INTERNAL_59bb8b89_4_k_cu_ec8b3f6c4cuda3std3__45__cpo4rendE[1];
.global .align 1 .b8 _ZN34_INTERNAL_59bb8b89_4_k_cu_ec8b3f6c4cuda3std3__45__cpo7crbeginE[1];
.global .align 1 .b8 _ZN34_INTERNAL_59bb8b89_4_k_cu_ec8b3f6c4cuda3std3__45__cpo5crendE[1];
.global .align 1 .b8 _ZN34_INTERNAL_59bb8b89_4_k_cu_ec8b3f6c4cuda3std3__436_GLOBAL__N__59bb8b89_4_k_cu_ec8b3f6c6ignoreE[1];
.global .align 1 .b8 _ZN34_INTERNAL_59bb8b89_4_k_cu_ec8b3f6c4cuda3std3__419piecewise_constructE[1];
.global .align 1 .b8 _ZN34_INTERNAL_59bb8b89_4_k_cu_ec8b3f6c4cuda3std3__48in_placeE[1];
.global .align 1 .b8 _ZN34_INTERNAL_59bb8b89_4_k_cu_ec8b3f6c4cuda3std3__420unreachable_sentinelE[1];
.global .align 1 .b8 _ZN34_INTERNAL_59bb8b89_4_k_cu_ec8b3f6c4cuda3std3__47nulloptE[1];
.global .align 1 .b8 _ZN34_INTERNAL_59bb8b89_4_k_cu_ec8b3f6c4cuda3std3__48unexpectE[1];
.global .align 1 .b8 _ZN34_INTERNAL_59bb8b89_4_k_cu_ec8b3f6c4cuda3std6ranges3__45__cpo4swapE[1];
.global .align 1 .b8 _ZN34_INTERNAL_59bb8b89_4_k_cu_ec8b3f6c4cuda3std6ranges3__45__cpo9iter_moveE[1];
.global .align 1 .b8 _ZN34_INTERNAL_59bb8b89_4_k_cu_ec8b3f6c4cuda3std6ranges3__45__cpo5beginE[1];
.global .align 1 .b8 _ZN34_INTERNAL_59bb8b89_4_k_cu_ec8b3f6c4cuda3std6ranges3__45__cpo3endE[1];
.global .align 1 .b8 _ZN34_INTERNAL_59bb8b89_4_k_cu_ec8b3f6c4cuda3std6ranges3__45__cpo6cbeginE[1];
.global .align 1 .b8 _ZN34_INTERNAL_59bb8b89_4_k_cu_ec8b3f6c4cuda3std6ranges3__45__cpo4cendE[1];
.global .align 1 .b8 _ZN34_INTERNAL_59bb8b89_4_k_cu_ec8b3f6c4cuda3std6ranges3__45__cpo7advanceE[1];
.global .align 1 .b8 _ZN34_INTERNAL_59bb8b89_4_k_cu_ec8b3f6c4cuda3std6ranges3__45__cpo9iter_swapE[1];
.global .align 1 .b8 _ZN34_INTERNAL_59bb8b89_4_k_cu_ec8b3f6c4cuda3std6ranges3__45__cpo4nextE[1];
.global .align 1 .b8 _ZN34_INTERNAL_59bb8b89_4_k_cu_ec8b3f6c4cuda3std6ranges3__45__cpo4prevE[1];
.global .align 1 .b8 _ZN34_INTERNAL_59bb8b89_4_k_cu_ec8b3f6c4cuda3std6ranges3__45__cpo4dataE[1];
.global .align 1 .b8 _ZN34_INTERNAL_59bb8b89_4_k_cu_ec8b3f6c4cuda3std6ranges3__45__cpo5cdataE[1];
.global .align 1 .b8 _ZN34_INTERNAL_59bb8b89_4_k_cu_ec8b3f6c4cuda3std6ranges3__45__cpo4sizeE[1];
.global .align 1 .b8 _ZN34_INTERNAL_59bb8b89_4_k_cu_ec8b3f6c4cuda3std6ranges3__45__cpo5ssizeE[1];
.global .align 1 .b8 _ZN34_INTERNAL_59bb8b89_4_k_cu_ec8b3f6c4cuda3std6ranges3__45__cpo8distanceE[1];
.global .align 1 .b8 _ZN34_INTERNAL_59bb8b89_4_k_cu_ec8b3f6c6thrust24THRUST_300001_SM_1000_NS8cuda_cub3parE[1];
.global .align 1 .b8 _ZN34_INTERNAL_59bb8b89_4_k_cu_ec8b3f6c6thrust24THRUST_300001_SM_1000_NS8cuda_cub10par_nosyncE[1];
.global .align 1 .b8 _ZN34_INTERNAL_59bb8b89_4_k_cu_ec8b3f6c6thrust24THRUST_300001_SM_1000_NS6system6detail10sequential3seqE[1];
.global .align 1 .b8 _ZN34_INTERNAL_59bb8b89_4_k_cu_ec8b3f6c6thrust24THRUST_300001_SM_1000_NS12placeholders2_1E[1];
.global .align 1 .b8 _ZN34_INTERNAL_59bb8b89_4_k_cu_ec8b3f6c6thrust24THRUST_300001_SM_1000_NS12placeholders2_2E[1];
.global .align 1 .b8 _ZN34_INTERNAL_59bb8b89_4_k_cu_ec8b3f6c6thrust24THRUST_300001_SM_1000_NS12placeholders2_3E[1];
.global .align 1 .b8 _ZN34_INTERNAL_59bb8b89_4_k_cu_ec8b3f6c6thrust24THRUST_300001_SM_1000_NS12placeholders2_4E[1];
.global .align 1 .b8 _ZN34_INTERNAL_59bb8b89_4_k_cu_ec8b3f6c6thrust24THRUST_300001_SM_1000_NS12placeholders2_5E[1];
.global .align 1 .b8 _ZN34_INTERNAL_59bb8b89_4_k_cu_ec8b3f6c6thrust24THRUST_300001_SM_1000_NS12placeholders2_6E[1];
.global .align 1 .b8 _ZN34_INTERNAL_59bb8b89_4_k_cu_ec8b3f6c6thrust24THRUST_300001_SM_1000_NS12placeholders2_7E[1];
.global .align 1 .b8 _ZN34_INTERNAL_59bb8b89_4_k_cu_ec8b3f6c6thrust24THRUST_300001_SM_1000_NS12placeholders2_8E[1];
.global .align 1 .b8 _ZN34_INTERNAL_59bb8b89_4_k_cu_ec8b3f6c6thrust24THRUST_300001_SM_1000_NS12placeholders2_9E[1];
.global .align 1 .b8 _ZN34_INTERNAL_59bb8b89_4_k_cu_ec8b3f6c6thrust24THRUST_300001_SM_1000_NS12placeholders3_10E[1];
.global .align 1 .b8 _ZN34_INTERNAL_59bb8b89_4_k_cu_ec8b3f6c6thrust24THRUST_300001_SM_1000_NS3seqE[1];

.visible .entry _ZN3cub18CUB_300001_SM_10006detail11EmptyKernelIvEEvv()
{


	ret;

}
	// .globl	_ZN3cub18CUB_300001_SM_10006detail8for_each13static_kernelINS2_12policy_hub_t12policy_500_tEmN6thrust24THRUST_300001_SM_1000_NS8cuda_cub20__uninitialized_fill7functorINS7_10device_ptrIiEEiEEEEvT0_T1_
.visible .entry _ZN3cub18CUB_300001_SM_10006detail8for_each13static_kernelINS2_12policy_hub_t12policy_500_tEmN6thrust24THRUST_300001_SM_1000_NS8cuda_cub20__uninitialized_fill7functorINS7_10device_ptrIiEEiEEEEvT0_T1_(
	.param .u64 _ZN3cub18CUB_300001_SM_10006detail8for_each13static_kernelINS2_12policy_hub_t12policy_500_tEmN6thrust24THRUST_300001_SM_1000_NS8cuda_cub20__uninitialized_fill7functorINS7_10device_ptrIiEEiEEEEvT0_T1__param_0,
	.param .align 8 .b8 _ZN3cub18CUB_300001_SM_10006detail8for_each13static_kernelINS2_12policy_hub_t12policy_500_tEmN6thrust24THRUST_300001_SM_1000_NS8cuda_cub20__uninitialized_fill7functorINS7_10device_ptrIiEEiEEEEvT0_T1__param_1[16]
)
.maxntid 256
{
	.reg .pred 	%p<4>;
	.reg .b16 	%rs<5>;
	.reg .b32 	%r<12>;
	.reg .b64 	%rd<16>;

	ld.param.u32 	%r3, [_ZN3cub18CUB_300001_SM_10006detail8for_each13static_kernelINS2_12policy_hub_t12policy_500_tEmN6thrust24THRUST_300001_SM_1000_NS8cuda_cub20__uninitialized_fill7functorINS7_10device_ptrIiEEiEEEEvT0_T1__param_1+8];
	ld.param.u64 	%rd4, [_ZN3cub18CUB_300001_SM_10006detail8for_each13static_kernelINS2_12policy_hub_t12policy_500_tEmN6thrust24THRUST_300001_SM_1000_NS8cuda_cub20__uninitialized_fill7functorINS7_10device_ptrIiEEiEEEEvT0_T1__param_1];
	ld.param.u64 	%rd5, [_ZN3cub18CUB_300001_SM_10006detail8for_each13static_kernelINS2_12policy_hub_t12policy_500_tEmN6thrust24THRUST_300001_SM_1000_NS8cuda_cub20__uninitialized_fill7functorINS7_10device_ptrIiEEiEEEEvT0_T1__param_0];
	mov.u32 	%r9, %ctaid.x;
	mul.wide.u32 	%rd1, %r9, 512;
	sub.s64 	%rd2, %rd5, %rd1;
	setp.lt.u64 	%p1, %rd2, 512;
	@%p1 bra 	$L__BB1_2;
	mov.u32 	%r11, %tid.x;
	cvta.to.global.u64 	%rd11, %rd4;
	cvt.u64.u32 	%rd12, %r11;
	add.s64 	%rd13, %rd1, %rd12;
	shl.b64 	%rd14, %rd13, 2;
	add.s64 	%rd15, %rd11, %rd14;
	st.global.u32 	[%rd15], %r3;
	st.global.u32 	[%rd15+1024], %r3;
	bra.uni 	$L__BB1_6;
$L__BB1_2:
	cvta.to.global.u64 	%rd6, %rd4;
	mov.u32 	%r2, %tid.x;
	cvt.u64.u32 	%rd7, %r2;
	setp.le.u64 	%p2, %rd2, %rd7;
	add.s64 	%rd8, %rd1, %rd7;
	shl.b64 	%rd9, %rd8, 2;
	add.s64 	%rd3, %rd6, %rd9;
	@%p2 bra 	$L__BB1_4;
	st.global.u32 	[%rd3], %r3;
$L__BB1_4:
	add.s32 	%r10, %r2, 256;
	cvt.u64.u32 	%rd10, %r10;
	setp.le.u64 	%p3, %rd2, %rd10;
	@%p3 bra 	$L__BB1_6;
	st.global.u32 	[%rd3+1024], %r3;
$L__BB1_6:
	ret;

}
	// .globl	_ZN3cub18CUB_300001_SM_10006detail8for_each13static_kernelINS2_12policy_hub_t12policy_500_tElN6thrust24THRUST_300001_SM_1000_NS8cuda_cub10__tabulate7functorINS7_6detail15normal_iteratorINS7_10device_ptrIiEEEENS7_6system6detail7generic6detail22compute_sequence_valueIivEElEEEEvT0_T1_
.visible .entry _ZN3cub18CUB_300001_SM_10006detail8for_each13static_kernelINS2_12policy_hub_t12policy_500_tElN6thrust24THRUST_300001_SM_1000_NS8cuda_cub10__tabulate7functorINS7_6detail15normal_iteratorINS7_10device_ptrIiEEEENS7_6system6detail7generic6detail22compute_sequence_valueIivEElEEEEvT0_T1_(
	.param .u64 _ZN3cub18CUB_300001_SM_10006detail8for_each13static_kernelINS2_12policy_hub_t12policy_500_tElN6thrust24THRUST_300001_SM_1000_NS8cuda_cub10__tabulate7functorINS7_6detail15normal_iteratorINS7_10device_ptrIiEEEENS7_6system6detail7generic6detail22compute_sequence_valueIivEElEEEEvT0_T1__param_0,
	.param .align 8 .b8 _ZN3cub18CUB_300001_SM_10006detail8for_each13static_kernelINS2_12policy_hub_t12policy_500_tElN6thrust24THRUST_300001_SM_1000_NS8cuda_cub10__tabulate7functorINS7_6detail15normal_iteratorINS7_10device_ptrIiEEEENS7_6system6detail7generic6detail22compute_sequence_valueIivEElEEEEvT0_T1__param_1[16]
)
.maxntid 256
{
	.reg .pred 	%p<4>;
	.reg .b32 	%r<18>;
	.reg .b64 	%rd<20>;

	ld.param.u64 	%rd7, [_ZN3cub18CUB_300001_SM_10006detail8for_each13static_kernelINS2_12policy_hub_t12policy_500_tElN6thrust24THRUST_300001_SM_1000_NS8cuda_cub10__tabulate7functorINS7_6detail15normal_iteratorINS7_10device_ptrIiEEEENS7_6system6detail7generic6detail22compute_sequence_valueIivEElEEEEvT0_T1__param_1];
	ld.param.u64 	%rd8, [_ZN3cub18CUB_300001_SM_10006detail8for_each13static_kernelINS2_12policy_hub_t12policy_500_tElN6thrust24THRUST_300001_SM_1000_NS8cuda_cub10__tabulate7functorINS7_6detail15normal_iteratorINS7_10device_ptrIiEEEENS7_6system6detail7generic6detail22compute_sequence_valueIivEElEEEEvT0_T1__param_0];
	ld.param.v2.u32 	{%r3, %r4}, [_ZN3cub18CUB_300001_SM_10006detail8for_each13static_kernelINS2_12policy_hub_t12policy_500_tElN6thrust24THRUST_300001_SM_1000_NS8cuda_cub10__tabulate7functorINS7_6detail15normal_iteratorINS7_10device_ptrIiEEEENS7_6system6detail7generic6detail22compute_sequence_valueIivEElEEEEvT0_T1__param_1+8];
	mov.u32 	%r5, %ctaid.x;
	mul.wide.u32 	%rd1, %r5, 512;
	sub.s64 	%rd2, %rd8, %rd1;
	setp.lt.s64 	%p1, %rd2, 512;
	@%p1 bra 	$L__BB2_2;
	mov.u32 	%r13, %tid.x;
	cvta.to.global.u64 	%rd15, %rd7;
	cvt.u64.u32 	%rd16, %r13;
	add.s64 	%rd17, %rd1, %rd16;
	cvt.u32.u64 	%r14, %rd17;
	mad.lo.s32 	%r15, %r4, %r14, %r3;
	shl.b64 	%rd18, %rd17, 2;
	add.s64 	%rd19, %rd15, %rd18;
	st.global.u32 	[%rd19], %r15;
	add.s32 	%r16, %r14, 256;
	mad.lo.s32 	%r17, %r4, %r16, %r3;
	st.global.u32 	[%rd19+1024], %r17;
	bra.uni 	$L__BB2_6;
$L__BB2_2:
	cvta.to.global.u64 	%rd3, %rd7;
	mov.u32 	%r6, %tid.x;
	cvt.s64.s32 	%rd4, %rd2;
	cvt.u64.u32 	%rd5, %r6;
	setp.le.s64 	%p2, %rd4, %rd5;
	@%p2 bra 	$L__BB2_4;
	add.s64 	%rd9, %rd1, %rd5;
	cvt.u32.u64 	%r7, %rd9;
	mad.lo.s32 	%r8, %r4, %r7, %r3;
	shl.b64 	%rd10, %rd9, 2;
	add.s64 	%rd11, %rd3, %rd10;
	st.global.u32 	[%rd11], %r8;
$L__BB2_4:
	cvt.u32.u64 	%r9, %rd5;
	add.s32 	%r10, %r9, 256;
	cvt.u64.u32 	%rd6, %r10;
	setp.le.s64 	%p3, %rd4, %rd6;
	@%p3 bra 	$L__BB2_6;
	add.s64 	%rd12, %rd1, %rd6;
	shl.b64 	%rd13, %rd12, 2;
	cvt.u32.u64 	%r11, %rd12;
	mad.lo.s32 	%r12, %r4, %r11, %r3;
	add.s64 	%rd14, %rd13, %rd3;
	st.global.u32 	[%rd14], %r12;
$L__BB2_6:
	ret;

}
	// .globl	_ZN3cub18CUB_300001_SM_10006detail6reduce28DeviceReduceSingleTileKernelINS2_10policy_hubIdjN4cuda3std3__44plusIdEEE10Policy1000EN6thrust24THRUST_300001_SM_1000_NS6detail15normal_iteratorINSD_10device_ptrIiEEEEPdjS9_dd10pi_functorEEvT0_T1_T2_T3_T4_T6_
.visible .entry _ZN3cub18CUB_300001_SM_10006detail6reduce28DeviceReduceSingleTileKernelINS2_10policy_hubIdjN4cuda3std3__44plusIdEEE10Policy1000EN6thrust24THRUST_300001_SM_1000_NS6detail15normal_iteratorINSD_10device_ptrIiEEEEPdjS9_dd10pi_functorEEvT0_T1_T2_T3_T4_T6_(
	.param .align 8 .b8 _ZN3cub18CUB_300001_SM_10006detail6reduce28DeviceReduceSingleTileKernelINS2_10policy_hubIdjN4cuda3std3__44plusIdEEE10Policy1000EN6thrust24THRUST_300001_SM_1000_NS6detail15normal_iteratorINSD_10device_ptrIiEEEEPdjS9_dd10pi_functorEEvT0_T1_T2_T3_T4_T6__param_0[8],
	.param .u64 .ptr .align 1 _ZN3cub18CUB_300001_SM_10006detail6reduce28DeviceReduceSingleTileKernelINS2_10policy_hubIdjN4cuda3std3__44plusIdEEE10Policy1000EN6thrust24THRUST_300001_SM_1000_NS6detail15normal_iteratorINSD_10device_ptrIiEEEEPdjS9_dd10pi_functorEEvT0_T1_T2_T3_T4_T6__param_1,
	.param .u32 _ZN3cub18CUB_300001_SM_10006detail6reduce28DeviceReduceSingleTileKernelINS2_10policy_hubIdjN4cuda3std3__44plusIdEEE10Policy1000EN6thrust24THRUST_300001_SM_1000_NS6detail15normal_iteratorINSD_10device_ptrIiEEEEPdjS9_dd10pi_functorEEvT0_T1_T2_T3_T4_T6__param_2,
	.param .align 1 .b8 _ZN3cub18CUB_300001_SM_10006detail6reduce28DeviceReduceSingleTileKernelINS2_10policy_hubIdjN4cuda3std3__44plusIdEEE10Policy1000EN6thrust24THRUST_300001_SM_1000_NS6detail15normal_iteratorINSD_10device_ptrIiEEEEPdjS9_dd10pi_functorEEvT0_T1_T2_T3_T4_T6__param_3[1],
	.param .f64 _ZN3cub18CUB_300001_SM_10006detail6reduce28DeviceReduceSingleTileKernelINS2_10policy_hubIdjN4cuda3std3__44plusIdEEE10Policy1000EN6thrust24THRUST_300001_SM_1000_NS6detail15normal_iteratorINSD_10device_ptrIiEEEEPdjS9_dd10pi_functorEEvT0_T1_T2_T3_T4_T6__param_4,
	.param .align 8 .b8 _ZN3cub18CUB_300001_SM_10006detail6reduce28DeviceReduceSingleTileKernelINS2_10policy_hubIdjN4cuda3std3__44plusIdEEE10Policy1000EN6thrust24THRUST_300001_SM_1000_NS6detail15normal_iteratorINSD_10device_ptrIiEEEEPdjS9_dd10pi_functorEEvT0_T1_T2_T3_T4_T6__param_5[8]
)
.maxntid 640
.minnctapersm 1
{
	.reg .pred 	%p<69>;
	.reg .b32 	%r<310>;
	.reg .b64 	%rd<83>;
	.reg .b64 	%fd<521>;
	// demoted variable
	.shared .align 8 .b8 _ZZN3cub18CUB_300001_SM_10006detail6reduce28DeviceReduceSingleTileKernelINS2_10policy_hubIdjN4cuda3std3__44plusIdEEE10Policy1000EN6thrust24THRUST_300001_SM_1000_NS6detail15normal_iteratorINSD_10device_ptrIiEEEEPdjS9_dd10pi_functorEEvT0_T1_T2_T3_T4_T6_E12temp_storage[192];
	ld.param.f64 	%fd42, [_ZN3cub18CUB_300001_SM_10006detail6reduce28DeviceReduceSingleTileKernelINS2_10policy_hubIdjN4cuda3std3__44plusIdEEE10Policy1000EN6thrust24THRUST_300001_SM_1000_NS6detail15normal_iteratorINSD_10device_ptrIiEEEEPdjS9_dd10pi_functorEEvT0_T1_T2_T3_T4_T6__param_5];
	ld.param.u64 	%rd6, [_ZN3cub18CUB_300001_SM_10006detail6reduce28DeviceReduceSingleTileKernelINS2_10policy_hubIdjN4cuda3std3__44plusIdEEE10Policy1000EN6thrust24THRUST_300001_SM_1000_NS6detail15normal_iteratorINSD_10device_ptrIiEEEEPdjS9_dd10pi_functorEEvT0_T1_T2_T3_T4_T6__param_0];
	ld.param.u64 	%rd7, [_ZN3cub18CUB_300001_SM_10006detail6reduce28DeviceReduceSingleTileKernelINS2_10policy_hubIdjN4cuda3std3__44plusIdEEE10Policy1000EN6thrust24THRUST_300001_SM_1000_NS6detail15normal_iteratorINSD_10device_ptrIiEEEEPdjS9_dd10pi_functorEEvT0_T1_T2_T3_T4_T6__param_1];
	ld.param.u32 	%r40, [_ZN3cub18CUB_300001_SM_10006detail6reduce28DeviceReduceSingleTileKernelINS2_10policy_hubIdjN4cuda3std3__44plusIdEEE10Policy1000EN6thrust24THRUST_300001_SM_1000_NS6detail15normal_iteratorINSD_10device_ptrIiEEEEPdjS9_dd10pi_functorEEvT0_T1_T2_T3_T4_T6__param_2];
	ld.param.f64 	%fd41, [_ZN3cub18CUB_300001_SM_10006detail6reduce28DeviceReduceSingleTileKernelINS2_10policy_hubIdjN4cuda3std3__44plusIdEEE10Policy1000EN6thrust24THRUST_300001_SM_1000_NS6detail15normal_iteratorINSD_10device_ptrIiEEEEPdjS9_dd10pi_functorEEvT0_T1_T2_T3_T4_T6__param_4];
	cvta.to.global.u64 	%rd1, %rd7;
	setp.ne.s32 	%p1, %r40, 0;
	@%p1 bra 	$L__BB3_3;
	mov.u32 	%r295, %tid.x;
	setp.ne.s32 	%p68, %r295, 0;
	@%p68 bra 	$L__BB3_50;
	st.global.f64 	[%rd1], %fd41;
	bra.uni 	$L__BB3_50;
$L__BB3_3:
	cvta.to.global.u64 	%rd2, %rd6;
	setp.gt.u32 	%p2, %r40, 5119;
	@%p2 bra 	$L__BB3_27;
	mov.u32 	%r1, %tid.x;
	setp.ge.u32 	%p23, %r1, %r40;
	mov.f64 	%fd509, 0d0000000000000000;
	mov.u32 	%r299, %r1;
	@%p23 bra 	$L__BB3_6;
	mul.wide.u32 	%rd52, %r1, 4;
	add.s64 	%rd53, %rd2, %rd52;
	ld.global.u32 	%r154, [%rd53];
	cvt.rn.f64.s32 	%fd282, %r154;
	add.f64 	%fd283, %fd282, 0d3FE0000000000000;
	mul.f64 	%fd284, %fd42, %fd283;
	fma.rn.f64 	%fd285, %fd284, %fd284, 0d3FF0000000000000;
	mov.f64 	%fd286, 0d4010000000000000;
	div.rn.f64 	%fd509, %fd286, %fd285;
	add.s32 	%r299, %r1, 640;
$L__BB3_6:
	setp.ge.u32 	%p24, %r299, %r40;
	@%p24 bra 	$L__BB3_18;
	not.b32 	%r155, %r299;
	add.s32 	%r156, %r40, %r155;
	mul.hi.u32 	%r157, %r156, -858993459;
	shr.u32 	%r4, %r157, 9;
	add.s32 	%r5, %r4, 1;
	and.b32  	%r6, %r5, 7;
	setp.lt.u32 	%p25, %r156, 4480;
	@%p25 bra 	$L__BB3_10;
	and.b32  	%r158, %r5, 16777208;
	neg.s32 	%r297, %r158;
	mul.wide.u32 	%rd54, %r299, 4;
	add.s64 	%rd55, %rd54, %rd2;
	add.s64 	%rd82, %rd55, 10240;
$L__BB3_9:
	.pragma "nounroll";
	ld.global.u32 	%r159, [%rd82+-10240];
	cvt.rn.f64.s32 	%fd288, %r159;
	add.f64 	%fd289, %fd288, 0d3FE0000000000000;
	mul.f64 	%fd290, %fd42, %fd289;
	fma.rn.f64 	%fd291, %fd290, %fd290, 0d3FF0000000000000;
	mov.f64 	%fd292, 0d4010000000000000;
	div.rn.f64 	%fd293, %fd292, %fd291;
	add.f64 	%fd294, %fd509, %fd293;
	ld.global.u32 	%r160, [%rd82+-7680];
	cvt.rn.f64.s32 	%fd295, %r160;
	add.f64 	%fd296, %fd295, 0d3FE0000000000000;
	mul.f64 	%fd297, %fd42, %fd296;
	fma.rn.f64 	%fd298, %fd297, %fd297, 0d3FF0000000000000;
	div.rn.f64 	%fd299, %fd292, %fd298;
	add.f64 	%fd300, %fd294, %fd299;
	ld.global.u32 	%r161, [%rd82+-5120];
	cvt.rn.f64.s32 	%fd301, %r161;
	add.f64 	%fd302, %fd301, 0d3FE0000000000000;
	mul.f64 	%fd303, %fd42, %fd302;
	fma.rn.f64 	%fd304, %fd303, %fd303, 0d3FF0000000000000;
	div.rn.f64 	%fd305, %fd292, %fd304;
	add.f64 	%fd306, %fd300, %fd305;
	ld.global.u32 	%r162, [%rd82+-2560];
	cvt.rn.f64.s32 	%fd307, %r162;
	add.f64 	%fd308, %fd307, 0d3FE0000000000000;
	mul.f64 	%fd309, %fd42, %fd308;
	fma.rn.f64 	%fd310, %fd309, %fd309, 0d3FF0000000000000;
	div.rn.f64 	%fd311, %fd292, %fd310;
	add.f64 	%fd312, %fd306, %fd311;
	ld.global.u32 	%r163, [%rd82];
	cvt.rn.f64.s32 	%fd313, %r163;
	add.f64 	%fd314, %fd313, 0d3FE0000000000000;
	mul.f64 	%fd315, %fd42, %fd314;
	fma.rn.f64 	%fd316, %fd315, %fd315, 0d3FF0000000000000;
	div.rn.f64 	%fd317, %fd292, %fd316;
	add.f64 	%fd318, %fd312, %fd317;
	ld.global.u32 	%r164, [%rd82+2560];
	cvt.rn.f64.s32 	%fd319, %r164;
	add.f64 	%fd320, %fd319, 0d3FE0000000000000;
	mul.f64 	%fd321, %fd42, %fd320;
	fma.rn.f64 	%fd322, %fd321, %fd321, 0d3FF0000000000000;
	div.rn.f64 	%fd323, %fd292, %fd322;
	add.f64 	%fd324, %fd318, %fd323;
	ld.global.u32 	%r165, [%rd82+5120];
	cvt.rn.f64.s32 	%fd325, %r165;
	add.f64 	%fd326, %fd325, 0d3FE0000000000000;
	mul.f64 	%fd327, %fd42, %fd326;
	fma.rn.f64 	%fd328, %fd327, %fd327, 0d3FF0000000000000;
	div.rn.f64 	%fd329, %fd292, %fd328;
	add.f64 	%fd330, %fd324, %fd329;
	ld.global.u32 	%r166, [%rd82+7680];
	cvt.rn.f64.s32 	%fd331, %r166;
	add.f64 	%fd332, %fd331, 0d3FE0000000000000;
	mul.f64 	%fd333, %fd42, %fd332;
	fma.rn.f64 	%fd334, %fd333, %fd333, 0d3FF0000000000000;
	div.rn.f64 	%fd335, %fd292, %fd334;
	add.f64 	%fd509, %fd330, %fd335;
	add.s32 	%r299, %r299, 5120;
	add.s32 	%r297, %r297, 8;
	add.s64 	%rd82, %rd82, 20480;
	setp.ne.s32 	%p26, %r297, 0;
	@%p26 bra 	$L__BB3_9;
$L__BB3_10:
	setp.eq.s32 	%p27, %r6, 0;
	@%p27 bra 	$L__BB3_18;
	setp.lt.u32 	%p28, %r6, 4;
	@%p28 bra 	$L__BB3_13;
	mul.wide.u32 	%rd56, %r299, 4;
	add.s64 	%rd57, %rd2, %rd56;
	ld.global.u32 	%r167, [%rd57];
	cvt.rn.f64.s32 	%fd337, %r167;
	add.f64 	%fd338, %fd337, 0d3FE0000000000000;
	mul.f64 	%fd339, %fd42, %fd338;
	fma.rn.f64 	%fd340, %fd339, %fd339, 0d3FF0000000000000;
	mov.f64 	%fd341, 0d4010000000000000;
	div.rn.f64 	%fd342, %fd341, %fd340;
	add.f64 	%fd343, %fd509, %fd342;
	ld.global.u32 	%r168, [%rd57+2560];
	cvt.rn.f64.s32 	%fd344, %r168;
	add.f64 	%fd345, %fd344, 0d3FE0000000000000;
	mul.f64 	%fd346, %fd42, %fd345;
	fma.rn.f64 	%fd347, %fd346, %fd346, 0d3FF0000000000000;
	div.rn.f64 	%fd348, %fd341, %fd347;
	add.f64 	%fd349, %fd343, %fd348;
	ld.global.u32 	%r169, [%rd57+5120];
	cvt.rn.f64.s32 	%fd350, %r169;
	add.f64 	%fd351, %fd350, 0d3FE0000000000000;
	mul.f64 	%fd352, %fd42, %fd351;
	fma.rn.f64 	%fd353, %fd352, %fd352, 0d3FF0000000000000;
	div.rn.f64 	%fd354, %fd341, %fd353;
	add.f64 	%fd355, %fd349, %fd354;
	ld.global.u32 	%r170, [%rd57+7680];
	cvt.rn.f64.s32 	%fd356, %r170;
	add.f64 	%fd357, %fd356, 0d3FE0000000000000;
	mul.f64 	%fd358, %fd42, %fd357;
	fma.rn.f64 	%fd359, %fd358, %fd358, 0d3FF0000000000000;
	div.rn.f64 	%fd360, %fd341, %fd359;
	add.f64 	%fd509, %fd355, %fd360;
	add.s32 	%r299, %r299, 2560;
$L__BB3_13:
	and.b32  	%r171, %r5, 3;
	setp.eq.s32 	%p29, %r171, 0;
	@%p29 bra 	$L__BB3_18;
	setp.eq.s32 	%p30, %r171, 1;
	@%p30 bra 	$L__BB3_16;
	mul.wide.u32 	%rd58, %r299, 4;
	add.s64 	%rd59, %rd2, %rd58;
	ld.global.u32 	%r172, [%rd59];
	cvt.rn.f64.s32 	%fd362, %r172;
	add.f64 	%fd363, %fd362, 0d3FE0000000000000;
	mul.f64 	%fd364, %fd42, %fd363;
	fma.rn.f64 	%fd365, %fd364, %fd364, 0d3FF0000000000000;
	mov.f64 	%fd366, 0d4010000000000000;
	div.rn.f64 	%fd367, %fd366, %fd365;
	add.f64 	%fd368, %fd509, %fd367;
	ld.global.u32 	%r173, [%rd59+2560];
	cvt.rn.f64.s32 	%fd369, %r173;
	add.f64 	%fd370, %fd369, 0d3FE0000000000000;
	mul.f64 	%fd371, %fd42, %fd370;
	fma.rn.f64 	%fd372, %fd371, %fd371, 0d3FF0000000000000;
	div.rn.f64 	%fd373, %fd366, %fd372;
	add.f64 	%fd509, %fd368, %fd373;
	add.s32 	%r299, %r299, 1280;
$L__BB3_16:
	and.b32  	%r174, %r4, 1;
	setp.eq.b32 	%p31, %r174, 1;
	@%p31 bra 	$L__BB3_18;
	mul.wide.u32 	%rd60, %r299, 4;
	add.s64 	%rd61, %rd2, %rd60;
	ld.global.u32 	%r175, [%rd61];
	cvt.rn.f64.s32 	%fd374, %r175;
	add.f64 	%fd375, %fd374, 0d3FE0000000000000;
	mul.f64 	%fd376, %fd42, %fd375;
	fma.rn.f64 	%fd377, %fd376, %fd376, 0d3FF0000000000000;
	mov.f64 	%fd378, 0d4010000000000000;
	div.rn.f64 	%fd379, %fd378, %fd377;
	add.f64 	%fd509, %fd509, %fd379;
$L__BB3_18:
	setp.lt.u32 	%p32, %r40, 640;
	@%p32 bra 	$L__BB3_23;
	// begin inline asm
	mov.u32 %r239, %laneid;
	// end inline asm
	mov.b64 	%rd72, %fd509;
	mov.b64 	{%r241, %r246}, %rd72;
	mov.b32 	%r247, 1;
	mov.b32 	%r288, 31;
	mov.b32 	%r289, -1;
	// begin inline asm
	shfl.sync.down.b32 %r240, %r241, %r247, %r288, %r289;
	// end inline asm
	// begin inline asm
	shfl.sync.down.b32 %r245, %r246, %r247, %r288, %r289;
	// end inline asm
	mov.b64 	%rd73, {%r240, %r245};
	mov.b64 	%fd450, %rd73;
	setp.gt.s32 	%p60, %r239, 30;
	add.f64 	%fd451, %fd509, %fd450;
	selp.f64 	%fd452, %fd509, %fd451, %p60;
	mov.b64 	%rd74, %fd452;
	mov.b64 	{%r251, %r256}, %rd74;
	mov.b32 	%r257, 2;
	// begin inline asm
	shfl.sync.down.b32 %r250, %r251, %r257, %r288, %r289;
	// end inline asm
	// begin inline asm
	shfl.sync.down.b32 %r255, %r256, %r257, %r288, %r289;
	// end inline asm
	mov.b64 	%rd75, {%r250, %r255};
	mov.b64 	%fd453, %rd75;
	setp.gt.s32 	%p61, %r239, 29;
	add.f64 	%fd454, %fd452, %fd453;
	selp.f64 	%fd455, %fd452, %fd454, %p61;
	mov.b64 	%rd76, %fd455;
	mov.b64 	{%r261, %r266}, %rd76;
	mov.b32 	%r267, 4;
	// begin inline asm
	shfl.sync.down.b32 %r260, %r261, %r267, %r288, %r289;
	// end inline asm
	// begin inline asm
	shfl.sync.down.b32 %r265, %r266, %r267, %r288, %r289;
	// end inline asm
	mov.b64 	%rd77, {%r260, %r265};
	mov.b64 	%fd456, %rd77;
	setp.gt.s32 	%p62, %r239, 27;
	add.f64 	%fd457, %fd455, %fd456;
	selp.f64 	%fd458, %fd455, %fd457, %p62;
	mov.b64 	%rd78, %fd458;
	mov.b64 	{%r271, %r276}, %rd78;
	mov.b32 	%r277, 8;
	// begin inline asm
	shfl.sync.down.b32 %r270, %r271, %r277, %r288, %r289;
	// end inline asm
	// begin inline asm
	shfl.sync.down.b32 %r275, %r276, %r277, %r288, %r289;
	// end inline asm
	mov.b64 	%rd79, {%r270, %r275};
	mov.b64 	%fd459, %rd79;
	setp.gt.s32 	%p63, %r239, 23;
	add.f64 	%fd460, %fd458, %fd459;
	selp.f64 	%fd461, %fd458, %fd460, %p63;
	mov.b64 	%rd80, %fd461;
	mov.b64 	{%r281, %r286}, %rd80;
	mov.b32 	%r287, 16;
	// begin inline asm
	shfl.sync.down.b32 %r280, %r281, %r287, %r288, %r289;
	// end inline asm
	// begin inline asm
	shfl.sync.down.b32 %r285, %r286, %r287, %r288, %r289;
	// end inline asm
	mov.b64 	%rd81, {%r280, %r285};
	mov.b64 	%fd462, %rd81;
	setp.gt.s32 	%p64, %r239, 15;
	add.f64 	%fd16, %fd461, %fd462;
	selp.f64 	%fd520, %fd461, %fd16, %p64;
	setp.ne.s32 	%p65, %r239, 0;
	@%p65 bra 	$L__BB3_21;
	shr.u32 	%r290, %r1, 2;
	and.b32  	%r291, %r290, 248;
	mov.u32 	%r292, _ZZN3cub18CUB_300001_SM_10006detail6reduce28DeviceReduceSingleTileKernelINS2_10policy_hubIdjN4cuda3std3__44plusIdEEE10Policy1000EN6thrust24THRUST_300001_SM_1000_NS6detail15normal_iteratorINSD_10device_ptrIiEEEEPdjS9_dd10pi_functorEEvT0_T1_T2_T3_T4_T6_E12temp_storage;
	add.s32 	%r293, %r292, %r291;
	st.shared.f64 	[%r293+24], %fd16;
$L__BB3_21:
	bar.sync 	0;
	setp.ne.s32 	%p66, %r1, 0;
	@%p66 bra 	$L__BB3_48;
	ld.shared.f64 	%fd463, [_ZZN3cub18CUB_300001_SM_10006detail6reduce28DeviceReduceSingleTileKernelINS2_10policy_hubIdjN4cuda3std3__44plusIdEEE10Policy1000EN6thrust24THRUST_300001_SM_1000_NS6detail15normal_iteratorINSD_10device_ptrIiEEEEPdjS9_dd10pi_functorEEvT0_T1_T2_T3_T4_T6_E12temp_storage+32];
	add.f64 	%fd464, %fd520, %fd463;
	ld.shared.f64 	%fd465, [_ZZN3cub18CUB_300001_SM_10006detail6reduce28DeviceReduceSingleTileKernelINS2_10policy_hubIdjN4cuda3std3__44plusIdEEE10Policy1000EN6thrust24THRUST_300001_SM_1000_NS6detail15normal_iteratorINSD_10device_ptrIiEEEEPdjS9_dd10pi_functorEEvT0_T1_T2_T3_T4_T6_E12temp_storage+40];
	add.f64 	%fd466, %fd464, %fd465;
	ld.shared.f64 	%fd467, [_ZZN3cub18CUB_300001_SM_10006detail6reduce28DeviceReduceSingleTileKernelINS2_10policy_hubIdjN4cuda3std3__44plusIdEEE10Policy1000EN6thrust24THRUST_300001_SM_1000_NS6detail15normal_iteratorINSD_10device_ptrIiEEEEPdjS9_dd10pi_functorEEvT0_T1_T2_T3_T4_T6_E12temp_storage+48];
	add.f64 	%fd468, %fd466, %fd467;
	ld.shared.f64 	%fd469, [_ZZN3cub18CUB_300001_SM_10006detail6reduce28DeviceReduceSingleTileKernelINS2_10policy_hubIdjN4cuda3std3__44plusIdEEE10Policy1000EN6thrust24THRUST_300001_SM_1000_NS6detail15normal_iteratorINSD_10device_ptrIiEEEEPdjS9_dd10pi_functorEEvT0_T1_T2_T3_T4_T6_E12temp_storage+56];
	add.f64 	%fd470, %fd468, %fd469;
	ld.shared.f64 	%fd471, [_ZZN3cub18CUB_300001_SM_10006detail6reduce28DeviceReduceSingleTileKernelINS2_10policy_hubIdjN4cuda3std3__44plusIdEEE10Policy1000EN6thrust24THRUST_300001_SM_1000_NS6detail15normal_iteratorINSD_10device_ptrIiEEEEPdjS9_dd10pi_functorEEvT0_T1_T2_T3_T4_T6_E12temp_storage+64];
	add.f64 	%fd472, %fd470, %fd471;
	ld.shared.f64 	%fd473, [_ZZN3cub18CUB_300001_SM_10006detail6reduce28DeviceReduceSingleTileKernelINS2_10policy_hubIdjN4cuda3std3__44plusIdEEE10Policy1000EN6thrust24THRUST_300001_SM_1000_NS6detail15normal_iteratorINSD_10device_ptrIiEEEEPdjS9_dd10pi_functorEEvT0_T1_T2_T3_T4_T6_E12temp_storage+72];
	add.f64 	%fd474, %fd472, %fd473;
	ld.shared.f64 	%fd475, [_ZZN3cub18CUB_300001_SM_10006detail6reduce28DeviceReduceSingleTileKernelINS2_10policy_hubIdjN4cuda3std3__44plusIdEEE10Policy1000EN6thrust24THRUST_300001_SM_1000_NS6detail15normal_iteratorINSD_10device_ptrIiEEEEPdjS9_dd10pi_functorEEvT0_T1_T2_T3_T4_T6_E12temp_storage+80];
	add.f64 	%fd476, %fd474, %fd475;
	ld.shared.f64 	%fd477, [_ZZN3cub18CUB_300001_SM_10006detail6reduce28DeviceReduceSingleTileKernelINS2_10policy_hubIdjN4cuda3std3__44plusIdEEE10Policy1000EN6thrust24THRUST_300001_SM_1000_NS6detail15normal_iteratorINSD_10device_ptrIiEEEEPdjS9_dd10pi_functorEEvT0_T1_T2_T3_T4_T6_E12temp_storage+88];
	add.f64 	%fd478, %fd476, %fd477;
	ld.shared.f64 	%fd479, [_ZZN3cub18CUB_300001_SM_10006detail6reduce28DeviceReduceSingleTileKernelINS2_10policy_hubIdjN4cuda3std3__44plusIdEEE10Policy1000EN6thrust24THRUST_300001_SM_1000_NS6detail15normal_iteratorINSD_10device_ptrIiEEEEPdjS9_dd10pi_functorEEvT0_T1_T2_T3_T4_T6_E12temp_storage+96];
	add.f64 	%fd480, %fd478, %fd479;
	ld.shared.f64 	%fd481, [_ZZN3cub18CUB_300001_SM_10006detail6reduce28DeviceReduceSingleTileKernelINS2_10policy_hubIdjN4cuda3std3__44plusIdEEE10Policy1000EN6thrust24THRUST_300001_SM_1000_NS6detail15normal_iteratorINSD_10device_ptrIiEEEEPdjS9_dd10pi_functorEEvT0_T1_T2_T3_T4_T6_E12temp_storage+104];
	add.f64 	%fd482, %fd480, %fd481;
	ld.shared.f64 	%fd483, [_ZZN3cub18CUB_300001_SM_10006detail6reduce28DeviceReduceSingleTileKernelINS2_10policy_hubIdjN4cuda3std3__44plusIdEEE10Policy1000EN6thrust24THRUST_300001_SM_1000_NS6detail15normal_iteratorINSD_10device_ptrIiEEEEPdjS9_dd10pi_functorEEvT0_T1_T2_T3_T4_T6_E12temp_storage+112];
	add.f64 	%fd484, %fd482, %fd483;
	ld.shared.f64 	%fd485, [_ZZN3cub18CUB_300001_SM_10006detail6reduce28DeviceReduceSingleTileKernelINS2_10policy_hubIdjN4cuda3std3__44plusIdEEE10Policy1000EN6thrust24THRUST_300001_SM_1000_NS6detail15normal_iteratorINSD_10device_ptrIiEEEEPdjS9_dd10pi_functorEEvT0_T1_T2_T3_T4_T6_E12temp_storage+120];
	add.f64 	%fd486, %fd484, %fd485;
	ld.shared.f64 	%fd487, [_ZZN3cub18CUB_300001_SM_10006detail6reduce28DeviceReduceSingleTileKernelINS2_10policy_hubIdjN4cuda3std3__44plusIdEEE10Policy1000EN6thrust24THRUST_300001_SM_1000_NS6detail15normal_iteratorINSD_10device_ptrIiEEEEPdjS9_dd10pi_functorEEvT0_T1_T2_T3_T4_T6_E12temp_storage+128];
	add.f64 	%fd488, %fd486, %fd487;
	ld.shared.f64 	%fd489, [_ZZN3cub18CUB_300001_SM_10006detail6reduce28DeviceReduceSingleTileKernelINS2_10policy_hubIdjN4cuda3std3__44plusIdEEE10Policy1000EN6thrust24THRUST_300001_SM_1000_NS6detail15normal_iteratorINSD_10device_ptrIiEEEEPdjS9_dd10pi_functorEEvT0_T1_T2_T3_T4_T6_E12temp_storage+136];
	add.f64 	%fd490, %fd488, %fd489;
	ld.shared.f64 	%fd491, [_ZZN3cub18CUB_300001_SM_10006detail6reduce28DeviceReduceSingleTileKernelINS2_10policy_hubIdjN4cuda3std3__44plusIdEEE10Policy1000EN6thrust24THRUST_300001_SM_1000_NS6detail15normal_iteratorINSD_10device_ptrIiEEEEPdjS9_dd10pi_functorEEvT0_T1_T2_T3_T4_T6_E12temp_storage+144];
	add.f64 	%fd492, %fd490, %fd491;
	ld.shared.f64 	%fd493, [_ZZN3cub18CUB_300001_SM_10006detail6reduce28DeviceReduceSingleTileKernelINS2_10policy_hubIdjN4cuda3std3__44plusIdEEE10Policy1000EN6thrust24THRUST_300001_SM_1000_NS6detail15normal_iteratorINSD_10device_ptrIiEEEEPdjS9_dd10pi_functorEEvT0_T1_T2_T3_T4_T6_E12temp_storage+152];
	add.f64 	%fd494, %fd492, %fd493;
	ld.shared.f64 	%fd495, [_ZZN3cub18CUB_300001_SM_10006detail6reduce28DeviceReduceSingleTileKernelINS2_10policy_hubIdjN4cuda3std3__44plusIdEEE10Policy1000EN6thrust24THRUST_300001_SM_1000_NS6detail15normal_iteratorINSD_10device_ptrIiEEEEPdjS9_dd10pi_functorEEvT0_T1_T2_T3_T4_T6_E12temp_storage+160];
	add.f64 	%fd496, %fd494, %fd495;
	ld.shared.f64 	%fd497, [_ZZN3cub18CUB_300001_SM_10006detail6reduce28DeviceReduceSingleTileKernelINS2_10policy_hubIdjN4cuda3std3__44plusIdEEE10Policy1000EN6thrust24THRUST_300001_SM_1000_NS6detail15normal_iteratorINSD_10device_ptrIiEEEEPdjS9_dd10pi_functorEEvT0_T1_T2_T3_T4_T6_E12temp_storage+168];
	add.f64 	%fd498, %fd496, %fd497;
	ld.shared.f64 	%fd499, [_ZZN3cub18CUB_300001_SM_10006detail6reduce28DeviceReduceSingleTileKernelINS2_10policy_hubIdjN4cuda3std3__44plusIdEEE10Policy1000EN6thrust24THRUST_300001_SM_1000_NS6detail15normal_iteratorINSD_10device_ptrIiEEEEPdjS9_dd10pi_functorEEvT0_T1_T2_T3_T4_T6_E12temp_storage+176];
	add.f64 	%fd520, %fd498, %fd499;
	bra.uni 	$L__BB3_48;
$L__BB3_23:
	// begin inline asm
	mov.u32 %r176, %laneid;
	// end inline asm
	and.b32  	%r227, %r1, 992;
	add.s32 	%r228, %r227, 32;
	setp.gt.u32 	%p33, %r228, %r40;
	not.b32 	%r229, %r227;
	add.s32 	%r230, %r40, %r229;
	selp.b32 	%r225, %r230, 31, %p33;
	mov.b64 	%rd62, %fd509;
	mov.b64 	{%r178, %r183}, %rd62;
	mov.b32 	%r184, 1;
	mov.b32 	%r226, -1;
	// begin inline asm
	shfl.sync.down.b32 %r177, %r178, %r184, %r225, %r226;
	// end inline asm
	// begin inline asm
	shfl.sync.down.b32 %r182, %r183, %r184, %r225, %r226;
	// end inline asm
	mov.b64 	%rd63, {%r177, %r182};
	mov.b64 	%fd380, %rd63;
	setp.lt.s32 	%p34, %r176, %r225;
	add.f64 	%fd381, %fd509, %fd380;
	selp.f64 	%fd382, %fd381, %fd509, %p34;
	mov.b64 	%rd64, %fd382;
	mov.b64 	{%r188, %r193}, %rd64;
	mov.b32 	%r194, 2;
	// begin inline asm
	shfl.sync.down.b32 %r187, %r188, %r194, %r225, %r226;
	// end inline asm
	// begin inline asm
	shfl.sync.down.b32 %r192, %r193, %r194, %r225, %r226;
	// end inline asm
	mov.b64 	%rd65, {%r187, %r192};
	mov.b64 	%fd383, %rd65;
	add.s32 	%r231, %r176, 2;
	setp.gt.s32 	%p35, %r231, %r225;
	add.f64 	%fd384, %fd382, %fd383;
	selp.f64 	%fd385, %fd382, %fd384, %p35;
	mov.b64 	%rd66, %fd385;
	mov.b64 	{%r198, %r203}, %rd66;
	mov.b32 	%r204, 4;
	// begin inline asm
	shfl.sync.down.b32 %r197, %r198, %r204, %r225, %r226;
	// end inline asm
	// begin inline asm
	shfl.sync.down.b32 %r202, %r203, %r204, %r225, %r226;
	// end inline asm
	mov.b64 	%rd67, {%r197, %r202};
	mov.b64 	%fd386, %rd67;
	add.s32 	%r232, %r176, 4;
	setp.gt.s32 	%p36, %r232, %r225;
	add.f64 	%fd387, %fd385, %fd386;
	selp.f64 	%fd388, %fd385, %fd387, %p36;
	mov.b64 	%rd68, %fd388;
	mov.b64 	{%r208, %r213}, %rd68;
	mov.b32 	%r214, 8;
	// begin inline asm
	shfl.sync.down.b32 %r207, %r208, %r214, %r225, %r226;
	// end inline asm
	// begin inline asm
	shfl.sync.down.b32 %r212, %r213, %r214, %r225, %r226;
	// end inline asm
	mov.b64 	%rd69, {%r207, %r212};
	mov.b64 	%fd389, %rd69;
	add.s32 	%r233, %r176, 8;
	setp.gt.s32 	%p37, %r233, %r225;
	add.f64 	%fd390, %fd388, %fd389;
	selp.f64 	%fd391, %fd388, %fd390, %p37;
	mov.b64 	%rd70, %fd391;
	mov.b64 	{%r218, %r223}, %rd70;
	mov.b32 	%r224, 16;
	// begin inline asm
	shfl.sync.down.b32 %r217, %r218, %r224, %r225, %r226;
	// end inline asm
	// begin inline asm
	shfl.sync.down.b32 %r222, %r223, %r224, %r225, %r226;
	// end inline asm
	mov.b64 	%rd71, {%r217, %r222};
	mov.b64 	%fd392, %rd71;
	add.s32 	%r234, %r176, 16;
	setp.gt.s32 	%p38, %r234, %r225;
	add.f64 	%fd393, %fd391, %fd392;
	selp.f64 	%fd520, %fd391, %fd393, %p38;
	setp.ne.s32 	%p39, %r176, 0;
	@%p39 bra 	$L__BB3_25;
	shr.u32 	%r235, %r1, 2;
	and.b32  	%r236, %r235, 248;
	mov.u32 	%r237, _ZZN3cub18CUB_300001_SM_10006detail6reduce28DeviceReduceSingleTileKernelINS2_10policy_hubIdjN4cuda3std3__44plusIdEEE10Policy1000EN6thrust24THRUST_300001_SM_1000_NS6detail15normal_iteratorINSD_10device_ptrIiEEEEPdjS9_dd10pi_functorEEvT0_T1_T2_T3_T4_T6_E12temp_storage;
	add.s32 	%r238, %r237, %r236;
	st.shared.f64 	[%r238+24], %fd520;
$L__BB3_25:
	bar.sync 	0;
	setp.ne.s32 	%p40, %r1, 0;
	@%p40 bra 	$L__BB3_48;
	setp.gt.u32 	%p41, %r40, 32;
	ld.shared.f64 	%fd394, [_ZZN3cub18CUB_300001_SM_10006detail6reduce28DeviceReduceSingleTileKernelINS2_10policy_hubIdjN4cuda3std3__44plusIdEEE10Policy1000EN6thrust24THRUST_300001_SM_1000_NS6detail15normal_iteratorINSD_10device_ptrIiEEEEPdjS9_dd10pi_functorEEvT0_T1_T2_T3_T4_T6_E12temp_storage+32];
	add.f64 	%fd395, %fd520, %fd394;
	selp.f64 	%fd396, %fd395, %fd520, %p41;
	setp.gt.u32 	%p42, %r40, 64;
	ld.shared.f64 	%fd397, [_ZZN3cub18CUB_300001_SM_10006detail6reduce28DeviceReduceSingleTileKernelINS2_10policy_hubIdjN4cuda3std3__44plusIdEEE10Policy1000EN6thrust24THRUST_300001_SM_1000_NS6detail15normal_iteratorINSD_10device_ptrIiEEEEPdjS9_dd10pi_functorEEvT0_T1_T2_T3_T4_T6_E12temp_storage+40];
	add.f64 	%fd398, %fd397, %fd396;
	selp.f64 	%fd399, %fd398, %fd396, %p42;
	setp.gt.u32 	%p43, %r40, 96;
	ld.shared.f64 	%fd400, [_ZZN3cub18CUB_300001_SM_10006detail6reduce28DeviceReduceSingleTileKernelINS2_10policy_hubIdjN4cuda3std3__44plusIdEEE10Policy1000EN6thrust24THRUST_300001_SM_1000_NS6detail15normal_iteratorINSD_10device_ptrIiEEEEPdjS9_dd10pi_functorEEvT0_T1_T2_T3_T4_T6_E12temp_storage+48];
	add.f64 	%fd401, %fd400, %fd399;
	selp.f64 	%fd402, %fd401, %fd399, %p43;
	setp.gt.u32 	%p44, %r40, 128;
	ld.shared.f64 	%fd403, [_ZZN3cub18CUB_300001_SM_10006detail6reduce28DeviceReduceSingleTileKernelINS2_10policy_hubIdjN4cuda3std3__44plusIdEEE10Policy1000EN6thrust24THRUST_300001_SM_1000_NS6detail15normal_iteratorINSD_10device_ptrIiEEEEPdjS9_dd10pi_functorEEvT0_T1_T2_T3_T4_T6_E12temp_storage+56];
	add.f64 	%fd404, %fd403, %fd402;
	selp.f64 	%fd405, %fd404, %fd402, %p44;
	setp.gt.u32 	%p45, %r40, 160;
	ld.shared.f64 	%fd406, [_ZZN3cub18CUB_300001_SM_10006detail6reduce28DeviceReduceSingleTileKernelINS2_10policy_hubIdjN4cuda3std3__44plusIdEEE10Policy1000EN6thrust24THRUST_300001_SM_1000_NS6detail15normal_iteratorINSD_10device_ptrIiEEEEPdjS9_dd10pi_functorEEvT0_T1_T2_T3_T4_T6_E12temp_storage+64];
	add.f64 	%fd407, %fd406, %fd405;
	selp.f64 	%fd408, %fd407, %fd405, %p45;
	setp.gt.u32 	%p46, %r40, 192;
	ld.shared.f64 	%fd409, [_ZZN3cub18CUB_300001_SM_10006detail6reduce28DeviceReduceSingleTileKernelINS2_10policy_hubIdjN4cuda3std3__44plusIdEEE10Policy1000EN6thrust24THRUST_300001_SM_1000_NS6detail15normal_iteratorINSD_10device_ptrIiEEEEPdjS9_dd10pi_functorEEvT0_T1_T2_T3_T4_T6_E12temp_storage+72];
	add.f64 	%fd410, %fd409, %fd408;
	selp.f64 	%fd411, %fd410, %fd408, %p46;
	setp.gt.u32 	%p47, %r40, 224;
	ld.shared.f64 	%fd412, [_ZZN3cub18CUB_300001_SM_10006detail6reduce28DeviceReduceSingleTileKernelINS2_10policy_hubIdjN4cuda3std3__44plusIdEEE10Policy1000EN6thrust24THRUST_300001_SM_1000_NS6detail15normal_iteratorINSD_10device_ptrIiEEEEPdjS9_dd10pi_functorEEvT0_T1_T2_T3_T4_T6_E12temp_storage+80];
	add.f64 	%fd413, %fd412, %fd411;
	selp.f64 	%fd414, %fd413, %fd411, %p47;
	setp.gt.u32 	%p48, %r40, 256;
	ld.shared.f64 	%fd415, [_ZZN3cub18CUB_300001_SM_10006detail6reduce28DeviceReduceSingleTileKernelINS2_10policy_hubIdjN4cuda3std3__44plusIdEEE10Policy1000EN6thrust24THRUST_300001_SM_1000_NS6detail15normal_iteratorINSD_10device_ptrIiEEEEPdjS9_dd10pi_functorEEvT0_T1_T2_T3_T4_T6_E12temp_storage+88];
	add.f64 	%fd416, %fd415, %fd414;
	selp.f64 	%fd417, %fd416, %fd414, %p48;
	setp.gt.u32 	%p49, %r40, 288;
	ld.shared.f64 	%fd418, [_ZZN3cub18CUB_300001_SM_10006detail6reduce28DeviceReduceSingleTileKernelINS2_10policy_hubIdjN4cuda3std3__44plusIdEEE10Policy1000EN6thrust24THRUST_300001_SM_1000_NS6detail15normal_iteratorINSD_10device_ptrIiEEEEPdjS9_dd10pi_functorEEvT0_T1_T2_T3_T4_T6_E12temp_storage+96];
	add.f64 	%fd419, %fd418, %fd417;
	selp.f64 	%fd420, %fd419, %fd417, %p49;
	setp.gt.u32 	%p50, %r40, 320;
	ld.shared.f64 	%fd421, [_ZZN3cub18CUB_300001_SM_10006detail6reduce28DeviceReduceSingleTileKernelINS2_10policy_hubIdjN4cuda3std3__44plusIdEEE10Policy1000EN6thrust24THRUST_300001_SM_1000_NS6detail15normal_iteratorINSD_10device_ptrIiEEEEPdjS9_dd10pi_functorEEvT0_T1_T2_T3_T4_T6_E12temp_storage+104];
	add.f64 	%fd422, %fd421, %fd420;
	selp.f64 	%fd423, %fd422, %fd420, %p50;
	setp.gt.u32 	%p51, %r40, 352;
	ld.shared.f64 	%fd424, [_ZZN3cub18CUB_300001_SM_10006detail6reduce28DeviceReduceSingleTileKernelINS2_10policy_hubIdjN4cuda3std3__44plusIdEEE10Policy1000EN6thrust24THRUST_300001_SM_1000_NS6detail15normal_iteratorINSD_10device_ptrIiEEEEPdjS9_dd10pi_functorEEvT0_T1_T2_T3_T4_T6_E12temp_storage+112];
	add.f64 	%fd425, %fd424, %fd423;
	selp.f64 	%fd426, %fd425, %fd423, %p51;
	setp.gt.u32 	%p52, %r40, 384;
	ld.shared.f64 	%fd427, [_ZZN3cub18CUB_300001_SM_10006detail6reduce28DeviceReduceSingleTileKernelINS2_10policy_hubIdjN4cuda3std3__44plusIdEEE10Policy1000EN6thrust24THRUST_300001_SM_1000_NS6detail15normal_iteratorINSD_10device_ptrIiEEEEPdjS9_dd10pi_functorEEvT0_T1_T2_T3_T4_T6_E12temp_storage+120];
	add.f64 	%fd428, %fd427, %fd426;
	selp.f64 	%fd429, %fd428, %fd426, %p52;
	setp.gt.u32 	%p53, %r40, 416;
	ld.shared.f64 	%fd430, [_ZZN3cub18CUB_300001_SM_10006detail6reduce28DeviceReduceSingleTileKernelINS2_10policy_hubIdjN4cuda3std3__44plusIdEEE10Policy1000EN6thrust24THRUST_300001_SM_1000_NS6detail15normal_iteratorINSD_10device_ptrIiEEEEPdjS9_dd10pi_functorEEvT0_T1_T2_T3_T4_T6_E12temp_storage+128];
	add.f64 	%fd431, %fd430, %fd429;
	selp.f64 	%fd432, %fd431, %fd429, %p53;
	setp.gt.u32 	%p54, %r40, 448;
	ld.shared.f64 	%fd433, [_ZZN3cub18CUB_300001_SM_10006detail6reduce28DeviceReduceSingleTileKernelINS2_10policy_hubIdjN4cuda3std3__44plusIdEEE10Policy1000EN6thrust24THRUST_300001_SM_1000_NS6detail15normal_iteratorINSD_10device_ptrIiEEEEPdjS9_dd10pi_functorEEvT0_T1_T2_T3_T4_T6_E12temp_storage+136];
	add.f64 	%fd434, %fd433, %fd432;
	selp.f64 	%fd435, %fd434, %fd432, %p54;
	setp.gt.u32 	%p55, %r40, 480;
	ld.shared.f64 	%fd436, [_ZZN3cub18CUB_300001_SM_10006detail6reduce28DeviceReduceSingleTileKernelINS2_10policy_hubIdjN4cuda3std3__44plusIdEEE10Policy1000EN6thrust24THRUST_300001_SM_1000_NS6detail15normal_iteratorINSD_10device_ptrIiEEEEPdjS9_dd10pi_functorEEvT0_T1_T2_T3_T4_T6_E12temp_storage+144];
	add.f64 	%fd437, %fd436, %fd435;
	selp.f64 	%fd438, %fd437, %fd435, %p55;
	setp.gt.u32 	%p56, %r40, 512;
	ld.shared.f64 	%fd439, [_ZZN3cub18CUB_300001_SM_10006detail6reduce28DeviceReduceSingleTileKernelINS2_10policy_hubIdjN4cuda3std3__44plusIdEEE10Policy1000EN6thrust24THRUST_300001_SM_1000_NS6detail15normal_iteratorINSD_10device_ptrIiEEEEPdjS9_dd10pi_functorEEvT0_T1_T2_T3_T4_T6_E12temp_storage+152];
	add.f64 	%fd440, %fd439, %fd438;
	selp.f64 	%fd441, %fd440, %fd438, %p56;
	setp.gt.u32 	%p57, %r40, 544;
	ld.shared.f64 	%fd442, [_ZZN3cub18CUB_300001_SM_10006detail6reduce28DeviceReduceSingleTileKernelINS2_10policy_hubIdjN4cuda3std3__44plusIdEEE10Policy1000EN6thrust24THRUST_300001_SM_1000_NS6detail15normal_iteratorINSD_10device_ptrIiEEEEPdjS9_dd10pi_functorEEvT0_T1_T2_T3_T4_T6_E12temp_storage+160];
	add.f64 	%fd443, %fd442, %fd441;
	selp.f64 	%fd444, %fd443, %fd441, %p57;
	setp.gt.u32 	%p58, %r40, 576;
	ld.shared.f64 	%fd445, [_ZZN3cub18CUB_300001_SM_10006detail6reduce28DeviceReduceSingleTileKernelINS2_10policy_hubIdjN4cuda3std3__44plusIdEEE10Policy1000EN6thrust24THRUST_300001_SM_1000_NS6detail15normal_iteratorINSD_10device_ptrIiEEEEPdjS9_dd10pi_functorEEvT0_T1_T2_T3_T4_T6_E12temp_storage+168];
	add.f64 	%fd446, %fd445, %fd444;
	selp.f64 	%fd447, %fd446, %fd444, %p58;
	setp.gt.u32 	%p59, %r40, 608;
	ld.shared.f64 	%fd448, [_ZZN3cub18CUB_300001_SM_10006detail6reduce28DeviceReduceSingleTileKernelINS2_10policy_hubIdjN4cuda3std3__44plusIdEEE10Policy1000EN6thrust24THRUST_300001_SM_1000_NS6detail15normal_iteratorINSD_10device_ptrIiEEEEPdjS9_dd10pi_functorEEvT0_T1_T2_T3_T4_T6_E12temp_storage+176];
	add.f64 	%fd449, %fd448, %fd447;
	selp.f64 	%fd520, %fd449, %fd447, %p59;
	bra.uni 	$L__BB3_48;
$L__BB3_27:
	mov.u32 	%r17, %tid.x;
	mul.wide.u32 	%rd8, %r17, 4;
	add.s64 	%rd9, %rd2, %rd8;
	ld.global.u32 	%r42, [%rd9];
	cvt.rn.f64.s32 	%fd43, %r42;
	add.f64 	%fd44, %fd43, 0d3FE0000000000000;
	mul.f64 	%fd45, %fd42, %fd44;
	fma.rn.f64 	%fd46, %fd45, %fd45, 0d3FF0000000000000;
	mov.f64 	%fd47, 0d4010000000000000;
	div.rn.f64 	%fd48, %fd47, %fd46;
	ld.global.u32 	%r43, [%rd9+2560];
	cvt.rn.f64.s32 	%fd49, %r43;
	add.f64 	%fd50, %fd49, 0d3FE0000000000000;
	mul.f64 	%fd51, %fd42, %fd50;
	fma.rn.f64 	%fd52, %fd51, %fd51, 0d3FF0000000000000;
	div.rn.f64 	%fd53, %fd47, %fd52;
	ld.global.u32 	%r44, [%rd9+5120];
	cvt.rn.f64.s32 	%fd54, %r44;
	add.f64 	%fd55, %fd54, 0d3FE0000000000000;
	mul.f64 	%fd56, %fd42, %fd55;
	fma.rn.f64 	%fd57, %fd56, %fd56, 0d3FF0000000000000;
	div.rn.f64 	%fd58, %fd47, %fd57;
	ld.global.u32 	%r45, [%rd9+7680];
	cvt.rn.f64.s32 	%fd59, %r45;
	add.f64 	%fd60, %fd59, 0d3FE0000000000000;
	mul.f64 	%fd61, %fd42, %fd60;
	fma.rn.f64 	%fd62, %fd61, %fd61, 0d3FF0000000000000;
	div.rn.f64 	%fd63, %fd47, %fd62;
	ld.global.u32 	%r46, [%rd9+10240];
	cvt.rn.f64.s32 	%fd64, %r46;
	add.f64 	%fd65, %fd64, 0d3FE0000000000000;
	mul.f64 	%fd66, %fd42, %fd65;
	fma.rn.f64 	%fd67, %fd66, %fd66, 0d3FF0000000000000;
	div.rn.f64 	%fd68, %fd47, %fd67;
	ld.global.u32 	%r47, [%rd9+12800];
	cvt.rn.f64.s32 	%fd69, %r47;
	add.f64 	%fd70, %fd69, 0d3FE0000000000000;
	mul.f64 	%fd71, %fd42, %fd70;
	fma.rn.f64 	%fd72, %fd71, %fd71, 0d3FF0000000000000;
	div.rn.f64 	%fd73, %fd47, %fd72;
	ld.global.u32 	%r48, [%rd9+15360];
	cvt.rn.f64.s32 	%fd74, %r48;
	add.f64 	%fd75, %fd74, 0d3FE0000000000000;
	mul.f64 	%fd76, %fd42, %fd75;
	fma.rn.f64 	%fd77, %fd76, %fd76, 0d3FF0000000000000;
	div.rn.f64 	%fd78, %fd47, %fd77;
	ld.global.u32 	%r49, [%rd9+17920];
	cvt.rn.f64.s32 	%fd79, %r49;
	add.f64 	%fd80, %fd79, 0d3FE0000000000000;
	mul.f64 	%fd81, %fd42, %fd80;
	fma.rn.f64 	%fd82, %fd81, %fd81, 0d3FF0000000000000;
	div.rn.f64 	%fd83, %fd47, %fd82;
	add.f64 	%fd84, %fd48, %fd53;
	add.f64 	%fd85, %fd84, %fd58;
	add.f64 	%fd86, %fd85, %fd63;
	add.f64 	%fd87, %fd86, %fd68;
	add.f64 	%fd88, %fd87, %fd73;
	add.f64 	%fd89, %fd88, %fd78;
	add.f64 	%fd519, %fd89, %fd83;
	add.s32 	%r18, %r40, -5120;
	setp.lt.u32 	%p3, %r18, 5120;
	mov.b32 	%r303, 5120;
	@%p3 bra 	$L__BB3_31;
	mov.b32 	%r303, 5120;
$L__BB3_29:
	add.s32 	%r51, %r17, %r303;
	mul.wide.u32 	%rd10, %r51, 4;
	add.s64 	%rd11, %rd2, %rd10;
	ld.global.u32 	%r52, [%rd11];
	cvt.rn.f64.s32 	%fd90, %r52;
	add.f64 	%fd91, %fd90, 0d3FE0000000000000;
	mul.f64 	%fd92, %fd42, %fd91;
	fma.rn.f64 	%fd93, %fd92, %fd92, 0d3FF0000000000000;
	mov.f64 	%fd94, 0d4010000000000000;
	div.rn.f64 	%fd95, %fd94, %fd93;
	ld.global.u32 	%r53, [%rd11+2560];
	cvt.rn.f64.s32 	%fd96, %r53;
	add.f64 	%fd97, %fd96, 0d3FE0000000000000;
	mul.f64 	%fd98, %fd42, %fd97;
	fma.rn.f64 	%fd99, %fd98, %fd98, 0d3FF0000000000000;
	div.rn.f64 	%fd100, %fd94, %fd99;
	ld.global.u32 	%r54, [%rd11+5120];
	cvt.rn.f64.s32 	%fd101, %r54;
	add.f64 	%fd102, %fd101, 0d3FE0000000000000;
	mul.f64 	%fd103, %fd42, %fd102;
	fma.rn.f64 	%fd104, %fd103, %fd103, 0d3FF0000000000000;
	div.rn.f64 	%fd105, %fd94, %fd104;
	ld.global.u32 	%r55, [%rd11+7680];
	cvt.rn.f64.s32 	%fd106, %r55;
	add.f64 	%fd107, %fd106, 0d3FE0000000000000;
	mul.f64 	%fd108, %fd42, %fd107;
	fma.rn.f64 	%fd109, %fd108, %fd108, 0d3FF0000000000000;
	div.rn.f64 	%fd110, %fd94, %fd109;
	ld.global.u32 	%r56, [%rd11+10240];
	cvt.rn.f64.s32 	%fd111, %r56;
	add.f64 	%fd112, %fd111, 0d3FE0000000000000;
	mul.f64 	%fd113, %fd42, %fd112;
	fma.rn.f64 	%fd114, %fd113, %fd113, 0d3FF0000000000000;
	div.rn.f64 	%fd115, %fd94, %fd114;
	ld.global.u32 	%r57, [%rd11+12800];
	cvt.rn.f64.s32 	%fd116, %r57;
	add.f64 	%fd117, %fd116, 0d3FE0000000000000;
	mul.f64 	%fd118, %fd42, %fd117;
	fma.rn.f64 	%fd119, %fd118, %fd118, 0d3FF0000000000000;
	div.rn.f64 	%fd120, %fd94, %fd119;
	ld.global.u32 	%r58, [%rd11+15360];
	cvt.rn.f64.s32 	%fd121, %r58;
	add.f64 	%fd122, %fd121, 0d3FE0000000000000;
	mul.f64 	%fd123, %fd42, %fd122;
	fma.rn.f64 	%fd124, %fd123, %fd123, 0d3FF0000000000000;
	div.rn.f64 	%fd125, %fd94, %fd124;
	ld.global.u32 	%r59, [%rd11+17920];
	cvt.rn.f64.s32 	%fd126, %r59;
	add.f64 	%fd127, %fd126, 0d3FE0000000000000;
	mul.f64 	%fd128, %fd42, %fd127;
	fma.rn.f64 	%fd129, %fd128, %fd128, 0d3FF0000000000000;
	div.rn.f64 	%fd130, %fd94, %fd129;
	add.f64 	%fd131, %fd519, %fd95;
	add.f64 	%fd132, %fd131, %fd100;
	add.f64 	%fd133, %fd132, %fd105;
	add.f64 	%fd134, %fd133, %fd110;
	add.f64 	%fd135, %fd134, %fd115;
	add.f64 	%fd136, %fd135, %fd120;
	add.f64 	%fd137, %fd136, %fd125;
	add.f64 	%fd519, %fd137, %fd130;
	sub.s32 	%r60, %r40, %r303;
	setp.lt.u32 	%p4, %r60, 5120;
	@%p4 bra 	$L__BB3_44;
	add.s32 	%r303, %r303, 5120;
	setp.le.u32 	%p5, %r303, %r18;
	@%p5 bra 	$L__BB3_29;
$L__BB3_31:
	setp.le.u32 	%p6, %r40, %r303;
	sub.s32 	%r61, %r40, %r303;
	setp.ge.s32 	%p7, %r17, %r61;
	or.pred  	%p8, %p6, %p7;
	@%p8 bra 	$L__BB3_44;
	not.b32 	%r63, %r17;
	add.s32 	%r64, %r40, %r63;
	sub.s32 	%r65, %r64, %r303;
	mul.hi.u32 	%r66, %r65, -858993459;
	shr.u32 	%r22, %r66, 9;
	add.s32 	%r23, %r22, 1;
	and.b32  	%r24, %r23, 7;
	setp.lt.u32 	%p9, %r65, 4480;
	mov.u32 	%r308, %r17;
	@%p9 bra 	$L__BB3_36;
	add.s32 	%r306, %r17, 2560;
	add.s32 	%r305, %r17, %r303;
	and.b32  	%r67, %r23, 16777208;
	neg.s32 	%r304, %r67;
$L__BB3_34:
	.pragma "nounroll";
	mul.wide.u32 	%rd12, %r305, 4;
	add.s64 	%rd13, %rd2, %rd12;
	ld.global.u32 	%r68, [%rd13];
	cvt.rn.f64.s32 	%fd139, %r68;
	add.f64 	%fd140, %fd139, 0d3FE0000000000000;
	mul.f64 	%fd141, %fd42, %fd140;
	fma.rn.f64 	%fd142, %fd141, %fd141, 0d3FF0000000000000;
	mov.f64 	%fd143, 0d4010000000000000;
	div.rn.f64 	%fd144, %fd143, %fd142;
	add.f64 	%fd145, %fd519, %fd144;
	add.s32 	%r69, %r305, 640;
	mul.wide.u32 	%rd14, %r69, 4;
	add.s64 	%rd15, %rd2, %rd14;
	ld.global.u32 	%r70, [%rd15];
	cvt.rn.f64.s32 	%fd146, %r70;
	add.f64 	%fd147, %fd146, 0d3FE0000000000000;
	mul.f64 	%fd148, %fd42, %fd147;
	fma.rn.f64 	%fd149, %fd148, %fd148, 0d3FF0000000000000;
	div.rn.f64 	%fd150, %fd143, %fd149;
	add.f64 	%fd151, %fd145, %fd150;
	add.s32 	%r71, %r305, 1280;
	mul.wide.u32 	%rd16, %r71, 4;
	add.s64 	%rd17, %rd2, %rd16;
	ld.global.u32 	%r72, [%rd17];
	cvt.rn.f64.s32 	%fd152, %r72;
	add.f64 	%fd153, %fd152, 0d3FE0000000000000;
	mul.f64 	%fd154, %fd42, %fd153;
	fma.rn.f64 	%fd155, %fd154, %fd154, 0d3FF0000000000000;
	div.rn.f64 	%fd156, %fd143, %fd155;
	add.f64 	%fd157, %fd151, %fd156;
	add.s32 	%r73, %r305, 1920;
	mul.wide.u32 	%rd18, %r73, 4;
	add.s64 	%rd19, %rd2, %rd18;
	ld.global.u32 	%r74, [%rd19];
	cvt.rn.f64.s32 	%fd158, %r74;
	add.f64 	%fd159, %fd158, 0d3FE0000000000000;
	mul.f64 	%fd160, %fd42, %fd159;
	fma.rn.f64 	%fd161, %fd160, %fd160, 0d3FF0000000000000;
	div.rn.f64 	%fd162, %fd143, %fd161;
	add.f64 	%fd163, %fd157, %fd162;
	add.s32 	%r75, %r305, 2560;
	mul.wide.u32 	%rd20, %r75, 4;
	add.s64 	%rd21, %rd2, %rd20;
	ld.global.u32 	%r76, [%rd21];
	cvt.rn.f64.s32 	%fd164, %r76;
	add.f64 	%fd165, %fd164, 0d3FE0000000000000;
	mul.f64 	%fd166, %fd42, %fd165;
	fma.rn.f64 	%fd167, %fd166, %fd166, 0d3FF0000000000000;
	div.rn.f64 	%fd168, %fd143, %fd167;
	add.f64 	%fd169, %fd163, %fd168;
	add.s32 	%r77, %r305, 3200;
	mul.wide.u32 	%rd22, %r77, 4;
	add.s64 	%rd23, %rd2, %rd22;
	ld.global.u32 	%r78, [%rd23];
	cvt.rn.f64.s32 	%fd170, %r78;
	add.f64 	%fd171, %fd170, 0d3FE0000000000000;
	mul.f64 	%fd172, %fd42, %fd171;
	fma.rn.f64 	%fd173, %fd172, %fd172, 0d3FF0000000000000;
	div.rn.f64 	%fd174, %fd143, %fd173;
	add.f64 	%fd175, %fd169, %fd174;
	add.s32 	%r79, %r305, 3840;
	mul.wide.u32 	%rd24, %r79, 4;
	add.s64 	%rd25, %rd2, %rd24;
	ld.global.u32 	%r80, [%rd25];
	cvt.rn.f64.s32 	%fd176, %r80;
	add.f64 	%fd177, %fd176, 0d3FE0000000000000;
	mul.f64 	%fd178, %fd42, %fd177;
	fma.rn.f64 	%fd179, %fd178, %fd178, 0d3FF0000000000000;
	div.rn.f64 	%fd180, %fd143, %fd179;
	add.f64 	%fd181, %fd175, %fd180;
	add.s32 	%r81, %r305, 4480;
	mul.wide.u32 	%rd26, %r81, 4;
	add.s64 	%rd27, %rd2, %rd26;
	ld.global.u32 	%r82, [%rd27];
	cvt.rn.f64.s32 	%fd182, %r82;
	add.f64 	%fd183, %fd182, 0d3FE0000000000000;
	mul.f64 	%fd184, %fd42, %fd183;
	fma.rn.f64 	%fd185, %fd184, %fd184, 0d3FF0000000000000;
	div.rn.f64 	%fd186, %fd143, %fd185;
	add.f64 	%fd519, %fd181, %fd186;
	add.s32 	%r306, %r306, 5120;
	add.s32 	%r305, %r305, 5120;
	add.s32 	%r304, %r304, 8;
	setp.ne.s32 	%p10, %r304, 0;
	@%p10 bra 	$L__BB3_34;
	add.s32 	%r308, %r306, -2560;
$L__BB3_36:
	setp.eq.s32 	%p11, %r24, 0;
	@%p11 bra 	$L__BB3_44;
	setp.lt.u32 	%p12, %r24, 4;
	@%p12 bra 	$L__BB3_39;
	add.s32 	%r83, %r308, %r303;
	mul.wide.u32 	%rd28, %r83, 4;
	add.s64 	%rd29, %rd2, %rd28;
	ld.global.u32 	%r84, [%rd29];
	cvt.rn.f64.s32 	%fd188, %r84;
	add.f64 	%fd189, %fd188, 0d3FE0000000000000;
	mul.f64 	%fd190, %fd42, %fd189;
	fma.rn.f64 	%fd191, %fd190, %fd190, 0d3FF0000000000000;
	mov.f64 	%fd192, 0d4010000000000000;
	div.rn.f64 	%fd193, %fd192, %fd191;
	add.f64 	%fd194, %fd519, %fd193;
	add.s32 	%r85, %r83, 640;
	mul.wide.u32 	%rd30, %r85, 4;
	add.s64 	%rd31, %rd2, %rd30;
	ld.global.u32 	%r86, [%rd31];
	cvt.rn.f64.s32 	%fd195, %r86;
	add.f64 	%fd196, %fd195, 0d3FE0000000000000;
	mul.f64 	%fd197, %fd42, %fd196;
	fma.rn.f64 	%fd198, %fd197, %fd197, 0d3FF0000000000000;
	div.rn.f64 	%fd199, %fd192, %fd198;
	add.f64 	%fd200, %fd194, %fd199;
	add.s32 	%r87, %r83, 1280;
	mul.wide.u32 	%rd32, %r87, 4;
	add.s64 	%rd33, %rd2, %rd32;
	ld.global.u32 	%r88, [%rd33];
	cvt.rn.f64.s32 	%fd201, %r88;
	add.f64 	%fd202, %fd201, 0d3FE0000000000000;
	mul.f64 	%fd203, %fd42, %fd202;
	fma.rn.f64 	%fd204, %fd203, %fd203, 0d3FF0000000000000;
	div.rn.f64 	%fd205, %fd192, %fd204;
	add.f64 	%fd206, %fd200, %fd205;
	add.s32 	%r89, %r83, 1920;
	mul.wide.u32 	%rd34, %r89, 4;
	add.s64 	%rd35, %rd2, %rd34;
	ld.global.u32 	%r90, [%rd35];
	cvt.rn.f64.s32 	%fd207, %r90;
	add.f64 	%fd208, %fd207, 0d3FE0000000000000;
	mul.f64 	%fd209, %fd42, %fd208;
	fma.rn.f64 	%fd210, %fd209, %fd209, 0d3FF0000000000000;
	div.rn.f64 	%fd211, %fd192, %fd210;
	add.f64 	%fd519, %fd206, %fd211;
	add.s32 	%r308, %r308, 2560;
$L__BB3_39:
	and.b32  	%r91, %r23, 3;
	setp.eq.s32 	%p13, %r91, 0;
	@%p13 bra 	$L__BB3_44;
	setp.eq.s32 	%p14, %r91, 1;
	@%p14 bra 	$L__BB3_42;
	add.s32 	%r92, %r308, %r303;
	mul.wide.u32 	%rd36, %r92, 4;
	add.s64 	%rd37, %rd2, %rd36;
	ld.global.u32 	%r93, [%rd37];
	cvt.rn.f64.s32 	%fd213, %r93;
	add.f64 	%fd214, %fd213, 0d3FE0000000000000;
	mul.f64 	%fd215, %fd42, %fd214;
	fma.rn.f64 	%fd216, %fd215, %fd215, 0d3FF0000000000000;
	mov.f64 	%fd217, 0d4010000000000000;
	div.rn.f64 	%fd218, %fd217, %fd216;
	add.f64 	%fd219, %fd519, %fd218;
	add.s32 	%r94, %r92, 640;
	mul.wide.u32 	%rd38, %r94, 4;
	add.s64 	%rd39, %rd2, %rd38;
	ld.global.u32 	%r95, [%rd39];
	cvt.rn.f64.s32 	%fd220, %r95;
	add.f64 	%fd221, %fd220, 0d3FE0000000000000;
	mul.f64 	%fd222, %fd42, %fd221;
	fma.rn.f64 	%fd223, %fd222, %fd222, 0d3FF0000000000000;
	div.rn.f64 	%fd224, %fd217, %fd223;
	add.f64 	%fd519, %fd219, %fd224;
	add.s32 	%r308, %r308, 1280;
$L__BB3_42:
	and.b32  	%r96, %r22, 1;
	setp.eq.b32 	%p15, %r96, 1;
	@%p15 bra 	$L__BB3_44;
	add.s32 	%r97, %r308, %r303;
	mul.wide.u32 	%rd40, %r97, 4;
	add.s64 	%rd41, %rd2, %rd40;
	ld.global.u32 	%r98, [%rd41];
	cvt.rn.f64.s32 	%fd225, %r98;
	add.f64 	%fd226, %fd225, 0d3FE0000000000000;
	mul.f64 	%fd227, %fd42, %fd226;
	fma.rn.f64 	%fd228, %fd227, %fd227, 0d3FF0000000000000;
	mov.f64 	%fd229, 0d4010000000000000;
	div.rn.f64 	%fd230, %fd229, %fd228;
	add.f64 	%fd519, %fd519, %fd230;
$L__BB3_44:
	// begin inline asm
	mov.u32 %r99, %laneid;
	// end inline asm
	mov.b64 	%rd42, %fd519;
	mov.b64 	{%r101, %r106}, %rd42;
	mov.b32 	%r107, 1;
	mov.b32 	%r148, 31;
	mov.b32 	%r149, -1;
	// begin inline asm
	shfl.sync.down.b32 %r100, %r101, %r107, %r148, %r149;
	// end inline asm
	// begin inline asm
	shfl.sync.down.b32 %r105, %r106, %r107, %r148, %r149;
	// end inline asm
	mov.b64 	%rd43, {%r100, %r105};
	mov.b64 	%fd231, %rd43;
	setp.gt.s32 	%p16, %r99, 30;
	add.f64 	%fd232, %fd519, %fd231;
	selp.f64 	%fd233, %fd519, %fd232, %p16;
	mov.b64 	%rd44, %fd233;
	mov.b64 	{%r111, %r116}, %rd44;
	mov.b32 	%r117, 2;
	// begin inline asm
	shfl.sync.down.b32 %r110, %r111, %r117, %r148, %r149;
	// end inline asm
	// begin inline asm
	shfl.sync.down.b32 %r115, %r116, %r117, %r148, %r149;
	// end inline asm
	mov.b64 	%rd45, {%r110, %r115};
	mov.b64 	%fd234, %rd45;
	setp.gt.s32 	%p17, %r99, 29;
	add.f64 	%fd235, %fd233, %fd234;
	selp.f64 	%fd236, %fd233, %fd235, %p17;
	mov.b64 	%rd46, %fd236;
	mov.b64 	{%r121, %r126}, %rd46;
	mov.b32 	%r127, 4;
	// begin inline asm
	shfl.sync.down.b32 %r120, %r121, %r127, %r148, %r149;
	// end inline asm
	// begin inline asm
	shfl.sync.down.b32 %r125, %r126, %r127, %r148, %r149;
	// end inline asm
	mov.b64 	%rd47, {%r120, %r125};
	mov.b64 	%fd237, %rd47;
	setp.gt.s32 	%p18, %r99, 27;
	add.f64 	%fd238, %fd236, %fd237;
	selp.f64 	%fd239, %fd236, %fd238, %p18;
	mov.b64 	%rd48, %fd239;
	mov.b64 	{%r131, %r136}, %rd48;
	mov.b32 	%r137, 8;
	// begin inline asm
	shfl.sync.down.b32 %r130, %r131, %r137, %r148, %r149;
	// end inline asm
	// begin inline asm
	shfl.sync.down.b32 %r135, %r136, %r137, %r148, %r149;
	// end inline asm
	mov.b64 	%rd49, {%r130, %r135};
	mov.b64 	%fd240, %rd49;
	setp.gt.s32 	%p19, %r99, 23;
	add.f64 	%fd241, %fd239, %fd240;
	selp.f64 	%fd242, %fd239, %fd241, %p19;
	mov.b64 	%rd50, %fd242;
	mov.b64 	{%r141, %r146}, %rd50;
	mov.b32 	%r147, 16;
	// begin inline asm
	shfl.sync.down.b32 %r140, %r141, %r147, %r148, %r149;
	// end inline asm
	// begin inline asm
	shfl.sync.down.b32 %r145, %r146, %r147, %r148, %r149;
	// end inline asm
	mov.b64 	%rd51, {%r140, %r145};
	mov.b64 	%fd243, %rd51;
	setp.gt.s32 	%p20, %r99, 15;
	add.f64 	%fd37, %fd242, %fd243;
	selp.f64 	%fd520, %fd242, %fd37, %p20;
	setp.ne.s32 	%p21, %r99, 0;
	@%p21 bra 	$L__BB3_46;
	shr.u32 	%r150, %r17, 2;
	and.b32  	%r151, %r150, 248;
	mov.u32 	%r152, _ZZN3cub18CUB_300001_SM_10006detail6reduce28DeviceReduceSingleTileKernelINS2_10policy_hubIdjN4cuda3std3__44plusIdEEE10Policy1000EN6thrust24THRUST_300001_SM_1000_NS6detail15normal_iteratorINSD_10device_ptrIiEEEEPdjS9_dd10pi_functorEEvT0_T1_T2_T3_T4_T6_E12temp_storage;
	add.s32 	%r153, %r152, %r151;
	st.shared.f64 	[%r153+24], %fd37;
$L__BB3_46:
	bar.sync 	0;
	setp.ne.s32 	%p22, %r17, 0;
	@%p22 bra 	$L__BB3_48;
	ld.shared.f64 	%fd244, [_ZZN3cub18CUB_300001_SM_10006detail6reduce28DeviceReduceSingleTileKernelINS2_10policy_hubIdjN4cuda3std3__44plusIdEEE10Policy1000EN6thrust24THRUST_300001_SM_1000_NS6detail15normal_iteratorINSD_10device_ptrIiEEEEPdjS9_dd10pi_functorEEvT0_T1_T2_T3_T4_T6_E12temp_storage+32];
	add.f64 	%fd245, %fd520, %fd244;
	ld.shared.f64 	%fd246, [_ZZN3cub18CUB_300001_SM_10006detail6reduce28DeviceReduceSingleTileKernelINS2_10policy_hubIdjN4cuda3std3__44plusIdEEE10Policy1000EN6thrust24THRUST_300001_SM_1000_NS6detail15normal_iteratorINSD_10device_ptrIiEEEEPdjS9_dd10pi_functorEEvT0_T1_T2_T3_T4_T6_E12temp_storage+40];
	add.f64 	%fd247, %fd245, %fd246;
	ld.shared.f64 	%fd248, [_ZZN3cub18CUB_300001_SM_10006detail6reduce28DeviceReduceSingleTileKernelINS2_10policy_hubIdjN4cuda3std3__44plusIdEEE10Policy1000EN6thrust24THRUST_300001_SM_1000_NS6detail15normal_iteratorINSD_10device_ptrIiEEEEPdjS9_dd10pi_functorEEvT0_T1_T2_T3_T4_T6_E12temp_storage+48];
	add.f64 	%fd249, %fd247, %fd248;
	ld.shared.f64 	%fd250, [_ZZN3cub18CUB_300001_SM_10006detail6reduce28DeviceReduceSingleTileKernelINS2_10policy_hubIdjN4cuda3std3__44plusIdEEE10Policy1000EN6thrust24THRUST_300001_SM_1000_NS6detail15normal_iteratorINSD_10device_ptrIiEEEEPdjS9_dd10pi_functorEEvT0_T1_T2_T3_T4_T6_E12temp_storage+56];
	add.f64 	%fd251, %fd249, %fd250;
	ld.shared.f64 	%fd252, [_ZZN3cub18CUB_300001_SM_10006detail6reduce28DeviceReduceSingleTileKernelINS2_10policy_hubIdjN4cuda3std3__44plusIdEEE10Policy1000EN6thrust24THRUST_300001_SM_1000_NS6detail15normal_iteratorINSD_10device_ptrIiEEEEPdjS9_dd10pi_functorEEvT0_T1_T2_T3_T4_T6_E12temp_storage+64];
	add.f64 	%fd253, %fd251, %fd252;
	ld.shared.f64 	%fd254, [_ZZN3cub18CUB_300001_SM_10006detail6reduce28DeviceReduceSingleTileKernelINS2_10policy_hubIdjN4cuda3std3__44plusIdEEE10Policy1000EN6thrust24THRUST_300001_SM_1000_NS6detail15normal_iteratorINSD_10device_ptrIiEEEEPdjS9_dd10pi_functorEEvT0_T1_T2_T3_T4_T6_E12temp_storage+72];
	add.f64 	%fd255, %fd253, %fd254;
	ld.shared.f64 	%fd256, [_ZZN3cub18CUB_300001_SM_10006detail6reduce28DeviceReduceSingleTileKernelINS2_10policy_hubIdjN4cuda3std3__44plusIdEEE10Policy1000EN6thrust24THRUST_300001_SM_1000_NS6detail15normal_iteratorINSD_10device_ptrIiEEEEPdjS9_dd10pi_functorEEvT0_T1_T2_T3_T4_T6_E12temp_storage+80];
	add.f64 	%fd257, %fd255, %fd256;
	ld.shared.f64 	%fd258, [_ZZN3cub18CUB_300001_SM_10006detail6reduce28DeviceReduceSingleTileKernelINS2_10policy_hubIdjN4cuda3std3__44plusIdEEE10Policy1000EN6thrust24THRUST_300001_SM_1000_NS6detail15normal_iteratorINSD_10device_ptrIiEEEEPdjS9_dd10pi_functorEEvT0_T1_T2_T3_T4_T6_E12temp_storage+88];
	add.f64 	%fd259, %fd257, %fd258;
	ld.shared.f64 	%fd260, [_ZZN3cub18CUB_300001_SM_10006detail6reduce28DeviceReduceSingleTileKernelINS2_10policy_hubIdjN4cuda3std3__44plusIdEEE10Policy1000EN6thrust24THRUST_300001_SM_1000_NS6detail15normal_iteratorINSD_10device_ptrIiEEEEPdjS9_dd10pi_functorEEvT0_T1_T2_T3_T4_T6_E12temp_storage+96];
	add.f64 	%fd261, %fd259, %fd260;
	ld.shared.f64 	%fd262, [_ZZN3cub18CUB_300001_SM_10006detail6reduce28DeviceReduceSingleTileKernelINS2_10policy_hubIdjN4cuda3std3__44plusIdEEE10Policy1000EN6thrust24THRUST_300001_SM_1000_NS6detail15normal_iteratorINSD_10device_ptrIiEEEEPdjS9_dd10pi_functorEEvT0_T1_T2_T3_T4_T6_E12temp_storage+104];
	add.f64 	%fd263, %fd261, %fd262;
	ld.shared.f64 	%fd264, [_ZZN3cub18CUB_300001_SM_10006detail6reduce28DeviceReduceSingleTileKernelINS2_10policy_hubIdjN4cuda3std3__44plusIdEEE10Policy1000EN6thrust24THRUST_300001_SM_1000_NS6detail15normal_iteratorINSD_10device_ptrIiEEEEPdjS9_dd10pi_functorEEvT0_T1_T2_T3_T4_T6_E12temp_storage+112];
	add.f64 	%fd265, %fd263, %fd264;
	ld.shared.f64 	%fd266, [_ZZN3cub18CUB_300001_SM_10006detail6reduce28DeviceReduceSingleTileKernelINS2_10policy_hubIdjN4cuda3std3__44plusIdEEE10Policy1000EN6thrust24THRUST_300001_SM_1000_NS6detail15normal_iteratorINSD_10device_ptrIiEEEEPdjS9_dd10pi_functorEEvT0_T1_T2_T3_T4_T6_E12temp_storage+120];
	add.f64 	%fd267, %fd265, %fd266;
	ld.shared.f64 	%fd268, [_ZZN3cub18CUB_300001_SM_10006detail6reduce28DeviceReduceSingleTileKernelINS2_10policy_hubIdjN4cuda3std3__44plusIdEEE10Policy1000EN6thrust24THRUST_300001_SM_1000_NS6detail15normal_iteratorINSD_10device_ptrIiEEEEPdjS9_dd10pi_functorEEvT0_T1_T2_T3_T4_T6_E12temp_storage+128];
	add.f64 	%fd269, %fd267, %fd268;
	ld.shared.f64 	%fd270, [_ZZN3cub18CUB_300001_SM_10006detail6reduce28DeviceReduceSingleTileKernelINS2_10policy_hubIdjN4cuda3std3__44plusIdEEE10Policy1000EN6thrust24THRUST_300001_SM_1000_NS6detail15normal_iteratorINSD_10device_ptrIiEEEEPdjS9_dd10pi_functorEEvT0_T1_T2_T3_T4_T6_E12temp_storage+136];
	add.f64 	%fd271, %fd269, %fd270;
	ld.shared.f64 	%fd272, [_ZZN3cub18CUB_300001_SM_10006detail6reduce28DeviceReduceSingleTileKernelINS2_10policy_hubIdjN4cuda3std3__44plusIdEEE10Policy1000EN6thrust24THRUST_300001_SM_1000_NS6detail15normal_iteratorINSD_10device_ptrIiEEEEPdjS9_dd10pi_functorEEvT0_T1_T2_T3_T4_T6_E12temp_storage+144];
	add.f64 	%fd273, %fd271, %fd272;
	ld.shared.f64 	%fd274, [_ZZN3cub18CUB_300001_SM_10006detail6reduce28DeviceReduceSingleTileKernelINS2_10policy_hubIdjN4cuda3std3__44plusIdEEE10Policy1000EN6thrust24THRUST_300001_SM_1000_NS6detail15normal_iteratorINSD_10device_ptrIiEEEEPdjS9_dd10pi_functorEEvT0_T1_T2_T3_T4_T6_E12temp_storage+152];
	add.f64 	%fd275, %fd273, %fd274;
	ld.shared.f64 	%fd276, [_ZZN3cub18CUB_300001_SM_10006detail6reduce28DeviceReduceSingleTileKernelINS2_10policy_hubIdjN4cuda3std3__44plusIdEEE10Policy1000EN6thrust24THRUST_300001_SM_1000_NS6detail15normal_iteratorINSD_10device_ptrIiEEEEPdjS9_dd10pi_functorEEvT0_T1_T2_T3_T4_T6_E12temp_storage+160];
	add.f64 	%fd277, %fd275, %fd276;
	ld.shared.f64 	%fd278, [_ZZN3cub18CUB_300001_SM_10006detail6reduce28DeviceReduceSingleTileKernelINS2_10policy_hubIdjN4cuda3std3__44plusIdEEE10Policy1000EN6thrust24THRUST_300001_SM_1000_NS6detail15normal_iteratorINSD_10device_ptrIiEEEEPdjS9_dd10pi_functorEEvT0_T1_T2_T3_T4_T6_E12temp_storage+168];
	add.f64 	%fd279, %fd277, %fd278;
	ld.shared.f64 	%fd280, [_ZZN3cub18CUB_300001_SM_10006detail6reduce28DeviceReduceSingleTileKernelINS2_10policy_hubIdjN4cuda3std3__44plusIdEEE10Policy1000EN6thrust24THRUST_300001_SM_1000_NS6detail15normal_iteratorINSD_10device_ptrIiEEEEPdjS9_dd10pi_functorEEvT0_T1_T2_T3_T4_T6_E12temp_storage+176];
	add.f64 	%fd520, %fd279, %fd280;
$L__BB3_48:
	mov.u32 	%r294, %tid.x;
	setp.ne.s32 	%p67, %r294, 0;
	@%p67 bra 	$L__BB3_50;
	add.f64 	%fd500, %fd41, %fd520;
	st.global.f64 	[%rd1], %fd500;
$L__BB3_50:
	ret;

}
	// .globl	_ZN3cub18CUB_300001_SM_10006detail6reduce18DeviceReduceKernelINS2_10policy_hubIdjN4cuda3std3__44plusIdEEE10Policy1000EN6thrust24THRUST_300001_SM_1000_NS6detail15normal_iteratorINSD_10device_ptrIiEEEEjS9_d10pi_functorEEvT0_PT3_T1_NS0_13GridEvenShareISN_EET2_T4_
.visible .entry _ZN3cub18CUB_300001_SM_10006detail6reduce18DeviceReduceKernelINS2_10policy_hubIdjN4cuda3std3__44plusIdEEE10Policy1000EN6thrust24THRUST_300001_SM_1000_NS6detail15normal_iteratorINSD_10device_ptrIiEEEEjS9_d10pi_functorEEvT0_PT3_T1_NS0_13GridEvenShareISN_EET2_T4_(
	.param .align 8 .b8 _ZN3cub18CUB_300001_SM_10006detail6reduce18DeviceReduceKernelINS2_10policy_hubIdjN4cuda3std3__44plusIdEEE10Policy1000EN6thrust24THRUST_300001_SM_1000_NS6detail15normal_iteratorINSD_10device_ptrIiEEEEjS9_d10pi_functorEEvT0_PT3_T1_NS0_13GridEvenShareISN_EET2_T4__param_0[8],
	.param .u64 .ptr .align 1 _ZN3cub18CUB_300001_SM_10006detail6reduce18DeviceReduceKernelINS2_10policy_hubIdjN4cuda3std3__44plusIdEEE10Policy1000EN6thrust24THRUST_300001_SM_1000_NS6detail15normal_iteratorINSD_10device_ptrIiEEEEjS9_d10pi_functorEEvT0_PT3_T1_NS0_13GridEvenShareISN_EET2_T4__param_1,
	.param .u32 _ZN3cub18CUB_300001_SM_10006detail6reduce18DeviceReduceKernelINS2_10policy_hubIdjN4cuda3std3__44plusIdEEE10Policy1000EN6thrust24THRUST_300001_SM_1000_NS6detail15normal_iteratorINSD_10device_ptrIiEEEEjS9_d10pi_functorEEvT0_PT3_T1_NS0_13GridEvenShareISN_EET2_T4__param_2,
	.param .align 4 .b8 _ZN3cub18CUB_300001_SM_10006detail6reduce18DeviceReduceKernelINS2_10policy_hubIdjN4cuda3std3__44plusIdEEE10Policy1000EN6thrust24THRUST_300001_SM_1000_NS6detail15normal_iteratorINSD_10device_ptrIiEEEEjS9_d10pi_functorEEvT0_PT3_T1_NS0_13GridEvenShareISN_EET2_T4__param_3[40],
	.param .align 1 .b8 _ZN3cub18CUB_300001_SM_10006detail6reduce18DeviceReduceKernelINS2_10policy_hubIdjN4cuda3std3__44plusIdEEE10Policy1000EN6thrust24THRUST_300001_SM_1000_NS6detail15normal_iteratorINSD_10device_ptrIiEEEEjS9_d10pi_functorEEvT0_PT3_T1_NS0_13GridEvenShareISN_EET2_T4__param_4[1],
	.param .align 8 .b8 _ZN3cub18CUB_300001_SM_10006detail6reduce18DeviceReduceKernelINS2_10policy_hubIdjN4cuda3std3__44plusIdEEE10Policy1000EN6thrust24THRUST_300001_SM_1000_NS6detail15normal_iteratorINSD_10device_ptrIiEEEEjS9_d10pi_functorEEvT0_PT3_T1_NS0_13GridEvenShareISN_EET2_T4__param_5[8]
)
.maxntid 640
{
	.reg .pred 	%p<67>;
	.reg .b32 	%r<355>;
	.reg .b64 	%rd<103>;
	.reg .b64 	%fd<516>;
	// demoted variable
	.shared .align 8 .b8 _ZZN3cub18CUB_300001_SM_10006detail6reduce18DeviceReduceKernelINS2_10policy_hubIdjN4cuda3std3__44plusIdEEE10Policy1000EN6thrust24THRUST_300001_SM_1000_NS6detail15normal_iteratorINSD_10device_ptrIiEEEEjS9_d10pi_functorEEvT0_PT3_T1_NS0_13GridEvenShareISN_EET2_T4_E12temp_storage[192];
	ld.param.f64 	%fd1, [_ZN3cub18CUB_300001_SM_10006detail6reduce18DeviceReduceKernelINS2_10policy_hubIdjN4cuda3std3__44plusIdEEE10Policy1000EN6thrust24THRUST_300001_SM_1000_NS6detail15normal_iteratorINSD_10device_ptrIiEEEEjS9_d10pi_functorEEvT0_PT3_T1_NS0_13GridEvenShareISN_EET2_T4__param_5];
	ld.param.u32 	%r1, [_ZN3cub18CUB_300001_SM_10006detail6reduce18DeviceReduceKernelINS2_10policy_hubIdjN4cuda3std3__44plusIdEEE10Policy1000EN6thrust24THRUST_300001_SM_1000_NS6detail15normal_iteratorINSD_10device_ptrIiEEEEjS9_d10pi_functorEEvT0_PT3_T1_NS0_13GridEvenShareISN_EET2_T4__param_3+20];
	ld.param.u32 	%r2, [_ZN3cub18CUB_300001_SM_10006detail6reduce18DeviceReduceKernelINS2_10policy_hubIdjN4cuda3std3__44plusIdEEE10Policy1000EN6thrust24THRUST_300001_SM_1000_NS6detail15normal_iteratorINSD_10device_ptrIiEEEEjS9_d10pi_functorEEvT0_PT3_T1_NS0_13GridEvenShareISN_EET2_T4__param_3+24];
	ld.param.u64 	%rd3, [_ZN3cub18CUB_300001_SM_10006detail6reduce18DeviceReduceKernelINS2_10policy_hubIdjN4cuda3std3__44plusIdEEE10Policy1000EN6thrust24THRUST_300001_SM_1000_NS6detail15normal_iteratorINSD_10device_ptrIiEEEEjS9_d10pi_functorEEvT0_PT3_T1_NS0_13GridEvenShareISN_EET2_T4__param_0];
	ld.param.u64 	%rd2, [_ZN3cub18CUB_300001_SM_10006detail6reduce18DeviceReduceKernelINS2_10policy_hubIdjN4cuda3std3__44plusIdEEE10Policy1000EN6thrust24THRUST_300001_SM_1000_NS6detail15normal_iteratorINSD_10device_ptrIiEEEEjS9_d10pi_functorEEvT0_PT3_T1_NS0_13GridEvenShareISN_EET2_T4__param_1];
	cvta.to.global.u64 	%rd1, %rd3;
	mov.u32 	%r3, %ctaid.x;
	mul.lo.s32 	%r4, %r2, 5120;
	mul.lo.s32 	%r5, %r3, 5120;
	sub.s32 	%r6, %r1, %r5;
	setp.gt.u32 	%p1, %r6, 5119;
	@%p1 bra 	$L__BB4_25;
	mov.u32 	%r7, %tid.x;
	setp.ge.u32 	%p22, %r7, %r6;
	mov.f64 	%fd505, 0d0000000000000000;
	mov.u32 	%r342, %r7;
	@%p22 bra 	$L__BB4_3;
	add.s32 	%r181, %r5, %r7;
	mul.wide.u32 	%rd48, %r181, 4;
	add.s64 	%rd49, %rd1, %rd48;
	ld.global.u32 	%r182, [%rd49];
	cvt.rn.f64.s32 	%fd279, %r182;
	add.f64 	%fd280, %fd279, 0d3FE0000000000000;
	mul.f64 	%fd281, %fd1, %fd280;
	fma.rn.f64 	%fd282, %fd281, %fd281, 0d3FF0000000000000;
	mov.f64 	%fd283, 0d4010000000000000;
	div.rn.f64 	%fd505, %fd283, %fd282;
	add.s32 	%r342, %r7, 640;
$L__BB4_3:
	setp.ge.u32 	%p23, %r342, %r6;
	@%p23 bra 	$L__BB4_16;
	not.b32 	%r183, %r342;
	add.s32 	%r184, %r1, %r183;
	sub.s32 	%r185, %r184, %r5;
	mul.hi.u32 	%r186, %r185, -858993459;
	shr.u32 	%r10, %r186, 9;
	add.s32 	%r11, %r10, 1;
	and.b32  	%r12, %r11, 7;
	setp.lt.u32 	%p24, %r185, 4480;
	@%p24 bra 	$L__BB4_8;
	add.s32 	%r341, %r342, 2560;
	add.s32 	%r340, %r342, %r5;
	and.b32  	%r187, %r11, 16777208;
	neg.s32 	%r339, %r187;
$L__BB4_6:
	.pragma "nounroll";
	mul.wide.u32 	%rd50, %r340, 4;
	add.s64 	%rd51, %rd1, %rd50;
	ld.global.u32 	%r188, [%rd51];
	cvt.rn.f64.s32 	%fd285, %r188;
	add.f64 	%fd286, %fd285, 0d3FE0000000000000;
	mul.f64 	%fd287, %fd1, %fd286;
	fma.rn.f64 	%fd288, %fd287, %fd287, 0d3FF0000000000000;
	mov.f64 	%fd289, 0d4010000000000000;
	div.rn.f64 	%fd290, %fd289, %fd288;
	add.f64 	%fd291, %fd505, %fd290;
	add.s32 	%r189, %r340, 640;
	mul.wide.u32 	%rd52, %r189, 4;
	add.s64 	%rd53, %rd1, %rd52;
	ld.global.u32 	%r190, [%rd53];
	cvt.rn.f64.s32 	%fd292, %r190;
	add.f64 	%fd293, %fd292, 0d3FE0000000000000;
	mul.f64 	%fd294, %fd1, %fd293;
	fma.rn.f64 	%fd295, %fd294, %fd294, 0d3FF0000000000000;
	div.rn.f64 	%fd296, %fd289, %fd295;
	add.f64 	%fd297, %fd291, %fd296;
	add.s32 	%r191, %r340, 1280;
	mul.wide.u32 	%rd54, %r191, 4;
	add.s64 	%rd55, %rd1, %rd54;
	ld.global.u32 	%r192, [%rd55];
	cvt.rn.f64.s32 	%fd298, %r192;
	add.f64 	%fd299, %fd298, 0d3FE0000000000000;
	mul.f64 	%fd300, %fd1, %fd299;
	fma.rn.f64 	%fd301, %fd300, %fd300, 0d3FF0000000000000;
	div.rn.f64 	%fd302, %fd289, %fd301;
	add.f64 	%fd303, %fd297, %fd302;
	add.s32 	%r193, %r340, 1920;
	mul.wide.u32 	%rd56, %r193, 4;
	add.s64 	%rd57, %rd1, %rd56;
	ld.global.u32 	%r194, [%rd57];
	cvt.rn.f64.s32 	%fd304, %r194;
	add.f64 	%fd305, %fd304, 0d3FE0000000000000;
	mul.f64 	%fd306, %fd1, %fd305;
	fma.rn.f64 	%fd307, %fd306, %fd306, 0d3FF0000000000000;
	div.rn.f64 	%fd308, %fd289, %fd307;
	add.f64 	%fd309, %fd303, %fd308;
	add.s32 	%r195, %r340, 2560;
	mul.wide.u32 	%rd58, %r195, 4;
	add.s64 	%rd59, %rd1, %rd58;
	ld.global.u32 	%r196, [%rd59];
	cvt.rn.f64.s32 	%fd310, %r196;
	add.f64 	%fd311, %fd310, 0d3FE0000000000000;
	mul.f64 	%fd312, %fd1, %fd311;
	fma.rn.f64 	%fd313, %fd312, %fd312, 0d3FF0000000000000;
	div.rn.f64 	%fd314, %fd289, %fd313;
	add.f64 	%fd315, %fd309, %fd314;
	add.s32 	%r197, %r340, 3200;
	mul.wide.u32 	%rd60, %r197, 4;
	add.s64 	%rd61, %rd1, %rd60;
	ld.global.u32 	%r198, [%rd61];
	cvt.rn.f64.s32 	%fd316, %r198;
	add.f64 	%fd317, %fd316, 0d3FE0000000000000;
	mul.f64 	%fd318, %fd1, %fd317;
	fma.rn.f64 	%fd319, %fd318, %fd318, 0d3FF0000000000000;
	div.rn.f64 	%fd320, %fd289, %fd319;
	add.f64 	%fd321, %fd315, %fd320;
	add.s32 	%r199, %r340, 3840;
	mul.wide.u32 	%rd62, %r199, 4;
	add.s64 	%rd63, %rd1, %rd62;
	ld.global.u32 	%r200, [%rd63];
	cvt.rn.f64.s32 	%fd322, %r200;
	add.f64 	%fd323, %fd322, 0d3FE0000000000000;
	mul.f64 	%fd324, %fd1, %fd323;
	fma.rn.f64 	%fd325, %fd324, %fd324, 0d3FF0000000000000;
	div.rn.f64 	%fd326, %fd289, %fd325;
	add.f64 	%fd327, %fd321, %fd326;
	add.s32 	%r201, %r340, 4480;
	mul.wide.u32 	%rd64, %r201, 4;
	add.s64 	%rd65, %rd1, %rd64;
	ld.global.u32 	%r202, [%rd65];
	cvt.rn.f64.s32 	%fd328, %r202;
	add.f64 	%fd329, %fd328, 0d3FE0000000000000;
	mul.f64 	%fd330, %fd1, %fd329;
	fma.rn.f64 	%fd331, %fd330, %fd330, 0d3FF0000000000000;
	div.rn.f64 	%fd332, %fd289, %fd331;
	add.f64 	%fd505, %fd327, %fd332;
	add.s32 	%r341, %r341, 5120;
	add.s32 	%r340, %r340, 5120;
	add.s32 	%r339, %r339, 8;
	setp.ne.s32 	%p25, %r339, 0;
	@%p25 bra 	$L__BB4_6;
	add.s32 	%r342, %r341, -2560;
$L__BB4_8:
	setp.eq.s32 	%p26, %r12, 0;
	@%p26 bra 	$L__BB4_16;
	setp.lt.u32 	%p27, %r12, 4;
	@%p27 bra 	$L__BB4_11;
	add.s32 	%r203, %r342, %r5;
	mul.wide.u32 	%rd66, %r203, 4;
	add.s64 	%rd67, %rd1, %rd66;
	ld.global.u32 	%r204, [%rd67];
	cvt.rn.f64.s32 	%fd334, %r204;
	add.f64 	%fd335, %fd334, 0d3FE0000000000000;
	mul.f64 	%fd336, %fd1, %fd335;
	fma.rn.f64 	%fd337, %fd336, %fd336, 0d3FF0000000000000;
	mov.f64 	%fd338, 0d4010000000000000;
	div.rn.f64 	%fd339, %fd338, %fd337;
	add.f64 	%fd340, %fd505, %fd339;
	add.s32 	%r205, %r203, 640;
	mul.wide.u32 	%rd68, %r205, 4;
	add.s64 	%rd69, %rd1, %rd68;
	ld.global.u32 	%r206, [%rd69];
	cvt.rn.f64.s32 	%fd341, %r206;
	add.f64 	%fd342, %fd341, 0d3FE0000000000000;
	mul.f64 	%fd343, %fd1, %fd342;
	fma.rn.f64 	%fd344, %fd343, %fd343, 0d3FF0000000000000;
	div.rn.f64 	%fd345, %fd338, %fd344;
	add.f64 	%fd346, %fd340, %fd345;
	add.s32 	%r207, %r203, 1280;
	mul.wide.u32 	%rd70, %r207, 4;
	add.s64 	%rd71, %rd1, %rd70;
	ld.global.u32 	%r208, [%rd71];
	cvt.rn.f64.s32 	%fd347, %r208;
	add.f64 	%fd348, %fd347, 0d3FE0000000000000;
	mul.f64 	%fd349, %fd1, %fd348;
	fma.rn.f64 	%fd350, %fd349, %fd349, 0d3FF0000000000000;
	div.rn.f64 	%fd351, %fd338, %fd350;
	add.f64 	%fd352, %fd346, %fd351;
	add.s32 	%r209, %r203, 1920;
	mul.wide.u32 	%rd72, %r209, 4;
	add.s64 	%rd73, %rd1, %rd72;
	ld.global.u32 	%r210, [%rd73];
	cvt.rn.f64.s32 	%fd353, %r210;
	add.f64 	%fd354, %fd353, 0d3FE0000000000000;
	mul.f64 	%fd355, %fd1, %fd354;
	fma.rn.f64 	%fd356, %fd355, %fd355, 0d3FF0000000000000;
	div.rn.f64 	%fd357, %fd338, %fd356;
	add.f64 	%fd505, %fd352, %fd357;
	add.s32 	%r342, %r342, 2560;
$L__BB4_11:
	and.b32  	%r211, %r11, 3;
	setp.eq.s32 	%p28, %r211, 0;
	@%p28 bra 	$L__BB4_16;
	setp.eq.s32 	%p29, %r211, 1;
	@%p29 bra 	$L__BB4_14;
	add.s32 	%r212, %r342, %r5;
	mul.wide.u32 	%rd74, %r212, 4;
	add.s64 	%rd75, %rd1, %rd74;
	ld.global.u32 	%r213, [%rd75];
	cvt.rn.f64.s32 	%fd359, %r213;
	add.f64 	%fd360, %fd359, 0d3FE0000000000000;
	mul.f64 	%fd361, %fd1, %fd360;
	fma.rn.f64 	%fd362, %fd361, %fd361, 0d3FF0000000000000;
	mov.f64 	%fd363, 0d4010000000000000;
	div.rn.f64 	%fd364, %fd363, %fd362;
	add.f64 	%fd365, %fd505, %fd364;
	add.s32 	%r214, %r212, 640;
	mul.wide.u32 	%rd76, %r214, 4;
	add.s64 	%rd77, %rd1, %rd76;
	ld.global.u32 	%r215, [%rd77];
	cvt.rn.f64.s32 	%fd366, %r215;
	add.f64 	%fd367, %fd366, 0d3FE0000000000000;
	mul.f64 	%fd368, %fd1, %fd367;
	fma.rn.f64 	%fd369, %fd368, %fd368, 0d3FF0000000000000;
	div.rn.f64 	%fd370, %fd363, %fd369;
	add.f64 	%fd505, %fd365, %fd370;
	add.s32 	%r342, %r342, 1280;
$L__BB4_14:
	and.b32  	%r216, %r10, 1;
	setp.eq.b32 	%p30, %r216, 1;
	@%p30 bra 	$L__BB4_16;
	add.s32 	%r217, %r342, %r5;
	mul.wide.u32 	%rd78, %r217, 4;
	add.s64 	%rd79, %rd1, %rd78;
	ld.global.u32 	%r218, [%rd79];
	cvt.rn.f64.s32 	%fd371, %r218;
	add.f64 	%fd372, %fd371, 0d3FE0000000000000;
	mul.f64 	%fd373, %fd1, %fd372;
	fma.rn.f64 	%fd374, %fd373, %fd373, 0d3FF0000000000000;
	mov.f64 	%fd375, 0d4010000000000000;
	div.rn.f64 	%fd376, %fd375, %fd374;
	add.f64 	%fd505, %fd505, %fd376;
$L__BB4_16:
	setp.lt.u32 	%p31, %r6, 640;
	@%p31 bra 	$L__BB4_21;
	// begin inline asm
	mov.u32 %r282, %laneid;
	// end inline asm
	mov.b64 	%rd90, %fd505;
	mov.b64 	{%r284, %r289}, %rd90;
	mov.b32 	%r290, 1;
	mov.b32 	%r331, 31;
	mov.b32 	%r332, -1;
	// begin inline asm
	shfl.sync.down.b32 %r283, %r284, %r290, %r331, %r332;
	// end inline asm
	// begin inline asm
	shfl.sync.down.b32 %r288, %r289, %r290, %r331, %r332;
	// end inline asm
	mov.b64 	%rd91, {%r283, %r288};
	mov.b64 	%fd447, %rd91;
	setp.gt.s32 	%p59, %r282, 30;
	add.f64 	%fd448, %fd505, %fd447;
	selp.f64 	%fd449, %fd505, %fd448, %p59;
	mov.b64 	%rd92, %fd449;
	mov.b64 	{%r294, %r299}, %rd92;
	mov.b32 	%r300, 2;
	// begin inline asm
	shfl.sync.down.b32 %r293, %r294, %r300, %r331, %r332;
	// end inline asm
	// begin inline asm
	shfl.sync.down.b32 %r298, %r299, %r300, %r331, %r332;
	// end inline asm
	mov.b64 	%rd93, {%r293, %r298};
	mov.b64 	%fd450, %rd93;
	setp.gt.s32 	%p60, %r282, 29;
	add.f64 	%fd451, %fd449, %fd450;
	selp.f64 	%fd452, %fd449, %fd451, %p60;
	mov.b64 	%rd94, %fd452;
	mov.b64 	{%r304, %r309}, %rd94;
	mov.b32 	%r310, 4;
	// begin inline asm
	shfl.sync.down.b32 %r303, %r304, %r310, %r331, %r332;
	// end inline asm
	// begin inline asm
	shfl.sync.down.b32 %r308, %r309, %r310, %r331, %r332;
	// end inline asm
	mov.b64 	%rd95, {%r303, %r308};
	mov.b64 	%fd453, %rd95;
	setp.gt.s32 	%p61, %r282, 27;
	add.f64 	%fd454, %fd452, %fd453;
	selp.f64 	%fd455, %fd452, %fd454, %p61;
	mov.b64 	%rd96, %fd455;
	mov.b64 	{%r314, %r319}, %rd96;
	mov.b32 	%r320, 8;
	// begin inline asm
	shfl.sync.down.b32 %r313, %r314, %r320, %r331, %r332;
	// end inline asm
	// begin inline asm
	shfl.sync.down.b32 %r318, %r319, %r320, %r331, %r332;
	// end inline asm
	mov.b64 	%rd97, {%r313, %r318};
	mov.b64 	%fd456, %rd97;
	setp.gt.s32 	%p62, %r282, 23;
	add.f64 	%fd457, %fd455, %fd456;
	selp.f64 	%fd458, %fd455, %fd457, %p62;
	mov.b64 	%rd98, %fd458;
	mov.b64 	{%r324, %r329}, %rd98;
	mov.b32 	%r330, 16;
	// begin inline asm
	shfl.sync.down.b32 %r323, %r324, %r330, %r331, %r332;
	// end inline asm
	// begin inline asm
	shfl.sync.down.b32 %r328, %r329, %r330, %r331, %r332;
	// end inline asm
	mov.b64 	%rd99, {%r323, %r328};
	mov.b64 	%fd459, %rd99;
	setp.gt.s32 	%p63, %r282, 15;
	add.f64 	%fd16, %fd458, %fd459;
	selp.f64 	%fd515, %fd458, %fd16, %p63;
	setp.ne.s32 	%p64, %r282, 0;
	@%p64 bra 	$L__BB4_19;
	shr.u32 	%r333, %r7, 2;
	and.b32  	%r334, %r333, 248;
	mov.u32 	%r335, _ZZN3cub18CUB_300001_SM_10006detail6reduce18DeviceReduceKernelINS2_10policy_hubIdjN4cuda3std3__44plusIdEEE10Policy1000EN6thrust24THRUST_300001_SM_1000_NS6detail15normal_iteratorINSD_10device_ptrIiEEEEjS9_d10pi_functorEEvT0_PT3_T1_NS0_13GridEvenShareISN_EET2_T4_E12temp_storage;
	add.s32 	%r336, %r335, %r334;
	st.shared.f64 	[%r336+24], %fd16;
$L__BB4_19:
	bar.sync 	0;
	setp.ne.s32 	%p65, %r7, 0;
	@%p65 bra 	$L__BB4_46;
	ld.shared.f64 	%fd460, [_ZZN3cub18CUB_300001_SM_10006detail6reduce18DeviceReduceKernelINS2_10policy_hubIdjN4cuda3std3__44plusIdEEE10Policy1000EN6thrust24THRUST_300001_SM_1000_NS6detail15normal_iteratorINSD_10device_ptrIiEEEEjS9_d10pi_functorEEvT0_PT3_T1_NS0_13GridEvenShareISN_EET2_T4_E12temp_storage+32];
	add.f64 	%fd461, %fd515, %fd460;
	ld.shared.f64 	%fd462, [_ZZN3cub18CUB_300001_SM_10006detail6reduce18DeviceReduceKernelINS2_10policy_hubIdjN4cuda3std3__44plusIdEEE10Policy1000EN6thrust24THRUST_300001_SM_1000_NS6detail15normal_iteratorINSD_10device_ptrIiEEEEjS9_d10pi_functorEEvT0_PT3_T1_NS0_13GridEvenShareISN_EET2_T4_E12temp_storage+40];
	add.f64 	%fd463, %fd461, %fd462;
	ld.shared.f64 	%fd464, [_ZZN3cub18CUB_300001_SM_10006detail6reduce18DeviceReduceKernelINS2_10policy_hubIdjN4cuda3std3__44plusIdEEE10Policy1000EN6thrust24THRUST_300001_SM_1000_NS6detail15normal_iteratorINSD_10device_ptrIiEEEEjS9_d10pi_functorEEvT0_PT3_T1_NS0_13GridEvenShareISN_EET2_T4_E12temp_storage+48];
	add.f64 	%fd465, %fd463, %fd464;
	ld.shared.f64 	%fd466, [_ZZN3cub18CUB_300001_SM_10006detail6reduce18DeviceReduceKernelINS2_10policy_hubIdjN4cuda3std3__44plusIdEEE10Policy1000EN6thrust24THRUST_300001_SM_1000_NS6detail15normal_iteratorINSD_10device_ptrIiEEEEjS9_d10pi_functorEEvT0_PT3_T1_NS0_13GridEvenShareISN_EET2_T4_E12temp_storage+56];
	add.f64 	%fd467, %fd465, %fd466;
	ld.shared.f64 	%fd468, [_ZZN3cub18CUB_300001_SM_10006detail6reduce18DeviceReduceKernelINS2_10policy_hubIdjN4cuda3std3__44plusIdEEE10Policy1000EN6thrust24THRUST_300001_SM_1000_NS6detail15normal_iteratorINSD_10device_ptrIiEEEEjS9_d10pi_functorEEvT0_PT3_T1_NS0_13GridEvenShareISN_EET2_T4_E12temp_storage+64];
	add.f64 	%fd469, %fd467, %fd468;
	ld.shared.f64 	%fd470, [_ZZN3cub18CUB_300001_SM_10006detail6reduce18DeviceReduceKernelINS2_10policy_hubIdjN4cuda3std3__44plusIdEEE10Policy1000EN6thrust24THRUST_300001_SM_1000_NS6detail15normal_iteratorINSD_10device_ptrIiEEEEjS9_d10pi_functorEEvT0_PT3_T1_NS0_13GridEvenShareISN_EET2_T4_E12temp_storage+72];
	add.f64 	%fd471, %fd469, %fd470;
	ld.shared.f64 	%fd472, [_ZZN3cub18CUB_300001_SM_10006detail6reduce18DeviceReduceKernelINS2_10policy_hubIdjN4cuda3std3__44plusIdEEE10Policy1000EN6thrust24THRUST_300001_SM_1000_NS6detail15normal_iteratorINSD_10device_ptrIiEEEEjS9_d10pi_functorEEvT0_PT3_T1_NS0_13GridEvenShareISN_EET2_T4_E12temp_storage+80];
	add.f64 	%fd473, %fd471, %fd472;
	ld.shared.f64 	%fd474, [_ZZN3cub18CUB_300001_SM_10006detail6reduce18DeviceReduceKernelINS2_10policy_hubIdjN4cuda3std3__44plusIdEEE10Policy1000EN6thrust24THRUST_300001_SM_1000_NS6detail15normal_iteratorINSD_10device_ptrIiEEEEjS9_d10pi_functorEEvT0_PT3_T1_NS0_13GridEvenShareISN_EET2_T4_E12temp_storage+88];
	add.f64 	%fd475, %fd473, %fd474;
	ld.shared.f64 	%fd476, [_ZZN3cub18CUB_300001_SM_10006detail6reduce18DeviceReduceKernelINS2_10policy_hubIdjN4cuda3std3__44plusIdEEE10Policy1000EN6thrust24THRUST_300001_SM_1000_NS6detail15normal_iteratorINSD_10device_ptrIiEEEEjS9_d10pi_functorEEvT0_PT3_T1_NS0_13GridEvenShareISN_EET2_T4_E12temp_storage+96];
	add.f64 	%fd477, %fd475, %fd476;
	ld.shared.f64 	%fd478, [_ZZN3cub18CUB_300001_SM_10006detail6reduce18DeviceReduceKernelINS2_10policy_hubIdjN4cuda3std3__44plusIdEEE10Policy1000EN6thrust24THRUST_300001_SM_1000_NS6detail15normal_iteratorINSD_10device_ptrIiEEEEjS9_d10pi_functorEEvT0_PT3_T1_NS0_13GridEvenShareISN_EET2_T4_E12temp_storage+104];
	add.f64 	%fd479, %fd477, %fd478;
	ld.shared.f64 	%fd480, [_ZZN3cub18CUB_300001_SM_10006detail6reduce18DeviceReduceKernelINS2_10policy_hubIdjN4cuda3std3__44plusIdEEE10Policy1000EN6thrust24THRUST_300001_SM_1000_NS6detail15normal_iteratorINSD_10device_ptrIiEEEEjS9_d10pi_functorEEvT0_PT3_T1_NS0_13GridEvenShareISN_EET2_T4_E12temp_storage+112];
	add.f64 	%fd481, %fd479, %fd480;
	ld.shared.f64 	%fd482, [_ZZN3cub18CUB_300001_SM_10006detail6reduce18DeviceReduceKernelINS2_10policy_hubIdjN4cuda3std3__44plusIdEEE10Policy1000EN6thrust24THRUST_300001_SM_1000_NS6detail15normal_iteratorINSD_10device_ptrIiEEEEjS9_d10pi_functorEEvT0_PT3_T1_NS0_13GridEvenShareISN_EET2_T4_E12temp_storage+120];
	add.f64 	%fd483, %fd481, %fd482;
	ld.shared.f64 	%fd484, [_ZZN3cub18CUB_300001_SM_10006detail6reduce18DeviceReduceKernelINS2_10policy_hubIdjN4cuda3std3__44plusIdEEE10Policy1000EN6thrust24THRUST_300001_SM_1000_NS6detail15normal_iteratorINSD_10device_ptrIiEEEEjS9_d10pi_functorEEvT0_PT3_T1_NS0_13GridEvenShareISN_EET2_T4_E12temp_storage+128];
	add.f64 	%fd485, %fd483, %fd484;
	ld.shared.f64 	%fd486, [_ZZN3cub18CUB_300001_SM_10006detail6reduce18DeviceReduceKernelINS2_10policy_hubIdjN4cuda3std3__44plusIdEEE10Policy1000EN6thrust24THRUST_300001_SM_1000_NS6detail15normal_iteratorINSD_10device_ptrIiEEEEjS9_d10pi_functorEEvT0_PT3_T1_NS0_13GridEvenShareISN_EET2_T4_E12temp_storage+136];
	add.f64 	%fd487, %fd485, %fd486;
	ld.shared.f64 	%fd488, [_ZZN3cub18CUB_300001_SM_10006detail6reduce18DeviceReduceKernelINS2_10policy_hubIdjN4cuda3std3__44plusIdEEE10Policy1000EN6thrust24THRUST_300001_SM_1000_NS6detail15normal_iteratorINSD_10device_ptrIiEEEEjS9_d10pi_functorEEvT0_PT3_T1_NS0_13GridEvenShareISN_EET2_T4_E12temp_storage+144];
	add.f64 	%fd489, %fd487, %fd488;
	ld.shared.f64 	%fd490, [_ZZN3cub18CUB_300001_SM_10006detail6reduce18DeviceReduceKernelINS2_10policy_hubIdjN4cuda3std3__44plusIdEEE10Policy1000EN6thrust24THRUST_300001_SM_1000_NS6detail15normal_iteratorINSD_10device_ptrIiEEEEjS9_d10pi_functorEEvT0_PT3_T1_NS0_13GridEvenShareISN_EET2_T4_E12temp_storage+152];
	add.f64 	%fd491, %fd489, %fd490;
	ld.shared.f64 	%fd492, [_ZZN3cub18CUB_300001_SM_10006detail6reduce18DeviceReduceKernelINS2_10policy_hubIdjN4cuda3std3__44plusIdEEE10Policy1000EN6thrust24THRUST_300001_SM_1000_NS6detail15normal_iteratorINSD_10device_ptrIiEEEEjS9_d10pi_functorEEvT0_PT3_T1_NS0_13GridEvenShareISN_EET2_T4_E12temp_storage+160];
	add.f64 	%fd493, %fd491, %fd492;
	ld.shared.f64 	%fd494, [_ZZN3cub18CUB_300001_SM_10006detail6reduce18DeviceReduceKernelINS2_10policy_hubIdjN4cuda3std3__44plusIdEEE10Policy1000EN6thrust24THRUST_300001_SM_1000_NS6detail15normal_iteratorINSD_10device_ptrIiEEEEjS9_d10pi_functorEEvT0_PT3_T1_NS0_13GridEvenShareISN_EET2_T4_E12temp_storage+168];
	add.f64 	%fd495, %fd493, %fd494;
	ld.shared.f64 	%fd496, [_ZZN3cub18CUB_300001_SM_10006detail6reduce18DeviceReduceKernelINS2_10policy_hubIdjN4cuda3std3__44plusIdEEE10Policy1000EN6thrust24THRUST_300001_SM_1000_NS6detail15normal_iteratorINSD_10device_ptrIiEEEEjS9_d10pi_functorEEvT0_PT3_T1_NS0_13GridEvenShareISN_EET2_T4_E12temp_storage+176];
	add.f64 	%fd515, %fd495, %fd496;
	bra.uni 	$L__BB4_46;
$L__BB4_21:
	// begin inline asm
	mov.u32 %r219, %laneid;
	// end inline asm
	and.b32  	%r270, %r7, 992;
	add.s32 	%r271, %r270, 32;
	setp.gt.u32 	%p32, %r271, %r6;
	not.b32 	%r272, %r270;
	add.s32 	%r273, %r6, %r272;
	selp.b32 	%r268, %r273, 31, %p32;
	mov.b64 	%rd80, %fd505;
	mov.b64 	{%r221, %r226}, %rd80;
	mov.b32 	%r227, 1;
	mov.b32 	%r269, -1;
	// begin inline asm
	shfl.sync.down.b32 %r220, %r221, %r227, %r268, %r269;
	// end inline asm
	// begin inline asm
	shfl.sync.down.b32 %r225, %r226, %r227, %r268, %r269;
	// end inline asm
	mov.b64 	%rd81, {%r220, %r225};
	mov.b64 	%fd377, %rd81;
	setp.lt.s32 	%p33, %r219, %r268;
	add.f64 	%fd378, %fd505, %fd377;
	selp.f64 	%fd379, %fd378, %fd505, %p33;
	mov.b64 	%rd82, %fd379;
	mov.b64 	{%r231, %r236}, %rd82;
	mov.b32 	%r237, 2;
	// begin inline asm
	shfl.sync.down.b32 %r230, %r231, %r237, %r268, %r269;
	// end inline asm
	// begin inline asm
	shfl.sync.down.b32 %r235, %r236, %r237, %r268, %r269;
	// end inline asm
	mov.b64 	%rd83, {%r230, %r235};
	mov.b64 	%fd380, %rd83;
	add.s32 	%r274, %r219, 2;
	setp.gt.s32 	%p34, %r274, %r268;
	add.f64 	%fd381, %fd379, %fd380;
	selp.f64 	%fd382, %fd379, %fd381, %p34;
	mov.b64 	%rd84, %fd382;
	mov.b64 	{%r241, %r246}, %rd84;
	mov.b32 	%r247, 4;
	// begin inline asm
	shfl.sync.down.b32 %r240, %r241, %r247, %r268, %r269;
	// end inline asm
	// begin inline asm
	shfl.sync.down.b32 %r245, %r246, %r247, %r268, %r269;
	// end inline asm
	mov.b64 	%rd85, {%r240, %r245};
	mov.b64 	%fd383, %rd85;
	add.s32 	%r275, %r219, 4;
	setp.gt.s32 	%p35, %r275, %r268;
	add.f64 	%fd384, %fd382, %fd383;
	selp.f64 	%fd385, %fd382, %fd384, %p35;
	mov.b64 	%rd86, %fd385;
	mov.b64 	{%r251, %r256}, %rd86;
	mov.b32 	%r257, 8;
	// begin inline asm
	shfl.sync.down.b32 %r250, %r251, %r257, %r268, %r269;
	// end inline asm
	// begin inline asm
	shfl.sync.down.b32 %r255, %r256, %r257, %r268, %r269;
	// end inline asm
	mov.b64 	%rd87, {%r250, %r255};
	mov.b64 	%fd386, %rd87;
	add.s32 	%r276, %r219, 8;
	setp.gt.s32 	%p36, %r276, %r268;
	add.f64 	%fd387, %fd385, %fd386;
	selp.f64 	%fd388, %fd385, %fd387, %p36;
	mov.b64 	%rd88, %fd388;
	mov.b64 	{%r261, %r266}, %rd88;
	mov.b32 	%r267, 16;
	// begin inline asm
	shfl.sync.down.b32 %r260, %r261, %r267, %r268, %r269;
	// end inline asm
	// begin inline asm
	shfl.sync.down.b32 %r265, %r266, %r267, %r268, %r269;
	// end inline asm
	mov.b64 	%rd89, {%r260, %r265};
	mov.b64 	%fd389, %rd89;
	add.s32 	%r277, %r219, 16;
	setp.gt.s32 	%p37, %r277, %r268;
	add.f64 	%fd390, %fd388, %fd389;
	selp.f64 	%fd515, %fd388, %fd390, %p37;
	setp.ne.s32 	%p38, %r219, 0;
	@%p38 bra 	$L__BB4_23;
	shr.u32 	%r278, %r7, 2;
	and.b32  	%r279, %r278, 248;
	mov.u32 	%r280, _ZZN3cub18CUB_300001_SM_10006detail6reduce18DeviceReduceKernelINS2_10policy_hubIdjN4cuda3std3__44plusIdEEE10Policy1000EN6thrust24THRUST_300001_SM_1000_NS6detail15normal_iteratorINSD_10device_ptrIiEEEEjS9_d10pi_functorEEvT0_PT3_T1_NS0_13GridEvenShareISN_EET2_T4_E12temp_storage;
	add.s32 	%r281, %r280, %r279;
	st.shared.f64 	[%r281+24], %fd515;
$L__BB4_23:
	bar.sync 	0;
	setp.ne.s32 	%p39, %r7, 0;
	@%p39 bra 	$L__BB4_46;
	setp.gt.u32 	%p40, %r6, 32;
	ld.shared.f64 	%fd391, [_ZZN3cub18CUB_300001_SM_10006detail6reduce18DeviceReduceKernelINS2_10policy_hubIdjN4cuda3std3__44plusIdEEE10Policy1000EN6thrust24THRUST_300001_SM_1000_NS6detail15normal_iteratorINSD_10device_ptrIiEEEEjS9_d10pi_functorEEvT0_PT3_T1_NS0_13GridEvenShareISN_EET2_T4_E12temp_storage+32];
	add.f64 	%fd392, %fd515, %fd391;
	selp.f64 	%fd393, %fd392, %fd515, %p40;
	setp.gt.u32 	%p41, %r6, 64;
	ld.shared.f64 	%fd394, [_ZZN3cub18CUB_300001_SM_10006detail6reduce18DeviceReduceKernelINS2_10policy_hubIdjN4cuda3std3__44plusIdEEE10Policy1000EN6thrust24THRUST_300001_SM_1000_NS6detail15normal_iteratorINSD_10device_ptrIiEEEEjS9_d10pi_functorEEvT0_PT3_T1_NS0_13GridEvenShareISN_EET2_T4_E12temp_storage+40];
	add.f64 	%fd395, %fd394, %fd393;
	selp.f64 	%fd396, %fd395, %fd393, %p41;
	setp.gt.u32 	%p42, %r6, 96;
	ld.shared.f64 	%fd397, [_ZZN3cub18CUB_300001_SM_10006detail6reduce18DeviceReduceKernelINS2_10policy_hubIdjN4cuda3std3__44plusIdEEE10Policy1000EN6thrust24THRUST_300001_SM_1000_NS6detail15normal_iteratorINSD_10device_ptrIiEEEEjS9_d10pi_functorEEvT0_PT3_T1_NS0_13GridEvenShareISN_EET2_T4_E12temp_storage+48];
	add.f64 	%fd398, %fd397, %fd396;
	selp.f64 	%fd399, %fd398, %fd396, %p42;
	setp.gt.u32 	%p43, %r6, 128;
	ld.shared.f64 	%fd400, [_ZZN3cub18CUB_300001_SM_10006detail6reduce18DeviceReduceKernelINS2_10policy_hubIdjN4cuda3std3__44plusIdEEE10Policy1000EN6thrust24THRUST_300001_SM_1000_NS6detail15normal_iteratorINSD_10device_ptrIiEEEEjS9_d10pi_functorEEvT0_PT3_T1_NS0_13GridEvenShareISN_EET2_T4_E12temp_storage+56];
	add.f64 	%fd401, %fd400, %fd399;
	selp.f64 	%fd402, %fd401, %fd399, %p43;
	setp.gt.u32 	%p44, %r6, 160;
	ld.shared.f64 	%fd403, [_ZZN3cub18CUB_300001_SM_10006detail6reduce18DeviceReduceKernelINS2_10policy_hubIdjN4cuda3std3__44plusIdEEE10Policy1000EN6thrust24THRUST_300001_SM_1000_NS6detail15normal_iteratorINSD_10device_ptrIiEEEEjS9_d10pi_functorEEvT0_PT3_T1_NS0_13GridEvenShareISN_EET2_T4_E12temp_storage+64];
	add.f64 	%fd404, %fd403, %fd402;
	selp.f64 	%fd405, %fd404, %fd402, %p44;
	setp.gt.u32 	%p45, %r6, 192;
	ld.shared.f64 	%fd406, [_ZZN3cub18CUB_300001_SM_10006detail6reduce18DeviceReduceKernelINS2_10policy_hubIdjN4cuda3std3__44plusIdEEE10Policy1000EN6thrust24THRUST_300001_SM_1000_NS6detail15normal_iteratorINSD_10device_ptrIiEEEEjS9_d10pi_functorEEvT0_PT3_T1_NS0_13GridEvenShareISN_EET2_T4_E12temp_storage+72];
	add.f64 	%fd407, %fd406, %fd405;
	selp.f64 	%fd408, %fd407, %fd405, %p45;
	setp.gt.u32 	%p46, %r6, 224;
	ld.shared.f64 	%fd409, [_ZZN3cub18CUB_300001_SM_10006detail6reduce18DeviceReduceKernelINS2_10policy_hubIdjN4cuda3std3__44plusIdEEE10Policy1000EN6thrust24THRUST_300001_SM_1000_NS6detail15normal_iteratorINSD_10device_ptrIiEEEEjS9_d10pi_functorEEvT0_PT3_T1_NS0_13GridEvenShareISN_EET2_T4_E12temp_storage+80];
	add.f64 	%fd410, %fd409, %fd408;
	selp.f64 	%fd411, %fd410, %fd408, %p46;
	setp.gt.u32 	%p47, %r6, 256;
	ld.shared.f64 	%fd412, [_ZZN3cub18CUB_300001_SM_10006detail6reduce18DeviceReduceKernelINS2_10policy_hubIdjN4cuda3std3__44plusIdEEE10Policy1000EN6thrust24THRUST_300001_SM_1000_NS6detail15normal_iteratorINSD_10device_ptrIiEEEEjS9_d10pi_functorEEvT0_PT3_T1_NS0_13GridEvenShareISN_EET2_T4_E12temp_storage+88];
	add.f64 	%fd413, %fd412, %fd411;
	selp.f64 	%fd414, %fd413, %fd411, %p47;
	setp.gt.u32 	%p48, %r6, 288;
	ld.shared.f64 	%fd415, [_ZZN3cub18CUB_300001_SM_10006detail6reduce18DeviceReduceKernelINS2_10policy_hubIdjN4cuda3std3__44plusIdEEE10Policy1000EN6thrust24THRUST_300001_SM_1000_NS6detail15normal_iteratorINSD_10device_ptrIiEEEEjS9_d10pi_functorEEvT0_PT3_T1_NS0_13GridEvenShareISN_EET2_T4_E12temp_storage+96];
	add.f64 	%fd416, %fd415, %fd414;
	selp.f64 	%fd417, %fd416, %fd414, %p48;
	setp.gt.u32 	%p49, %r6, 320;
	ld.shared.f64 	%fd418, [_ZZN3cub18CUB_300001_SM_10006detail6reduce18DeviceReduceKernelINS2_10policy_hubIdjN4cuda3std3__44plusIdEEE10Policy1000EN6thrust24THRUST_300001_SM_1000_NS6detail15normal_iteratorINSD_10device_ptrIiEEEEjS9_d10pi_functorEEvT0_PT3_T1_NS0_13GridEvenShareISN_EET2_T4_E12temp_storage+104];
	add.f64 	%fd419, %fd418, %fd417;
	selp.f64 	%fd420, %fd419, %fd417, %p49;
	setp.gt.u32 	%p50, %r6, 352;
	ld.shared.f64 	%fd421, [_ZZN3cub18CUB_300001_SM_10006detail6reduce18DeviceReduceKernelINS2_10policy_hubIdjN4cuda3std3__44plusIdEEE10Policy1000EN6thrust24THRUST_300001_SM_1000_NS6detail15normal_iteratorINSD_10device_ptrIiEEEEjS9_d10pi_functorEEvT0_PT3_T1_NS0_13GridEvenShareISN_EET2_T4_E12temp_storage+112];
	add.f64 	%fd422, %fd421, %fd420;
	selp.f64 	%fd423, %fd422, %fd420, %p50;
	setp.gt.u32 	%p51, %r6, 384;
	ld.shared.f64 	%fd424, [_ZZN3cub18CUB_300001_SM_10006detail6reduce18DeviceReduceKernelINS2_10policy_hubIdjN4cuda3std3__44plusIdEEE10Policy1000EN6thrust24THRUST_300001_SM_1000_NS6detail15normal_iteratorINSD_10device_ptrIiEEEEjS9_d10pi_functorEEvT0_PT3_T1_NS0_13GridEvenShareISN_EET2_T4_E12temp_storage+120];
	add.f64 	%fd425, %fd424, %fd423;
	selp.f64 	%fd426, %fd425, %fd423, %p51;
	setp.gt.u32 	%p52, %r6, 416;
	ld.shared.f64 	%fd427, [_ZZN3cub18CUB_300001_SM_10006detail6reduce18DeviceReduceKernelINS2_10policy_hubIdjN4cuda3std3__44plusIdEEE10Policy1000EN6thrust24THRUST_300001_SM_1000_NS6detail15normal_iteratorINSD_10device_ptrIiEEEEjS9_d10pi_functorEEvT0_PT3_T1_NS0_13GridEvenShareISN_EET2_T4_E12temp_storage+128];
	add.f64 	%fd428, %fd427, %fd426;
	selp.f64 	%fd429, %fd428, %fd426, %p52;
	setp.gt.u32 	%p53, %r6, 448;
	ld.shared.f64 	%fd430, [_ZZN3cub18CUB_300001_SM_10006detail6reduce18DeviceReduceKernelINS2_10policy_hubIdjN4cuda3std3__44plusIdEEE10Policy1000EN6thrust24THRUST_300001_SM_1000_NS6detail15normal_iteratorINSD_10device_ptrIiEEEEjS9_d10pi_functorEEvT0_PT3_T1_NS0_13GridEvenShareISN_EET2_T4_E12temp_storage+136];
	add.f64 	%fd431, %fd430, %fd429;
	selp.f64 	%fd432, %fd431, %fd429, %p53;
	setp.gt.u32 	%p54, %r6, 480;
	ld.shared.f64 	%fd433, [_ZZN3cub18CUB_300001_SM_10006detail6reduce18DeviceReduceKernelINS2_10policy_hubIdjN4cuda3std3__44plusIdEEE10Policy1000EN6thrust24THRUST_300001_SM_1000_NS6detail15normal_iteratorINSD_10device_ptrIiEEEEjS9_d10pi_functorEEvT0_PT3_T1_NS0_13GridEvenShareISN_EET2_T4_E12temp_storage+144];
	add.f64 	%fd434, %fd433, %fd432;
	selp.f64 	%fd435, %fd434, %fd432, %p54;
	setp.gt.u32 	%p55, %r6, 512;
	ld.shared.f64 	%fd436, [_ZZN3cub18CUB_300001_SM_10006detail6reduce18DeviceReduceKernelINS2_10policy_hubIdjN4cuda3std3__44plusIdEEE10Policy1000EN6thrust24THRUST_300001_SM_1000_NS6detail15normal_iteratorINSD_10device_ptrIiEEEEjS9_d10pi_functorEEvT0_PT3_T1_NS0_13GridEvenShareISN_EET2_T4_E12temp_storage+152];
	add.f64 	%fd437, %fd436, %fd435;
	selp.f64 	%fd438, %fd437, %fd435, %p55;
	setp.gt.u32 	%p56, %r6, 544;
	ld.shared.f64 	%fd439, [_ZZN3cub18CUB_300001_SM_10006detail6reduce18DeviceReduceKernelINS2_10policy_hubIdjN4cuda3std3__44plusIdEEE10Policy1000EN6thrust24THRUST_300001_SM_1000_NS6detail15normal_iteratorINSD_10device_ptrIiEEEEjS9_d10pi_functorEEvT0_PT3_T1_NS0_13GridEvenShareISN_EET2_T4_E12temp_storage+160];
	add.f64 	%fd440, %fd439, %fd438;
	selp.f64 	%fd441, %fd440, %fd438, %p56;
	setp.gt.u32 	%p57, %r6, 576;
	ld.shared.f64 	%fd442, [_ZZN3cub18CUB_300001_SM_10006detail6reduce18DeviceReduceKernelINS2_10policy_hubIdjN4cuda3std3__44plusIdEEE10Policy1000EN6thrust24THRUST_300001_SM_1000_NS6detail15normal_iteratorINSD_10device_ptrIiEEEEjS9_d10pi_functorEEvT0_PT3_T1_NS0_13GridEvenShareISN_EET2_T4_E12temp_storage+168];
	add.f64 	%fd443, %fd442, %fd441;
	selp.f64 	%fd444, %fd443, %fd441, %p57;
	setp.gt.u32 	%p58, %r6, 608;
	ld.shared.f64 	%fd445, [_ZZN3cub18CUB_300001_SM_10006detail6reduce18DeviceReduceKernelINS2_10policy_hubIdjN4cuda3std3__44plusIdEEE10Policy1000EN6thrust24THRUST_300001_SM_1000_NS6detail15normal_iteratorINSD_10device_ptrIiEEEEjS9_d10pi_functorEEvT0_PT3_T1_NS0_13GridEvenShareISN_EET2_T4_E12temp_storage+176];
	add.f64 	%fd446, %fd445, %fd444;
	selp.f64 	%fd515, %fd446, %fd444, %p58;
	bra.uni 	$L__BB4_46;
$L__BB4_25:
	mov.u32 	%r28, %tid.x;
	add.s32 	%r57, %r5, %r28;
	mul.wide.u32 	%rd4, %r57, 4;
	add.s64 	%rd5, %rd1, %rd4;
	ld.global.u32 	%r58, [%rd5];
	cvt.rn.f64.s32 	%fd40, %r58;
	add.f64 	%fd41, %fd40, 0d3FE0000000000000;
	mul.f64 	%fd42, %fd1, %fd41;
	fma.rn.f64 	%fd43, %fd42, %fd42, 0d3FF0000000000000;
	mov.f64 	%fd44, 0d4010000000000000;
	div.rn.f64 	%fd45, %fd44, %fd43;
	ld.global.u32 	%r59, [%rd5+2560];
	cvt.rn.f64.s32 	%fd46, %r59;
	add.f64 	%fd47, %fd46, 0d3FE0000000000000;
	mul.f64 	%fd48, %fd1, %fd47;
	fma.rn.f64 	%fd49, %fd48, %fd48, 0d3FF0000000000000;
	div.rn.f64 	%fd50, %fd44, %fd49;
	ld.global.u32 	%r60, [%rd5+5120];
	cvt.rn.f64.s32 	%fd51, %r60;
	add.f64 	%fd52, %fd51, 0d3FE0000000000000;
	mul.f64 	%fd53, %fd1, %fd52;
	fma.rn.f64 	%fd54, %fd53, %fd53, 0d3FF0000000000000;
	div.rn.f64 	%fd55, %fd44, %fd54;
	ld.global.u32 	%r61, [%rd5+7680];
	cvt.rn.f64.s32 	%fd56, %r61;
	add.f64 	%fd57, %fd56, 0d3FE0000000000000;
	mul.f64 	%fd58, %fd1, %fd57;
	fma.rn.f64 	%fd59, %fd58, %fd58, 0d3FF0000000000000;
	div.rn.f64 	%fd60, %fd44, %fd59;
	ld.global.u32 	%r62, [%rd5+10240];
	cvt.rn.f64.s32 	%fd61, %r62;
	add.f64 	%fd62, %fd61, 0d3FE0000000000000;
	mul.f64 	%fd63, %fd1, %fd62;
	fma.rn.f64 	%fd64, %fd63, %fd63, 0d3FF0000000000000;
	div.rn.f64 	%fd65, %fd44, %fd64;
	ld.global.u32 	%r63, [%rd5+12800];
	cvt.rn.f64.s32 	%fd66, %r63;
	add.f64 	%fd67, %fd66, 0d3FE0000000000000;
	mul.f64 	%fd68, %fd1, %fd67;
	fma.rn.f64 	%fd69, %fd68, %fd68, 0d3FF0000000000000;
	div.rn.f64 	%fd70, %fd44, %fd69;
	ld.global.u32 	%r64, [%rd5+15360];
	cvt.rn.f64.s32 	%fd71, %r64;
	add.f64 	%fd72, %fd71, 0d3FE0000000000000;
	mul.f64 	%fd73, %fd1, %fd72;
	fma.rn.f64 	%fd74, %fd73, %fd73, 0d3FF0000000000000;
	div.rn.f64 	%fd75, %fd44, %fd74;
	ld.global.u32 	%r65, [%rd5+17920];
	cvt.rn.f64.s32 	%fd76, %r65;
	add.f64 	%fd77, %fd76, 0d3FE0000000000000;
	mul.f64 	%fd78, %fd1, %fd77;
	fma.rn.f64 	%fd79, %fd78, %fd78, 0d3FF0000000000000;
	div.rn.f64 	%fd80, %fd44, %fd79;
	add.f64 	%fd81, %fd45, %fd50;
	add.f64 	%fd82, %fd81, %fd55;
	add.f64 	%fd83, %fd82, %fd60;
	add.f64 	%fd84, %fd83, %fd65;
	add.f64 	%fd85, %fd84, %fd70;
	add.f64 	%fd86, %fd85, %fd75;
	add.f64 	%fd514, %fd86, %fd80;
	setp.lt.u32 	%p2, %r6, %r4;
	@%p2 bra 	$L__BB4_42;
	add.s32 	%r29, %r1, -5120;
	add.s32 	%r67, %r28, %r4;
	add.s32 	%r68, %r67, %r5;
	add.s32 	%r346, %r68, 2560;
	not.b32 	%r69, %r28;
	add.s32 	%r70, %r69, %r1;
	sub.s32 	%r71, %r70, %r4;
	sub.s32 	%r345, %r71, %r5;
	mov.b32 	%r347, 0;
	mov.u32 	%r348, %r5;
$L__BB4_27:
	add.s32 	%r348, %r348, %r4;
	setp.gt.u32 	%p3, %r348, %r29;
	@%p3 bra 	$L__BB4_29;
	add.s32 	%r72, %r28, %r348;
	mul.wide.u32 	%rd6, %r72, 4;
	add.s64 	%rd7, %rd1, %rd6;
	ld.global.u32 	%r73, [%rd7];
	cvt.rn.f64.s32 	%fd87, %r73;
	add.f64 	%fd88, %fd87, 0d3FE0000000000000;
	mul.f64 	%fd89, %fd1, %fd88;
	fma.rn.f64 	%fd90, %fd89, %fd89, 0d3FF0000000000000;
	mov.f64 	%fd91, 0d4010000000000000;
	div.rn.f64 	%fd92, %fd91, %fd90;
	ld.global.u32 	%r74, [%rd7+2560];
	cvt.rn.f64.s32 	%fd93, %r74;
	add.f64 	%fd94, %fd93, 0d3FE0000000000000;
	mul.f64 	%fd95, %fd1, %fd94;
	fma.rn.f64 	%fd96, %fd95, %fd95, 0d3FF0000000000000;
	div.rn.f64 	%fd97, %fd91, %fd96;
	ld.global.u32 	%r75, [%rd7+5120];
	cvt.rn.f64.s32 	%fd98, %r75;
	add.f64 	%fd99, %fd98, 0d3FE0000000000000;
	mul.f64 	%fd100, %fd1, %fd99;
	fma.rn.f64 	%fd101, %fd100, %fd100, 0d3FF0000000000000;
	div.rn.f64 	%fd102, %fd91, %fd101;
	ld.global.u32 	%r76, [%rd7+7680];
	cvt.rn.f64.s32 	%fd103, %r76;
	add.f64 	%fd104, %fd103, 0d3FE0000000000000;
	mul.f64 	%fd105, %fd1, %fd104;
	fma.rn.f64 	%fd106, %fd105, %fd105, 0d3FF0000000000000;
	div.rn.f64 	%fd107, %fd91, %fd106;
	ld.global.u32 	%r77, [%rd7+10240];
	cvt.rn.f64.s32 	%fd108, %r77;
	add.f64 	%fd109, %fd108, 0d3FE0000000000000;
	mul.f64 	%fd110, %fd1, %fd109;
	fma.rn.f64 	%fd111, %fd110, %fd110, 0d3FF0000000000000;
	div.rn.f64 	%fd112, %fd91, %fd111;
	ld.global.u32 	%r78, [%rd7+12800];
	cvt.rn.f64.s32 	%fd113, %r78;
	add.f64 	%fd114, %fd113, 0d3FE0000000000000;
	mul.f64 	%fd115, %fd1, %fd114;
	fma.rn.f64 	%fd116, %fd115, %fd115, 0d3FF0000000000000;
	div.rn.f64 	%fd117, %fd91, %fd116;
	ld.global.u32 	%r79, [%rd7+15360];
	cvt.rn.f64.s32 	%fd118, %r79;
	add.f64 	%fd119, %fd118, 0d3FE0000000000000;
	mul.f64 	%fd120, %fd1, %fd119;
	fma.rn.f64 	%fd121, %fd120, %fd120, 0d3FF0000000000000;
	div.rn.f64 	%fd122, %fd91, %fd121;
	ld.global.u32 	%r80, [%rd7+17920];
	cvt.rn.f64.s32 	%fd123, %r80;
	add.f64 	%fd124, %fd123, 0d3FE0000000000000;
	mul.f64 	%fd125, %fd1, %fd124;
	fma.rn.f64 	%fd126, %fd125, %fd125, 0d3FF0000000000000;
	div.rn.f64 	%fd127, %fd91, %fd126;
	add.f64 	%fd128, %fd514, %fd92;
	add.f64 	%fd129, %fd128, %fd97;
	add.f64 	%fd130, %fd129, %fd102;
	add.f64 	%fd131, %fd130, %fd107;
	add.f64 	%fd132, %fd131, %fd112;
	add.f64 	%fd133, %fd132, %fd117;
	add.f64 	%fd134, %fd133, %fd122;
	add.f64 	%fd514, %fd134, %fd127;
	sub.s32 	%r81, %r1, %r348;
	setp.lt.u32 	%p4, %r81, %r4;
	add.s32 	%r347, %r347, 1;
	add.s32 	%r346, %r346, %r4;
	sub.s32 	%r345, %r345, %r4;
	@%p4 bra 	$L__BB4_42;
	bra.uni 	$L__BB4_27;
$L__BB4_29:
	setp.le.u32 	%p5, %r1, %r348;
	sub.s32 	%r82, %r1, %r348;
	setp.ge.s32 	%p6, %r28, %r82;
	or.pred  	%p7, %p5, %p6;
	@%p7 bra 	$L__BB4_42;
	add.s32 	%r85, %r1, %r69;
	add.s32 	%r86, %r4, %r5;
	sub.s32 	%r87, %r85, %r86;
	mul.lo.s32 	%r88, %r2, %r347;
	mad.lo.s32 	%r89, %r88, -5120, %r87;
	mul.hi.u32 	%r90, %r89, -858993459;
	shr.u32 	%r40, %r90, 9;
	add.s32 	%r41, %r40, 1;
	and.b32  	%r42, %r41, 7;
	setp.lt.u32 	%p8, %r89, 4480;
	mov.u32 	%r353, %r28;
	@%p8 bra 	$L__BB4_34;
	add.s32 	%r351, %r28, 2560;
	mul.hi.u32 	%r91, %r345, -858993459;
	shr.u32 	%r92, %r91, 9;
	add.s32 	%r93, %r92, 1;
	and.b32  	%r94, %r93, 16777208;
	neg.s32 	%r349, %r94;
$L__BB4_32:
	.pragma "nounroll";
	add.s32 	%r95, %r346, -2560;
	mul.wide.u32 	%rd8, %r95, 4;
	add.s64 	%rd9, %rd1, %rd8;
	ld.global.u32 	%r96, [%rd9];
	cvt.rn.f64.s32 	%fd136, %r96;
	add.f64 	%fd137, %fd136, 0d3FE0000000000000;
	mul.f64 	%fd138, %fd1, %fd137;
	fma.rn.f64 	%fd139, %fd138, %fd138, 0d3FF0000000000000;
	mov.f64 	%fd140, 0d4010000000000000;
	div.rn.f64 	%fd141, %fd140, %fd139;
	add.f64 	%fd142, %fd514, %fd141;
	add.s32 	%r97, %r346, -1920;
	mul.wide.u32 	%rd10, %r97, 4;
	add.s64 	%rd11, %rd1, %rd10;
	ld.global.u32 	%r98, [%rd11];
	cvt.rn.f64.s32 	%fd143, %r98;
	add.f64 	%fd144, %fd143, 0d3FE0000000000000;
	mul.f64 	%fd145, %fd1, %fd144;
	fma.rn.f64 	%fd146, %fd145, %fd145, 0d3FF0000000000000;
	div.rn.f64 	%fd147, %fd140, %fd146;
	add.f64 	%fd148, %fd142, %fd147;
	add.s32 	%r99, %r346, -1280;
	mul.wide.u32 	%rd12, %r99, 4;
	add.s64 	%rd13, %rd1, %rd12;
	ld.global.u32 	%r100, [%rd13];
	cvt.rn.f64.s32 	%fd149, %r100;
	add.f64 	%fd150, %fd149, 0d3FE0000000000000;
	mul.f64 	%fd151, %fd1, %fd150;
	fma.rn.f64 	%fd152, %fd151, %fd151, 0d3FF0000000000000;
	div.rn.f64 	%fd153, %fd140, %fd152;
	add.f64 	%fd154, %fd148, %fd153;
	add.s32 	%r101, %r346, 1920;
	add.s32 	%r102, %r346, -640;
	mul.wide.u32 	%rd14, %r102, 4;
	add.s64 	%rd15, %rd1, %rd14;
	ld.global.u32 	%r103, [%rd15];
	cvt.rn.f64.s32 	%fd155, %r103;
	add.f64 	%fd156, %fd155, 0d3FE0000000000000;
	mul.f64 	%fd157, %fd1, %fd156;
	fma.rn.f64 	%fd158, %fd157, %fd157, 0d3FF0000000000000;
	div.rn.f64 	%fd159, %fd140, %fd158;
	add.f64 	%fd160, %fd154, %fd159;
	mul.wide.u32 	%rd16, %r346, 4;
	add.s64 	%rd17, %rd1, %rd16;
	ld.global.u32 	%r104, [%rd17];
	cvt.rn.f64.s32 	%fd161, %r104;
	add.f64 	%fd162, %fd161, 0d3FE0000000000000;
	mul.f64 	%fd163, %fd1, %fd162;
	fma.rn.f64 	%fd164, %fd163, %fd163, 0d3FF0000000000000;
	div.rn.f64 	%fd165, %fd140, %fd164;
	add.f64 	%fd166, %fd160, %fd165;
	add.s32 	%r105, %r346, 640;
	mul.wide.u32 	%rd18, %r105, 4;
	add.s64 	%rd19, %rd1, %rd18;
	ld.global.u32 	%r106, [%rd19];
	cvt.rn.f64.s32 	%fd167, %r106;
	add.f64 	%fd168, %fd167, 0d3FE0000000000000;
	mul.f64 	%fd169, %fd1, %fd168;
	fma.rn.f64 	%fd170, %fd169, %fd169, 0d3FF0000000000000;
	div.rn.f64 	%fd171, %fd140, %fd170;
	add.f64 	%fd172, %fd166, %fd171;
	add.s32 	%r107, %r346, 1280;
	mul.wide.u32 	%rd20, %r107, 4;
	add.s64 	%rd21, %rd1, %rd20;
	ld.global.u32 	%r108, [%rd21];
	cvt.rn.f64.s32 	%fd173, %r108;
	add.f64 	%fd174, %fd173, 0d3FE0000000000000;
	mul.f64 	%fd175, %fd1, %fd174;
	fma.rn.f64 	%fd176, %fd175, %fd175, 0d3FF0000000000000;
	div.rn.f64 	%fd177, %fd140, %fd176;
	add.f64 	%fd178, %fd172, %fd177;
	mul.wide.u32 	%rd22, %r101, 4;
	add.s64 	%rd23, %rd1, %rd22;
	ld.global.u32 	%r109, [%rd23];
	cvt.rn.f64.s32 	%fd179, %r109;
	add.f64 	%fd180, %fd179, 0d3FE0000000000000;
	mul.f64 	%fd181, %fd1, %fd180;
	fma.rn.f64 	%fd182, %fd181, %fd181, 0d3FF0000000000000;
	div.rn.f64 	%fd183, %fd140, %fd182;
	add.f64 	%fd514, %fd178, %fd183;
	add.s32 	%r351, %r351, 5120;
	add.s32 	%r346, %r346, 5120;
	add.s32 	%r349, %r349, 8;
	setp.ne.s32 	%p9, %r349, 0;
	@%p9 bra 	$L__BB4_32;
	add.s32 	%r353, %r351, -2560;
$L__BB4_34:
	setp.eq.s32 	%p10, %r42, 0;
	@%p10 bra 	$L__BB4_42;
	setp.lt.u32 	%p11, %r42, 4;
	@%p11 bra 	$L__BB4_37;
	add.s32 	%r110, %r353, %r348;
	mul.wide.u32 	%rd24, %r110, 4;
	add.s64 	%rd25, %rd1, %rd24;
	ld.global.u32 	%r111, [%rd25];
	cvt.rn.f64.s32 	%fd185, %r111;
	add.f64 	%fd186, %fd185, 0d3FE0000000000000;
	mul.f64 	%fd187, %fd1, %fd186;
	fma.rn.f64 	%fd188, %fd187, %fd187, 0d3FF0000000000000;
	mov.f64 	%fd189, 0d4010000000000000;
	div.rn.f64 	%fd190, %fd189, %fd188;
	add.f64 	%fd191, %fd514, %fd190;
	add.s32 	%r112, %r110, 640;
	mul.wide.u32 	%rd26, %r112, 4;
	add.s64 	%rd27, %rd1, %rd26;
	ld.global.u32 	%r113, [%rd27];
	cvt.rn.f64.s32 	%fd192, %r113;
	add.f64 	%fd193, %fd192, 0d3FE0000000000000;
	mul.f64 	%fd194, %fd1, %fd193;
	fma.rn.f64 	%fd195, %fd194, %fd194, 0d3FF0000000000000;
	div.rn.f64 	%fd196, %fd189, %fd195;
	add.f64 	%fd197, %fd191, %fd196;
	add.s32 	%r114, %r110, 1280;
	mul.wide.u32 	%rd28, %r114, 4;
	add.s64 	%rd29, %rd1, %rd28;
	ld.global.u32 	%r115, [%rd29];
	cvt.rn.f64.s32 	%fd198, %r115;
	add.f64 	%fd199, %fd198, 0d3FE0000000000000;
	mul.f64 	%fd200, %fd1, %fd199;
	fma.rn.f64 	%fd201, %fd200, %fd200, 0d3FF0000000000000;
	div.rn.f64 	%fd202, %fd189, %fd201;
	add.f64 	%fd203, %fd197, %fd202;
	add.s32 	%r116, %r110, 1920;
	mul.wide.u32 	%rd30, %r116, 4;
	add.s64 	%rd31, %rd1, %rd30;
	ld.global.u32 	%r117, [%rd31];
	cvt.rn.f64.s32 	%fd204, %r117;
	add.f64 	%fd205, %fd204, 0d3FE0000000000000;
	mul.f64 	%fd206, %fd1, %fd205;
	fma.rn.f64 	%fd207, %fd206, %fd206, 0d3FF0000000000000;
	div.rn.f64 	%fd208, %fd189, %fd207;
	add.f64 	%fd514, %fd203, %fd208;
	add.s32 	%r353, %r353, 2560;
$L__BB4_37:
	and.b32  	%r118, %r41, 3;
	setp.eq.s32 	%p12, %r118, 0;
	@%p12 bra 	$L__BB4_42;
	setp.eq.s32 	%p13, %r118, 1;
	@%p13 bra 	$L__BB4_40;
	add.s32 	%r119, %r353, %r348;
	mul.wide.u32 	%rd32, %r119, 4;
	add.s64 	%rd33, %rd1, %rd32;
	ld.global.u32 	%r120, [%rd33];
	cvt.rn.f64.s32 	%fd210, %r120;
	add.f64 	%fd211, %fd210, 0d3FE0000000000000;
	mul.f64 	%fd212, %fd1, %fd211;
	fma.rn.f64 	%fd213, %fd212, %fd212, 0d3FF0000000000000;
	mov.f64 	%fd214, 0d4010000000000000;
	div.rn.f64 	%fd215, %fd214, %fd213;
	add.f64 	%fd216, %fd514, %fd215;
	add.s32 	%r121, %r119, 640;
	mul.wide.u32 	%rd34, %r121, 4;
	add.s64 	%rd35, %rd1, %rd34;
	ld.global.u32 	%r122, [%rd35];
	cvt.rn.f64.s32 	%fd217, %r122;
	add.f64 	%fd218, %fd217, 0d3FE0000000000000;
	mul.f64 	%fd219, %fd1, %fd218;
	fma.rn.f64 	%fd220, %fd219, %fd219, 0d3FF0000000000000;
	div.rn.f64 	%fd221, %fd214, %fd220;
	add.f64 	%fd514, %fd216, %fd221;
	add.s32 	%r353, %r353, 1280;
$L__BB4_40:
	and.b32  	%r123, %r40, 1;
	setp.eq.b32 	%p14, %r123, 1;
	@%p14 bra 	$L__BB4_42;
	add.s32 	%r124, %r353, %r348;
	mul.wide.u32 	%rd36, %r124, 4;
	add.s64 	%rd37, %rd1, %rd36;
	ld.global.u32 	%r125, [%rd37];
	cvt.rn.f64.s32 	%fd222, %r125;
	add.f64 	%fd223, %fd222, 0d3FE0000000000000;
	mul.f64 	%fd224, %fd1, %fd223;
	fma.rn.f64 	%fd225, %fd224, %fd224, 0d3FF0000000000000;
	mov.f64 	%fd226, 0d4010000000000000;
	div.rn.f64 	%fd227, %fd226, %fd225;
	add.f64 	%fd514, %fd514, %fd227;
$L__BB4_42:
	// begin inline asm
	mov.u32 %r126, %laneid;
	// end inline asm
	mov.b64 	%rd38, %fd514;
	mov.b64 	{%r128, %r133}, %rd38;
	mov.b32 	%r134, 1;
	mov.b32 	%r175, 31;
	mov.b32 	%r176, -1;
	// begin inline asm
	shfl.sync.down.b32 %r127, %r128, %r134, %r175, %r176;
	// end inline asm
	// begin inline asm
	shfl.sync.down.b32 %r132, %r133, %r134, %r175, %r176;
	// end inline asm
	mov.b64 	%rd39, {%r127, %r132};
	mov.b64 	%fd228, %rd39;
	setp.gt.s32 	%p15, %r126, 30;
	add.f64 	%fd229, %fd514, %fd228;
	selp.f64 	%fd230, %fd514, %fd229, %p15;
	mov.b64 	%rd40, %fd230;
	mov.b64 	{%r138, %r143}, %rd40;
	mov.b32 	%r144, 2;
	// begin inline asm
	shfl.sync.down.b32 %r137, %r138, %r144, %r175, %r176;
	// end inline asm
	// begin inline asm
	shfl.sync.down.b32 %r142, %r143, %r144, %r175, %r176;
	// end inline asm
	mov.b64 	%rd41, {%r137, %r142};
	mov.b64 	%fd231, %rd41;
	setp.gt.s32 	%p16, %r126, 29;
	add.f64 	%fd232, %fd230, %fd231;
	selp.f64 	%fd233, %fd230, %fd232, %p16;
	mov.b64 	%rd42, %fd233;
	mov.b64 	{%r148, %r153}, %rd42;
	mov.b32 	%r154, 4;
	// begin inline asm
	shfl.sync.down.b32 %r147, %r148, %r154, %r175, %r176;
	// end inline asm
	// begin inline asm
	shfl.sync.down.b32 %r152, %r153, %r154, %r175, %r176;
	// end inline asm
	mov.b64 	%rd43, {%r147, %r152};
	mov.b64 	%fd234, %rd43;
	setp.gt.s32 	%p17, %r126, 27;
	add.f64 	%fd235, %fd233, %fd234;
	selp.f64 	%fd236, %fd233, %fd235, %p17;
	mov.b64 	%rd44, %fd236;
	mov.b64 	{%r158, %r163}, %rd44;
	mov.b32 	%r164, 8;
	// begin inline asm
	shfl.sync.down.b32 %r157, %r158, %r164, %r175, %r176;
	// end inline asm
	// begin inline asm
	shfl.sync.down.b32 %r162, %r163, %r164, %r175, %r176;
	// end inline asm
	mov.b64 	%rd45, {%r157, %r162};
	mov.b64 	%fd237, %rd45;
	setp.gt.s32 	%p18, %r126, 23;
	add.f64 	%fd238, %fd236, %fd237;
	selp.f64 	%fd239, %fd236, %fd238, %p18;
	mov.b64 	%rd46, %fd239;
	mov.b64 	{%r168, %r173}, %rd46;
	mov.b32 	%r174, 16;
	// begin inline asm
	shfl.sync.down.b32 %r167, %r168, %r174, %r175, %r176;
	// end inline asm
	// begin inline asm
	shfl.sync.down.b32 %r172, %r173, %r174, %r175, %r176;
	// end inline asm
	mov.b64 	%rd47, {%r167, %r172};
	mov.b64 	%fd240, %rd47;
	setp.gt.s32 	%p19, %r126, 15;
	add.f64 	%fd36, %fd239, %fd240;
	selp.f64 	%fd515, %fd239, %fd36, %p19;
	setp.ne.s32 	%p20, %r126, 0;
	@%p20 bra 	$L__BB4_44;
	shr.u32 	%r177, %r28, 2;
	and.b32  	%r178, %r177, 248;
	mov.u32 	%r179, _ZZN3cub18CUB_300001_SM_10006detail6reduce18DeviceReduceKernelINS2_10policy_hubIdjN4cuda3std3__44plusIdEEE10Policy1000EN6thrust24THRUST_300001_SM_1000_NS6detail15normal_iteratorINSD_10device_ptrIiEEEEjS9_d10pi_functorEEvT0_PT3_T1_NS0_13GridEvenShareISN_EET2_T4_E12temp_storage;
	add.s32 	%r180, %r179, %r178;
	st.shared.f64 	[%r180+24], %fd36;
$L__BB4_44:
	bar.sync 	0;
	setp.ne.s32 	%p21, %r28, 0;
	@%p21 bra 	$L__BB4_46;
	ld.shared.f64 	%fd241, [_ZZN3cub18CUB_300001_SM_10006detail6reduce18DeviceReduceKernelINS2_10policy_hubIdjN4cuda3std3__44plusIdEEE10Policy1000EN6thrust24THRUST_300001_SM_1000_NS6detail15normal_iteratorINSD_10device_ptrIiEEEEjS9_d10pi_functorEEvT0_PT3_T1_NS0_13GridEvenShareISN_EET2_T4_E12temp_storage+32];
	add.f64 	%fd242, %fd515, %fd241;
	ld.shared.f64 	%fd243, [_ZZN3cub18CUB_300001_SM_10006detail6reduce18DeviceReduceKernelINS2_10policy_hubIdjN4cuda3std3__44plusIdEEE10Policy1000EN6thrust24THRUST_300001_SM_1000_NS6detail15normal_iteratorINSD_10device_ptrIiEEEEjS9_d10pi_functorEEvT0_PT3_T1_NS0_13GridEvenShareISN_EET2_T4_E12temp_storage+40];
	add.f64 	%fd244, %fd242, %fd243;
	ld.shared.f64 	%fd245, [_ZZN3cub18CUB_300001_SM_10006detail6reduce18DeviceReduceKernelINS2_10policy_hubIdjN4cuda3std3__44plusIdEEE10Policy1000EN6thrust24THRUST_300001_SM_1000_NS6detail15normal_iteratorINSD_10device_ptrIiEEEEjS9_d10pi_functorEEvT0_PT3_T1_NS0_13GridEvenShareISN_EET2_T4_E12temp_storage+48];
	add.f64 	%fd246, %fd244, %fd245;
	ld.shared.f64 	%fd247, [_ZZN3cub18CUB_300001_SM_10006detail6reduce18DeviceReduceKernelINS2_10policy_hubIdjN4cuda3std3__44plusIdEEE10Policy1000EN6thrust24THRUST_300001_SM_1000_NS6detail15normal_iteratorINSD_10device_ptrIiEEEEjS9_d10pi_functorEEvT0_PT3_T1_NS0_13GridEvenShareISN_EET2_T4_E12temp_storage+56];
	add.f64 	%fd248, %fd246, %fd247;
	ld.shared.f64 	%fd249, [_ZZN3cub18CUB_300001_SM_10006detail6reduce18DeviceReduceKernelINS2_10policy_hubIdjN4cuda3std3__44plusIdEEE10Policy1000EN6thrust24THRUST_300001_SM_1000_NS6detail15normal_iteratorINSD_10device_ptrIiEEEEjS9_d10pi_functorEEvT0_PT3_T1_NS0_13GridEvenShareISN_EET2_T4_E12temp_storage+64];
	add.f64 	%fd250, %fd248, %fd249;
	ld.shared.f64 	%fd251, [_ZZN3cub18CUB_300001_SM_10006detail6reduce18DeviceReduceKernelINS2_10policy_hubIdjN4cuda3std3__44plusIdEEE10Policy1000EN6thrust24THRUST_300001_SM_1000_NS6detail15normal_iteratorINSD_10device_ptrIiEEEEjS9_d10pi_functorEEvT0_PT3_T1_NS0_13GridEvenShareISN_EET2_T4_E12temp_storage+72];
	add.f64 	%fd252, %fd250, %fd251;
	ld.shared.f64 	%fd253, [_ZZN3cub18CUB_300001_SM_10006detail6reduce18DeviceReduceKernelINS2_10policy_hubIdjN4cuda3std3__44plusIdEEE10Policy1000EN6thrust24THRUST_300001_SM_1000_NS6detail15normal_iteratorINSD_10device_ptrIiEEEEjS9_d10pi_functorEEvT0_PT3_T1_NS0_13GridEvenShareISN_EET2_T4_E12temp_storage+80];
	add.f64 	%fd254, %fd252, %fd253;
	ld.shared.f64 	%fd255, [_ZZN3cub18CUB_300001_SM_10006detail6reduce18DeviceReduceKernelINS2_10policy_hubIdjN4cuda3std3__44plusIdEEE10Policy1000EN6thrust24THRUST_300001_SM_1000_NS6detail15normal_iteratorINSD_10device_ptrIiEEEEjS9_d10pi_functorEEvT0_PT3_T1_NS0_13GridEvenShareISN_EET2_T4_E12temp_storage+88];
	add.f64 	%fd256, %fd254, %fd255;
	ld.shared.f64 	%fd257, [_ZZN3cub18CUB_300001_SM_10006detail6reduce18DeviceReduceKernelINS2_10policy_hubIdjN4cuda3std3__44plusIdEEE10Policy1000EN6thrust24THRUST_300001_SM_1000_NS6detail15normal_iteratorINSD_10device_ptrIiEEEEjS9_d10pi_functorEEvT0_PT3_T1_NS0_13GridEvenShareISN_EET2_T4_E12temp_storage+96];
	add.f64 	%fd258, %fd256, %fd257;
	ld.shared.f64 	%fd259, [_ZZN3cub18CUB_300001_SM_10006detail6reduce18DeviceReduceKernelINS2_10policy_hubIdjN4cuda3std3__44plusIdEEE10Policy1000EN6thrust24THRUST_300001_SM_1000_NS6detail15normal_iteratorINSD_10device_ptrIiEEEEjS9_d10pi_functorEEvT0_PT3_T1_NS0_13GridEvenShareISN_EET2_T4_E12temp_storage+104];
	add.f64 	%fd260, %fd258, %fd259;
	ld.shared.f64 	%fd261, [_ZZN3cub18CUB_300001_SM_10006detail6reduce18DeviceReduceKernelINS2_10policy_hubIdjN4cuda3std3__44plusIdEEE10Policy1000EN6thrust24THRUST_300001_SM_1000_NS6detail15normal_iteratorINSD_10device_ptrIiEEEEjS9_d10pi_functorEEvT0_PT3_T1_NS0_13GridEvenShareISN_EET2_T4_E12temp_storage+112];
	add.f64 	%fd262, %fd260, %fd261;
	ld.shared.f64 	%fd263, [_ZZN3cub18CUB_300001_SM_10006detail6reduce18DeviceReduceKernelINS2_10policy_hubIdjN4cuda3std3__44plusIdEEE10Policy1000EN6thrust24THRUST_300001_SM_1000_NS6detail15normal_iteratorINSD_10device_ptrIiEEEEjS9_d10pi_functorEEvT0_PT3_T1_NS0_13GridEvenShareISN_EET2_T4_E12temp_storage+120];
	add.f64 	%fd264, %fd262, %fd263;
	ld.shared.f64 	%fd265, [_ZZN3cub18CUB_300001_SM_10006detail6reduce18DeviceReduceKernelINS2_10policy_hubIdjN4cuda3std3__44plusIdEEE10Policy1000EN6thrust24THRUST_300001_SM_1000_NS6detail15normal_iteratorINSD_10device_ptrIiEEEEjS9_d10pi_functorEEvT0_PT3_T1_NS0_13GridEvenShareISN_EET2_T4_E12temp_storage+128];
	add.f64 	%fd266, %fd264, %fd265;
	ld.shared.f64 	%fd267, [_ZZN3cub18CUB_300001_SM_10006detail6reduce18DeviceReduceKernelINS2_10policy_hubIdjN4cuda3std3__44plusIdEEE10Policy1000EN6thrust24THRUST_300001_SM_1000_NS6detail15normal_iteratorINSD_10device_ptrIiEEEEjS9_d10pi_functorEEvT0_PT3_T1_NS0_13GridEvenShareISN_EET2_T4_E12temp_storage+136];
	add.f64 	%fd268, %fd266, %fd267;
	ld.shared.f64 	%fd269, [_ZZN3cub18CUB_300001_SM_10006detail6reduce18DeviceReduceKernelINS2_10policy_hubIdjN4cuda3std3__44plusIdEEE10Policy1000EN6thrust24THRUST_300001_SM_1000_NS6detail15normal_iteratorINSD_10device_ptrIiEEEEjS9_d10pi_functorEEvT0_PT3_T1_NS0_13GridEvenShareISN_EET2_T4_E12temp_storage+144];
	add.f64 	%fd270, %fd268, %fd269;
	ld.shared.f64 	%fd271, [_ZZN3cub18CUB_300001_SM_10006detail6reduce18DeviceReduceKernelINS2_10policy_hubIdjN4cuda3std3__44plusIdEEE10Policy1000EN6thrust24THRUST_300001_SM_1000_NS6detail15normal_iteratorINSD_10device_ptrIiEEEEjS9_d10pi_functorEEvT0_PT3_T1_NS0_13GridEvenShareISN_EET2_T4_E12temp_storage+152];
	add.f64 	%fd272, %fd270, %fd271;
	ld.shared.f64 	%fd273, [_ZZN3cub18CUB_300001_SM_10006detail6reduce18DeviceReduceKernelINS2_10policy_hubIdjN4cuda3std3__44plusIdEEE10Policy1000EN6thrust24THRUST_300001_SM_1000_NS6detail15normal_iteratorINSD_10device_ptrIiEEEEjS9_d10pi_functorEEvT0_PT3_T1_NS0_13GridEvenShareISN_EET2_T4_E12temp_storage+160];
	add.f64 	%fd274, %fd272, %fd273;
	ld.shared.f64 	%fd275, [_ZZN3cub18CUB_300001_SM_10006detail6reduce18DeviceReduceKernelINS2_10policy_hubIdjN4cuda3std3__44plusIdEEE10Policy1000EN6thrust24THRUST_300001_SM_1000_NS6detail15normal_iteratorINSD_10device_ptrIiEEEEjS9_d10pi_functorEEvT0_PT3_T1_NS0_13GridEvenShareISN_EET2_T4_E12temp_storage+168];
	add.f64 	%fd276, %fd274, %fd275;
	ld.shared.f64 	%fd277, [_ZZN3cub18CUB_300001_SM_10006detail6reduce18DeviceReduceKernelINS2_10policy_hubIdjN4cuda3std3__44plusIdEEE10Policy1000EN6thrust24THRUST_300001_SM_1000_NS6detail15normal_iteratorINSD_10device_ptrIiEEEEjS9_d10pi_functorEEvT0_PT3_T1_NS0_13GridEvenShareISN_EET2_T4_E12temp_storage+176];
	add.f64 	%fd515, %fd276, %fd277;
$L__BB4_46:
	mov.u32 	%r337, %tid.x;
	setp.ne.s32 	%p66, %r337, 0;
	@%p66 bra 	$L__BB4_48;
	cvta.to.global.u64 	%rd100, %rd2;
	mul.wide.u32 	%rd101, %r3, 8;
	add.s64 	%rd102, %rd100, %rd101;
	st.global.f64 	[%rd102], %fd515;
$L__BB4_48:
	ret;

}
	// .globl	_ZN3cub18CUB_300001_SM_10006detail6reduce28DeviceReduceSingleTileKernelINS2_10policy_hubIdjN4cuda3std3__44plusIdEEE10Policy1000EPdSC_iS9_ddNS7_10__identityEEEvT0_T1_T2_T3_T4_T6_
.visible .entry _ZN3cub18CUB_300001_SM_10006detail6reduce28DeviceReduceSingleTileKernelINS2_10policy_hubIdjN4cuda3std3__44plusIdEEE10Policy1000EPdSC_iS9_ddNS7_10__identityEEEvT0_T1_T2_T3_T4_T6_(
	.param .u64 .ptr .align 1 _ZN3cub18CUB_300001_SM_10006detail6reduce28DeviceReduceSingleTileKernelINS2_10policy_hubIdjN4cuda3std3__44plusIdEEE10Policy1000EPdSC_iS9_ddNS7_10__identityEEEvT0_T1_T2_T3_T4_T6__param_0,
	.param .u64 .ptr .align 1 _ZN3cub18CUB_300001_SM_10006detail6reduce28DeviceReduceSingleTileKernelINS2_10policy_hubIdjN4cuda3std3__44plusIdEEE10Policy1000EPdSC_iS9_ddNS7_10__identityEEEvT0_T1_T2_T3_T4_T6__param_1,
	.param .u32 _ZN3cub18CUB_300001_SM_10006detail6reduce28DeviceReduceSingleTileKernelINS2_10policy_hubIdjN4cuda3std3__44plusIdEEE10Policy1000EPdSC_iS9_ddNS7_10__identityEEEvT0_T1_T2_T3_T4_T6__param_2,
	.param .align 1 .b8 _ZN3cub18CUB_300001_SM_10006detail6reduce28DeviceReduceSingleTileKernelINS2_10policy_hubIdjN4cuda3std3__44plusIdEEE10Policy1000EPdSC_iS9_ddNS7_10__identityEEEvT0_T1_T2_T3_T4_T6__param_3[1],
	.param .f64 _ZN3cub18CUB_300001_SM_10006detail6reduce28DeviceReduceSingleTileKernelINS2_10policy_hubIdjN4cuda3std3__44plusIdEEE10Policy1000EPdSC_iS9_ddNS7_10__identityEEEvT0_T1_T2_T3_T4_T6__param_4,
	.param .align 1 .b8 _ZN3cub18CUB_300001_SM_10006detail6reduce28DeviceReduceSingleTileKernelINS2_10policy_hubIdjN4cuda3std3__44plusIdEEE10Policy1000EPdSC_iS9_ddNS7_10__identityEEEvT0_T1_T2_T3_T4_T6__param_5[1]
)
.maxntid 640
.minnctapersm 1
{
	.reg .pred 	%p<62>;
	.reg .b32 	%r<239>;
	.reg .b64 	%rd<109>;
	.reg .b64 	%fd<264>;
	// demoted variable
	.shared .align 8 .b8 _ZZN3cub18CUB_300001_SM_10006detail6reduce28DeviceReduceSingleTileKernelINS2_10policy_hubIdjN4cuda3std3__44plusIdEEE10Policy1000EPdSC_iS9_ddNS7_10__identityEEEvT0_T1_T2_T3_T4_T6_E12temp_storage[192];
	ld.param.u64 	%rd9, [_ZN3cub18CUB_300001_SM_10006detail6reduce28DeviceReduceSingleTileKernelINS2_10policy_hubIdjN4cuda3std3__44plusIdEEE10Policy1000EPdSC_iS9_ddNS7_10__identityEEEvT0_T1_T2_T3_T4_T6__param_0];
	ld.param.u64 	%rd10, [_ZN3cub18CUB_300001_SM_10006detail6reduce28DeviceReduceSingleTileKernelINS2_10policy_hubIdjN4cuda3std3__44plusIdEEE10Policy1000EPdSC_iS9_ddNS7_10__identityEEEvT0_T1_T2_T3_T4_T6__param_1];
	ld.param.u32 	%r36, [_ZN3cub18CUB_300001_SM_10006detail6reduce28DeviceReduceSingleTileKernelINS2_10policy_hubIdjN4cuda3std3__44plusIdEEE10Policy1000EPdSC_iS9_ddNS7_10__identityEEEvT0_T1_T2_T3_T4_T6__param_2];
	ld.param.f64 	%fd30, [_ZN3cub18CUB_300001_SM_10006detail6reduce28DeviceReduceSingleTileKernelINS2_10policy_hubIdjN4cuda3std3__44plusIdEEE10Policy1000EPdSC_iS9_ddNS7_10__identityEEEvT0_T1_T2_T3_T4_T6__param_4];
	cvta.to.global.u64 	%rd1, %rd10;
	setp.ne.s32 	%p1, %r36, 0;
	@%p1 bra 	$L__BB5_3;
	mov.u32 	%r225, %tid.x;
	setp.ne.s32 	%p61, %r225, 0;
	@%p61 bra 	$L__BB5_39;
	st.global.f64 	[%rd1], %fd30;
	bra.uni 	$L__BB5_39;
$L__BB5_3:
	setp.gt.s32 	%p2, %r36, 5119;
	@%p2 bra 	$L__BB5_21;
	mov.u32 	%r1, %tid.x;
	setp.ge.s32 	%p19, %r1, %r36;
	mov.f64 	%fd255, 0d0000000000000000;
	mov.u32 	%r229, %r1;
	@%p19 bra 	$L__BB5_6;
	mul.wide.u32 	%rd74, %r1, 8;
	add.s64 	%rd73, %rd9, %rd74;
	// begin inline asm
	ld.global.nc.u64 %rd72, [%rd73];
	// end inline asm
	mov.b64 	%fd255, %rd72;
	add.s32 	%r229, %r1, 640;
$L__BB5_6:
	setp.ge.s32 	%p20, %r229, %r36;
	@%p20 bra 	$L__BB5_12;
	not.b32 	%r101, %r229;
	add.s32 	%r4, %r36, %r101;
	mul.hi.u32 	%r102, %r4, -858993459;
	shr.u32 	%r103, %r102, 9;
	add.s32 	%r5, %r103, 1;
	and.b32  	%r104, %r103, 3;
	setp.eq.s32 	%p21, %r104, 3;
	@%p21 bra 	$L__BB5_10;
	mul.wide.u32 	%rd75, %r229, 8;
	add.s64 	%rd107, %rd9, %rd75;
	and.b32  	%r105, %r5, 3;
	neg.s32 	%r227, %r105;
$L__BB5_9:
	.pragma "nounroll";
	// begin inline asm
	ld.global.nc.u64 %rd76, [%rd107];
	// end inline asm
	mov.b64 	%fd121, %rd76;
	add.f64 	%fd255, %fd255, %fd121;
	add.s32 	%r229, %r229, 640;
	add.s64 	%rd107, %rd107, 5120;
	add.s32 	%r227, %r227, 1;
	setp.ne.s32 	%p22, %r227, 0;
	@%p22 bra 	$L__BB5_9;
$L__BB5_10:
	setp.lt.u32 	%p23, %r4, 1920;
	@%p23 bra 	$L__BB5_12;
$L__BB5_11:
	mul.wide.s32 	%rd86, %r229, 8;
	add.s64 	%rd79, %rd9, %rd86;
	// begin inline asm
	ld.global.nc.u64 %rd78, [%rd79];
	// end inline asm
	mov.b64 	%fd122, %rd78;
	add.f64 	%fd123, %fd255, %fd122;
	add.s64 	%rd81, %rd79, 5120;
	// begin inline asm
	ld.global.nc.u64 %rd80, [%rd81];
	// end inline asm
	mov.b64 	%fd124, %rd80;
	add.f64 	%fd125, %fd123, %fd124;
	add.s64 	%rd83, %rd79, 10240;
	// begin inline asm
	ld.global.nc.u64 %rd82, [%rd83];
	// end inline asm
	mov.b64 	%fd126, %rd82;
	add.f64 	%fd127, %fd125, %fd126;
	add.s64 	%rd85, %rd79, 15360;
	// begin inline asm
	ld.global.nc.u64 %rd84, [%rd85];
	// end inline asm
	mov.b64 	%fd128, %rd84;
	add.f64 	%fd255, %fd127, %fd128;
	add.s32 	%r229, %r229, 2560;
	setp.lt.s32 	%p24, %r229, %r36;
	@%p24 bra 	$L__BB5_11;
$L__BB5_12:
	setp.lt.s32 	%p25, %r36, 640;
	@%p25 bra 	$L__BB5_17;
	// begin inline asm
	mov.u32 %r169, %laneid;
	// end inline asm
	mov.b64 	%rd97, %fd255;
	mov.b64 	{%r171, %r176}, %rd97;
	mov.b32 	%r177, 1;
	mov.b32 	%r218, 31;
	mov.b32 	%r219, -1;
	// begin inline asm
	shfl.sync.down.b32 %r170, %r171, %r177, %r218, %r219;
	// end inline asm
	// begin inline asm
	shfl.sync.down.b32 %r175, %r176, %r177, %r218, %r219;
	// end inline asm
	mov.b64 	%rd98, {%r170, %r175};
	mov.b64 	%fd199, %rd98;
	setp.gt.s32 	%p53, %r169, 30;
	add.f64 	%fd200, %fd255, %fd199;
	selp.f64 	%fd201, %fd255, %fd200, %p53;
	mov.b64 	%rd99, %fd201;
	mov.b64 	{%r181, %r186}, %rd99;
	mov.b32 	%r187, 2;
	// begin inline asm
	shfl.sync.down.b32 %r180, %r181, %r187, %r218, %r219;
	// end inline asm
	// begin inline asm
	shfl.sync.down.b32 %r185, %r186, %r187, %r218, %r219;
	// end inline asm
	mov.b64 	%rd100, {%r180, %r185};
	mov.b64 	%fd202, %rd100;
	setp.gt.s32 	%p54, %r169, 29;
	add.f64 	%fd203, %fd201, %fd202;
	selp.f64 	%fd204, %fd201, %fd203, %p54;
	mov.b64 	%rd101, %fd204;
	mov.b64 	{%r191, %r196}, %rd101;
	mov.b32 	%r197, 4;
	// begin inline asm
	shfl.sync.down.b32 %r190, %r191, %r197, %r218, %r219;
	// end inline asm
	// begin inline asm
	shfl.sync.down.b32 %r195, %r196, %r197, %r218, %r219;
	// end inline asm
	mov.b64 	%rd102, {%r190, %r195};
	mov.b64 	%fd205, %rd102;
	setp.gt.s32 	%p55, %r169, 27;
	add.f64 	%fd206, %fd204, %fd205;
	selp.f64 	%fd207, %fd204, %fd206, %p55;
	mov.b64 	%rd103, %fd207;
	mov.b64 	{%r201, %r206}, %rd103;
	mov.b32 	%r207, 8;
	// begin inline asm
	shfl.sync.down.b32 %r200, %r201, %r207, %r218, %r219;
	// end inline asm
	// begin inline asm
	shfl.sync.down.b32 %r205, %r206, %r207, %r218, %r219;
	// end inline asm
	mov.b64 	%rd104, {%r200, %r205};
	mov.b64 	%fd208, %rd104;
	setp.gt.s32 	%p56, %r169, 23;
	add.f64 	%fd209, %fd207, %fd208;
	selp.f64 	%fd210, %fd207, %fd209, %p56;
	mov.b64 	%rd105, %fd210;
	mov.b64 	{%r211, %r216}, %rd105;
	mov.b32 	%r217, 16;
	// begin inline asm
	shfl.sync.down.b32 %r210, %r211, %r217, %r218, %r219;
	// end inline asm
	// begin inline asm
	shfl.sync.down.b32 %r215, %r216, %r217, %r218, %r219;
	// end inline asm
	mov.b64 	%rd106, {%r210, %r215};
	mov.b64 	%fd211, %rd106;
	setp.gt.s32 	%p57, %r169, 15;
	add.f64 	%fd10, %fd210, %fd211;
	selp.f64 	%fd263, %fd210, %fd10, %p57;
	setp.ne.s32 	%p58, %r169, 0;
	@%p58 bra 	$L__BB5_15;
	shr.u32 	%r220, %r1, 2;
	and.b32  	%r221, %r220, 248;
	mov.u32 	%r222, _ZZN3cub18CUB_300001_SM_10006detail6reduce28DeviceReduceSingleTileKernelINS2_10policy_hubIdjN4cuda3std3__44plusIdEEE10Policy1000EPdSC_iS9_ddNS7_10__identityEEEvT0_T1_T2_T3_T4_T6_E12temp_storage;
	add.s32 	%r223, %r222, %r221;
	st.shared.f64 	[%r223+24], %fd10;
$L__BB5_15:
	bar.sync 	0;
	setp.ne.s32 	%p59, %r1, 0;
	@%p59 bra 	$L__BB5_37;
	ld.shared.f64 	%fd212, [_ZZN3cub18CUB_300001_SM_10006detail6reduce28DeviceReduceSingleTileKernelINS2_10policy_hubIdjN4cuda3std3__44plusIdEEE10Policy1000EPdSC_iS9_ddNS7_10__identityEEEvT0_T1_T2_T3_T4_T6_E12temp_storage+32];
	add.f64 	%fd213, %fd263, %fd212;
	ld.shared.f64 	%fd214, [_ZZN3cub18CUB_300001_SM_10006detail6reduce28DeviceReduceSingleTileKernelINS2_10policy_hubIdjN4cuda3std3__44plusIdEEE10Policy1000EPdSC_iS9_ddNS7_10__identityEEEvT0_T1_T2_T3_T4_T6_E12temp_storage+40];
	add.f64 	%fd215, %fd213, %fd214;
	ld.shared.f64 	%fd216, [_ZZN3cub18CUB_300001_SM_10006detail6reduce28DeviceReduceSingleTileKernelINS2_10policy_hubIdjN4cuda3std3__44plusIdEEE10Policy1000EPdSC_iS9_ddNS7_10__identityEEEvT0_T1_T2_T3_T4_T6_E12temp_storage+48];
	add.f64 	%fd217, %fd215, %fd216;
	ld.shared.f64 	%fd218, [_ZZN3cub18CUB_300001_SM_10006detail6reduce28DeviceReduceSingleTileKernelINS2_10policy_hubIdjN4cuda3std3__44plusIdEEE10Policy1000EPdSC_iS9_ddNS7_10__identityEEEvT0_T1_T2_T3_T4_T6_E12temp_storage+56];
	add.f64 	%fd219, %fd217, %fd218;
	ld.shared.f64 	%fd220, [_ZZN3cub18CUB_300001_SM_10006detail6reduce28DeviceReduceSingleTileKernelINS2_10policy_hubIdjN4cuda3std3__44plusIdEEE10Policy1000EPdSC_iS9_ddNS7_10__identityEEEvT0_T1_T2_T3_T4_T6_E12temp_storage+64];
	add.f64 	%fd221, %fd219, %fd220;
	ld.shared.f64 	%fd222, [_ZZN3cub18CUB_300001_SM_10006detail6reduce28DeviceReduceSingleTileKernelINS2_10policy_hubIdjN4cuda3std3__44plusIdEEE10Policy1000EPdSC_iS9_ddNS7_10__identityEEEvT0_T1_T2_T3_T4_T6_E12temp_storage+72];
	add.f64 	%fd223, %fd221, %fd222;
	ld.shared.f64 	%fd224, [_ZZN3cub18CUB_300001_SM_10006detail6reduce28DeviceReduceSingleTileKernelINS2_10policy_hubIdjN4cuda3std3__44plusIdEEE10Policy1000EPdSC_iS9_ddNS7_10__identityEEEvT0_T1_T2_T3_T4_T6_E12temp_storage+80];
	add.f64 	%fd225, %fd223, %fd224;
	ld.shared.f64 	%fd226, [_ZZN3cub18CUB_300001_SM_10006detail6reduce28DeviceReduceSingleTileKernelINS2_10policy_hubIdjN4cuda3std3__44plusIdEEE10Policy1000EPdSC_iS9_ddNS7_10__identityEEEvT0_T1_T2_T3_T4_T6_E12temp_storage+88];
	add.f64 	%fd227, %fd225, %fd226;
	ld.shared.f64 	%fd228, [_ZZN3cub18CUB_300001_SM_10006detail6reduce28DeviceReduceSingleTileKernelINS2_10policy_hubIdjN4cuda3std3__44plusIdEEE10Policy1000EPdSC_iS9_ddNS7_10__identityEEEvT0_T1_T2_T3_T4_T6_E12temp_storage+96];
	add.f64 	%fd229, %fd227, %fd228;
	ld.shared.f64 	%fd230, [_ZZN3cub18CUB_300001_SM_10006detail6reduce28DeviceReduceSingleTileKernelINS2_10policy_hubIdjN4cuda3std3__44plusIdEEE10Policy1000EPdSC_iS9_ddNS7_10__identityEEEvT0_T1_T2_T3_T4_T6_E12temp_storage+104];
	add.f64 	%fd231, %fd229, %fd230;
	ld.shared.f64 	%fd232, [_ZZN3cub18CUB_300001_SM_10006detail6reduce28DeviceReduceSingleTileKernelINS2_10policy_hubIdjN4cuda3std3__44plusIdEEE10Policy1000EPdSC_iS9_ddNS7_10__identityEEEvT0_T1_T2_T3_T4_T6_E12temp_storage+112];
	add.f64 	%fd233, %fd231, %fd232;
	ld.shared.f64 	%fd234, [_ZZN3cub18CUB_300001_SM_10006detail6reduce28DeviceReduceSingleTileKernelINS2_10policy_hubIdjN4cuda3std3__44plusIdEEE10Policy1000EPdSC_iS9_ddNS7_10__identityEEEvT0_T1_T2_T3_T4_T6_E12temp_storage+120];
	add.f64 	%fd235, %fd233, %fd234;
	ld.shared.f64 	%fd236, [_ZZN3cub18CUB_300001_SM_10006detail6reduce28DeviceReduceSingleTileKernelINS2_10policy_hubIdjN4cuda3std3__44plusIdEEE10Policy1000EPdSC_iS9_ddNS7_10__identityEEEvT0_T1_T2_T3_T4_T6_E12temp_storage+128];
	add.f64 	%fd237, %fd235, %fd236;
	ld.shared.f64 	%fd238, [_ZZN3cub18CUB_300001_SM_10006detail6reduce28DeviceReduceSingleTileKernelINS2_10policy_hubIdjN4cuda3std3__44plusIdEEE10Policy1000EPdSC_iS9_ddNS7_10__identityEEEvT0_T1_T2_T3_T4_T6_E12temp_storage+136];
	add.f64 	%fd239, %fd237, %fd238;
	ld.shared.f64 	%fd240, [_ZZN3cub18CUB_300001_SM_10006detail6reduce28DeviceReduceSingleTileKernelINS2_10policy_hubIdjN4cuda3std3__44plusIdEEE10Policy1000EPdSC_iS9_ddNS7_10__identityEEEvT0_T1_T2_T3_T4_T6_E12temp_storage+144];
	add.f64 	%fd241, %fd239, %fd240;
	ld.shared.f64 	%fd242, [_ZZN3cub18CUB_300001_SM_10006detail6reduce28DeviceReduceSingleTileKernelINS2_10policy_hubIdjN4cuda3std3__44plusIdEEE10Policy1000EPdSC_iS9_ddNS7_10__identityEEEvT0_T1_T2_T3_T4_T6_E12temp_storage+152];
	add.f64 	%fd243, %fd241, %fd242;
	ld.shared.f64 	%fd244, [_ZZN3cub18CUB_300001_SM_10006detail6reduce28DeviceReduceSingleTileKernelINS2_10policy_hubIdjN4cuda3std3__44plusIdEEE10Policy1000EPdSC_iS9_ddNS7_10__identityEEEvT0_T1_T2_T3_T4_T6_E12temp_storage+160];
	add.f64 	%fd245, %fd243, %fd244;
	ld.shared.f64 	%fd246, [_ZZN3cub18CUB_300001_SM_10006detail6reduce28DeviceReduceSingleTileKernelINS2_10policy_hubIdjN4cuda3std3__44plusIdEEE10Policy1000EPdSC_iS9_ddNS7_10__identityEEEvT0_T1_T2_T3_T4_T6_E12temp_storage+168];
	add.f64 	%fd247, %fd245, %fd246;
	ld.shared.f64 	%fd248, [_ZZN3cub18CUB_300001_SM_10006detail6reduce28DeviceReduceSingleTileKernelINS2_10policy_hubIdjN4cuda3std3__44plusIdEEE10Policy1000EPdSC_iS9_ddNS7_10__identityEEEvT0_T1_T2_T3_T4_T6_E12temp_storage+176];
	add.f64 	%fd263, %fd247, %fd248;
	bra.uni 	$L__BB5_37;
$L__BB5_17:
	// begin inline asm
	mov.u32 %r106, %laneid;
	// end inline asm
	and.b32  	%r157, %r1, 992;
	add.s32 	%r158, %r157, 32;
	setp.gt.s32 	%p26, %r158, %r36;
	not.b32 	%r159, %r157;
	add.s32 	%r160, %r36, %r159;
	selp.b32 	%r155, %r160, 31, %p26;
	mov.b64 	%rd87, %fd255;
	mov.b64 	{%r108, %r113}, %rd87;
	mov.b32 	%r114, 1;
	mov.b32 	%r156, -1;
	// begin inline asm
	shfl.sync.down.b32 %r107, %r108, %r114, %r155, %r156;
	// end inline asm
	// begin inline asm
	shfl.sync.down.b32 %r112, %r113, %r114, %r155, %r156;
	// end inline asm
	mov.b64 	%rd88, {%r107, %r112};
	mov.b64 	%fd129, %rd88;
	setp.lt.s32 	%p27, %r106, %r155;
	add.f64 	%fd130, %fd255, %fd129;
	selp.f64 	%fd131, %fd130, %fd255, %p27;
	mov.b64 	%rd89, %fd131;
	mov.b64 	{%r118, %r123}, %rd89;
	mov.b32 	%r124, 2;
	// begin inline asm
	shfl.sync.down.b32 %r117, %r118, %r124, %r155, %r156;
	// end inline asm
	// begin inline asm
	shfl.sync.down.b32 %r122, %r123, %r124, %r155, %r156;
	// end inline asm
	mov.b64 	%rd90, {%r117, %r122};
	mov.b64 	%fd132, %rd90;
	add.s32 	%r161, %r106, 2;
	setp.gt.s32 	%p28, %r161, %r155;
	add.f64 	%fd133, %fd131, %fd132;
	selp.f64 	%fd134, %fd131, %fd133, %p28;
	mov.b64 	%rd91, %fd134;
	mov.b64 	{%r128, %r133}, %rd91;
	mov.b32 	%r134, 4;
	// begin inline asm
	shfl.sync.down.b32 %r127, %r128, %r134, %r155, %r156;
	// end inline asm
	// begin inline asm
	shfl.sync.down.b32 %r132, %r133, %r134, %r155, %r156;
	// end inline asm
	mov.b64 	%rd92, {%r127, %r132};
	mov.b64 	%fd135, %rd92;
	add.s32 	%r162, %r106, 4;
	setp.gt.s32 	%p29, %r162, %r155;
	add.f64 	%fd136, %fd134, %fd135;
	selp.f64 	%fd137, %fd134, %fd136, %p29;
	mov.b64 	%rd93, %fd137;
	mov.b64 	{%r138, %r143}, %rd93;
	mov.b32 	%r144, 8;
	// begin inline asm
	shfl.sync.down.b32 %r137, %r138, %r144, %r155, %r156;
	// end inline asm
	// begin inline asm
	shfl.sync.down.b32 %r142, %r143, %r144, %r155, %r156;
	// end inline asm
	mov.b64 	%rd94, {%r137, %r142};
	mov.b64 	%fd138, %rd94;
	add.s32 	%r163, %r106, 8;
	setp.gt.s32 	%p30, %r163, %r155;
	add.f64 	%fd139, %fd137, %fd138;
	selp.f64 	%fd140, %fd137, %fd139, %p30;
	mov.b64 	%rd95, %fd140;
	mov.b64 	{%r148, %r153}, %rd95;
	mov.b32 	%r154, 16;
	// begin inline asm
	shfl.sync.down.b32 %r147, %r148, %r154, %r155, %r156;
	// end inline asm
	// begin inline asm
	shfl.sync.down.b32 %r152, %r153, %r154, %r155, %r156;
	// end inline asm
	mov.b64 	%rd96, {%r147, %r152};
	mov.b64 	%fd141, %rd96;
	add.s32 	%r164, %r106, 16;
	setp.gt.s32 	%p31, %r164, %r155;
	add.f64 	%fd142, %fd140, %fd141;
	selp.f64 	%fd263, %fd140, %fd142, %p31;
	setp.ne.s32 	%p32, %r106, 0;
	@%p32 bra 	$L__BB5_19;
	shr.u32 	%r165, %r1, 2;
	and.b32  	%r166, %r165, 248;
	mov.u32 	%r167, _ZZN3cub18CUB_300001_SM_10006detail6reduce28DeviceReduceSingleTileKernelINS2_10policy_hubIdjN4cuda3std3__44plusIdEEE10Policy1000EPdSC_iS9_ddNS7_10__identityEEEvT0_T1_T2_T3_T4_T6_E12temp_storage;
	add.s32 	%r168, %r167, %r166;
	st.shared.f64 	[%r168+24], %fd263;
$L__BB5_19:
	bar.sync 	0;
	setp.ne.s32 	%p33, %r1, 0;
	@%p33 bra 	$L__BB5_37;
	setp.gt.s32 	%p34, %r36, 32;
	ld.shared.f64 	%fd143, [_ZZN3cub18CUB_300001_SM_10006detail6reduce28DeviceReduceSingleTileKernelINS2_10policy_hubIdjN4cuda3std3__44plusIdEEE10Policy1000EPdSC_iS9_ddNS7_10__identityEEEvT0_T1_T2_T3_T4_T6_E12temp_storage+32];
	add.f64 	%fd144, %fd263, %fd143;
	selp.f64 	%fd145, %fd144, %fd263, %p34;
	setp.gt.s32 	%p35, %r36, 64;
	ld.shared.f64 	%fd146, [_ZZN3cub18CUB_300001_SM_10006detail6reduce28DeviceReduceSingleTileKernelINS2_10policy_hubIdjN4cuda3std3__44plusIdEEE10Policy1000EPdSC_iS9_ddNS7_10__identityEEEvT0_T1_T2_T3_T4_T6_E12temp_storage+40];
	add.f64 	%fd147, %fd146, %fd145;
	selp.f64 	%fd148, %fd147, %fd145, %p35;
	setp.gt.s32 	%p36, %r36, 96;
	ld.shared.f64 	%fd149, [_ZZN3cub18CUB_300001_SM_10006detail6reduce28DeviceReduceSingleTileKernelINS2_10policy_hubIdjN4cuda3std3__44plusIdEEE10Policy1000EPdSC_iS9_ddNS7_10__identityEEEvT0_T1_T2_T3_T4_T6_E12temp_storage+48];
	add.f64 	%fd150, %fd149, %fd148;
	selp.f64 	%fd151, %fd150, %fd148, %p36;
	setp.gt.s32 	%p37, %r36, 128;
	ld.shared.f64 	%fd152, [_ZZN3cub18CUB_300001_SM_10006detail6reduce28DeviceReduceSingleTileKernelINS2_10policy_hubIdjN4cuda3std3__44plusIdEEE10Policy1000EPdSC_iS9_ddNS7_10__identityEEEvT0_T1_T2_T3_T4_T6_E12temp_storage+56];
	add.f64 	%fd153, %fd152, %fd151;
	selp.f64 	%fd154, %fd153, %fd151, %p37;
	setp.gt.s32 	%p38, %r36, 160;
	ld.shared.f64 	%fd155, [_ZZN3cub18CUB_300001_SM_10006detail6reduce28DeviceReduceSingleTileKernelINS2_10policy_hubIdjN4cuda3std3__44plusIdEEE10Policy1000EPdSC_iS9_ddNS7_10__identityEEEvT0_T1_T2_T3_T4_T6_E12temp_storage+64];
	add.f64 	%fd156, %fd155, %fd154;
	selp.f64 	%fd157, %fd156, %fd154, %p38;
	setp.gt.s32 	%p39, %r36, 192;
	ld.shared.f64 	%fd158, [_ZZN3cub18CUB_300001_SM_10006detail6reduce28DeviceReduceSingleTileKernelINS2_10policy_hubIdjN4cuda3std3__44plusIdEEE10Policy1000EPdSC_iS9_ddNS7_10__identityEEEvT0_T1_T2_T3_T4_T6_E12temp_storage+72];
	add.f64 	%fd159, %fd158, %fd157;
	selp.f64 	%fd160, %fd159, %fd157, %p39;
	setp.gt.s32 	%p40, %r36, 224;
	ld.shared.f64 	%fd161, [_ZZN3cub18CUB_300001_SM_10006detail6reduce28DeviceReduceSingleTileKernelINS2_10policy_hubIdjN4cuda3std3__44plusIdEEE10Policy1000EPdSC_iS9_ddNS7_10__identityEEEvT0_T1_T2_T3_T4_T6_E12temp_storage+80];
	add.f64 	%fd162, %fd161, %fd160;
	selp.f64 	%fd163, %fd162, %fd160, %p40;
	setp.gt.s32 	%p41, %r36, 256;
	ld.shared.f64 	%fd164, [_ZZN3cub18CUB_300001_SM_10006detail6reduce28DeviceReduceSingleTileKernelINS2_10policy_hubIdjN4cuda3std3__44plusIdEEE10Policy1000EPdSC_iS9_ddNS7_10__identityEEEvT0_T1_T2_T3_T4_T6_E12temp_storage+88];
	add.f64 	%fd165, %fd164, %fd163;
	selp.f64 	%fd166, %fd165, %fd163, %p41;
	setp.gt.s32 	%p42, %r36, 288;
	ld.shared.f64 	%fd167, [_ZZN3cub18CUB_300001_SM_10006detail6reduce28DeviceReduceSingleTileKernelINS2_10policy_hubIdjN4cuda3std3__44plusIdEEE10Policy1000EPdSC_iS9_ddNS7_10__identityEEEvT0_T1_T2_T3_T4_T6_E12temp_storage+96];
	add.f64 	%fd168, %fd167, %fd166;
	selp.f64 	%fd169, %fd168, %fd166, %p42;
	setp.gt.s32 	%p43, %r36, 320;
	ld.shared.f64 	%fd170, [_ZZN3cub18CUB_300001_SM_10006detail6reduce28DeviceReduceSingleTileKernelINS2_10policy_hubIdjN4cuda3std3__44plusIdEEE10Policy1000EPdSC_iS9_ddNS7_10__identityEEEvT0_T1_T2_T3_T4_T6_E12temp_storage+104];
	add.f64 	%fd171, %fd170, %fd169;
	selp.f64 	%fd172, %fd171, %fd169, %p43;
	setp.gt.s32 	%p44, %r36, 352;
	ld.shared.f64 	%fd173, [_ZZN3cub18CUB_300001_SM_10006detail6reduce28DeviceReduceSingleTileKernelINS2_10policy_hubIdjN4cuda3std3__44plusIdEEE10Policy1000EPdSC_iS9_ddNS7_10__identityEEEvT0_T1_T2_T3_T4_T6_E12temp_storage+112];
	add.f64 	%fd174, %fd173, %fd172;
	selp.f64 	%fd175, %fd174, %fd172, %p44;
	setp.gt.s32 	%p45, %r36, 384;
	ld.shared.f64 	%fd176, [_ZZN3cub18CUB_300001_SM_10006detail6reduce28DeviceReduceSingleTileKernelINS2_10policy_hubIdjN4cuda3std3__44plusIdEEE10Policy1000EPdSC_iS9_ddNS7_10__identityEEEvT0_T1_T2_T3_T4_T6_E12temp_storage+120];
	add.f64 	%fd177, %fd176, %fd175;
	selp.f64 	%fd178, %fd177, %fd175, %p45;
	setp.gt.s32 	%p46, %r36, 416;
	ld.shared.f64 	%fd179, [_ZZN3cub18CUB_300001_SM_10006detail6reduce28DeviceReduceSingleTileKernelINS2_10policy_hubIdjN4cuda3std3__44plusIdEEE10Policy1000EPdSC_iS9_ddNS7_10__identityEEEvT0_T1_T2_T3_T4_T6_E12temp_storage+128];
	add.f64 	%fd180, %fd179, %fd178;
	selp.f64 	%fd181, %fd180, %fd178, %p46;
	setp.gt.s32 	%p47, %r36, 448;
	ld.shared.f64 	%fd182, [_ZZN3cub18CUB_300001_SM_10006detail6reduce28DeviceReduceSingleTileKernelINS2_10policy_hubIdjN4cuda3std3__44plusIdEEE10Policy1000EPdSC_iS9_ddNS7_10__identityEEEvT0_T1_T2_T3_T4_T6_E12temp_storage+136];
	add.f64 	%fd183, %fd182, %fd181;
	selp.f64 	%fd184, %fd183, %fd181, %p47;
	setp.gt.s32 	%p48, %r36, 480;
	ld.shared.f64 	%fd185, [_ZZN3cub18CUB_300001_SM_10006detail6reduce28DeviceReduceSingleTileKernelINS2_10policy_hubIdjN4cuda3std3__44plusIdEEE10Policy1000EPdSC_iS9_ddNS7_10__identityEEEvT0_T1_T2_T3_T4_T6_E12temp_storage+144];
	add.f64 	%fd186, %fd185, %fd184;
	selp.f64 	%fd187, %fd186, %fd184, %p48;
	setp.gt.s32 	%p49, %r36, 512;
	ld.shared.f64 	%fd188, [_ZZN3cub18CUB_300001_SM_10006detail6reduce28DeviceReduceSingleTileKernelINS2_10policy_hubIdjN4cuda3std3__44plusIdEEE10Policy1000EPdSC_iS9_ddNS7_10__identityEEEvT0_T1_T2_T3_T4_T6_E12temp_storage+152];
	add.f64 	%fd189, %fd188, %fd187;
	selp.f64 	%fd190, %fd189, %fd187, %p49;
	setp.gt.s32 	%p50, %r36, 544;
	ld.shared.f64 	%fd191, [_ZZN3cub18CUB_300001_SM_10006detail6reduce28DeviceReduceSingleTileKernelINS2_10policy_hubIdjN4cuda3std3__44plusIdEEE10Policy1000EPdSC_iS9_ddNS7_10__identityEEEvT0_T1_T2_T3_T4_T6_E12temp_storage+160];
	add.f64 	%fd192, %fd191, %fd190;
	selp.f64 	%fd193, %fd192, %fd190, %p50;
	setp.gt.s32 	%p51, %r36, 576;
	ld.shared.f64 	%fd194, [_ZZN3cub18CUB_300001_SM_10006detail6reduce28DeviceReduceSingleTileKernelINS2_10policy_hubIdjN4cuda3std3__44plusIdEEE10Policy1000EPdSC_iS9_ddNS7_10__identityEEEvT0_T1_T2_T3_T4_T6_E12temp_storage+168];
	add.f64 	%fd195, %fd194, %fd193;
	selp.f64 	%fd196, %fd195, %fd193, %p51;
	setp.gt.s32 	%p52, %r36, 608;
	ld.shared.f64 	%fd197, [_ZZN3cub18CUB_300001_SM_10006detail6reduce28DeviceReduceSingleTileKernelINS2_10policy_hubIdjN4cuda3std3__44plusIdEEE10Policy1000EPdSC_iS9_ddNS7_10__identityEEEvT0_T1_T2_T3_T4_T6_E12temp_storage+176];
	add.f64 	%fd198, %fd197, %fd196;
	selp.f64 	%fd263, %fd198, %fd196, %p52;
	bra.uni 	$L__BB5_37;
$L__BB5_21:
	mov.u32 	%r14, %tid.x;
	mul.wide.u32 	%rd27, %r14, 8;
	add.s64 	%rd12, %rd9, %rd27;
	// begin inline asm
	ld.global.nc.u64 %rd11, [%rd12];
	// end inline asm
	mov.b64 	%fd31, %rd11;
	add.s64 	%rd14, %rd12, 5120;
	// begin inline asm
	ld.global.nc.u64 %rd13, [%rd14];
	// end inline asm
	mov.b64 	%fd32, %rd13;
	add.s64 	%rd16, %rd12, 10240;
	// begin inline asm
	ld.global.nc.u64 %rd15, [%rd16];
	// end inline asm
	mov.b64 	%fd33, %rd15;
	add.s64 	%rd18, %rd12, 15360;
	// begin inline asm
	ld.global.nc.u64 %rd17, [%rd18];
	// end inline asm
	mov.b64 	%fd34, %rd17;
	add.s64 	%rd20, %rd12, 20480;
	// begin inline asm
	ld.global.nc.u64 %rd19, [%rd20];
	// end inline asm
	mov.b64 	%fd35, %rd19;
	add.s64 	%rd22, %rd12, 25600;
	// begin inline asm
	ld.global.nc.u64 %rd21, [%rd22];
	// end inline asm
	mov.b64 	%fd36, %rd21;
	add.s64 	%rd24, %rd12, 30720;
	// begin inline asm
	ld.global.nc.u64 %rd23, [%rd24];
	// end inline asm
	mov.b64 	%fd37, %rd23;
	add.s64 	%rd26, %rd12, 35840;
	// begin inline asm
	ld.global.nc.u64 %rd25, [%rd26];
	// end inline asm
	mov.b64 	%fd38, %rd25;
	add.f64 	%fd39, %fd31, %fd32;
	add.f64 	%fd40, %fd39, %fd33;
	add.f64 	%fd41, %fd40, %fd34;
	add.f64 	%fd42, %fd41, %fd35;
	add.f64 	%fd43, %fd42, %fd36;
	add.f64 	%fd44, %fd43, %fd37;
	add.f64 	%fd262, %fd44, %fd38;
	setp.lt.u32 	%p3, %r36, 10240;
	mov.b32 	%r232, 5120;
	@%p3 bra 	$L__BB5_25;
	add.s32 	%r15, %r36, -5120;
	mov.b32 	%r232, 5120;
$L__BB5_23:
	mul.wide.s32 	%rd44, %r232, 8;
	add.s64 	%rd29, %rd12, %rd44;
	// begin inline asm
	ld.global.nc.u64 %rd28, [%rd29];
	// end inline asm
	mov.b64 	%fd45, %rd28;
	add.s64 	%rd31, %rd29, 5120;
	// begin inline asm
	ld.global.nc.u64 %rd30, [%rd31];
	// end inline asm
	mov.b64 	%fd46, %rd30;
	add.s64 	%rd33, %rd29, 10240;
	// begin inline asm
	ld.global.nc.u64 %rd32, [%rd33];
	// end inline asm
	mov.b64 	%fd47, %rd32;
	add.s64 	%rd35, %rd29, 15360;
	// begin inline asm
	ld.global.nc.u64 %rd34, [%rd35];
	// end inline asm
	mov.b64 	%fd48, %rd34;
	add.s64 	%rd37, %rd29, 20480;
	// begin inline asm
	ld.global.nc.u64 %rd36, [%rd37];
	// end inline asm
	mov.b64 	%fd49, %rd36;
	add.s64 	%rd39, %rd29, 25600;
	// begin inline asm
	ld.global.nc.u64 %rd38, [%rd39];
	// end inline asm
	mov.b64 	%fd50, %rd38;
	add.s64 	%rd41, %rd29, 30720;
	// begin inline asm
	ld.global.nc.u64 %rd40, [%rd41];
	// end inline asm
	mov.b64 	%fd51, %rd40;
	add.s64 	%rd43, %rd29, 35840;
	// begin inline asm
	ld.global.nc.u64 %rd42, [%rd43];
	// end inline asm
	mov.b64 	%fd52, %rd42;
	add.f64 	%fd53, %fd262, %fd45;
	add.f64 	%fd54, %fd53, %fd46;
	add.f64 	%fd55, %fd54, %fd47;
	add.f64 	%fd56, %fd55, %fd48;
	add.f64 	%fd57, %fd56, %fd49;
	add.f64 	%fd58, %fd57, %fd50;
	add.f64 	%fd59, %fd58, %fd51;
	add.f64 	%fd262, %fd59, %fd52;
	sub.s32 	%r39, %r36, %r232;
	setp.lt.s32 	%p4, %r39, 5120;
	@%p4 bra 	$L__BB5_33;
	add.s32 	%r232, %r232, 5120;
	setp.le.s32 	%p5, %r232, %r15;
	@%p5 bra 	$L__BB5_23;
$L__BB5_25:
	setp.le.s32 	%p6, %r36, %r232;
	@%p6 bra 	$L__BB5_33;
	sub.s32 	%r19, %r36, %r232;
	setp.ge.s32 	%p7, %r14, %r19;
	@%p7 bra 	$L__BB5_33;
	not.b32 	%r40, %r14;
	add.s32 	%r41, %r36, %r40;
	sub.s32 	%r20, %r41, %r232;
	mul.hi.u32 	%r42, %r20, -858993459;
	shr.u32 	%r43, %r42, 9;
	add.s32 	%r21, %r43, 1;
	and.b32  	%r44, %r43, 3;
	setp.eq.s32 	%p8, %r44, 3;
	mov.u32 	%r236, %r14;
	@%p8 bra 	$L__BB5_30;
	add.s32 	%r234, %r14, %r232;
	and.b32  	%r45, %r21, 3;
	neg.s32 	%r233, %r45;
	mov.u32 	%r236, %r14;
$L__BB5_29:
	.pragma "nounroll";
	mul.wide.u32 	%rd47, %r234, 8;
	add.s64 	%rd46, %rd9, %rd47;
	// begin inline asm
	ld.global.nc.u64 %rd45, [%rd46];
	// end inline asm
	mov.b64 	%fd61, %rd45;
	add.f64 	%fd262, %fd262, %fd61;
	add.s32 	%r236, %r236, 640;
	add.s32 	%r234, %r234, 640;
	add.s32 	%r233, %r233, 1;
	setp.ne.s32 	%p9, %r233, 0;
	@%p9 bra 	$L__BB5_29;
$L__BB5_30:
	setp.lt.u32 	%p10, %r20, 1920;
	@%p10 bra 	$L__BB5_33;
	cvt.u64.u32 	%rd48, %r236;
	cvt.u64.u32 	%rd49, %r232;
	add.s64 	%rd50, %rd48, %rd49;
	shl.b64 	%rd51, %rd50, 3;
	add.s64 	%rd52, %rd51, %rd9;
	add.s64 	%rd108, %rd52, 10240;
	add.s32 	%r237, %r236, %r232;
$L__BB5_32:
	mul.wide.u32 	%rd61, %r237, 8;
	add.s64 	%rd54, %rd9, %rd61;
	// begin inline asm
	ld.global.nc.u64 %rd53, [%rd54];
	// end inline asm
	mov.b64 	%fd62, %rd53;
	add.f64 	%fd63, %fd262, %fd62;
	add.s64 	%rd56, %rd108, -5120;
	// begin inline asm
	ld.global.nc.u64 %rd55, [%rd56];
	// end inline asm
	mov.b64 	%fd64, %rd55;
	add.f64 	%fd65, %fd63, %fd64;
	// begin inline asm
	ld.global.nc.u64 %rd57, [%rd108];
	// end inline asm
	mov.b64 	%fd66, %rd57;
	add.f64 	%fd67, %fd65, %fd66;
	add.s64 	%rd60, %rd108, 5120;
	// begin inline asm
	ld.global.nc.u64 %rd59, [%rd60];
	// end inline asm
	mov.b64 	%fd68, %rd59;
	add.f64 	%fd262, %fd67, %fd68;
	add.s32 	%r236, %r236, 2560;
	add.s64 	%rd108, %rd108, 20480;
	add.s32 	%r237, %r237, 2560;
	setp.lt.s32 	%p11, %r236, %r19;
	@%p11 bra 	$L__BB5_32;
$L__BB5_33:
	// begin inline asm
	mov.u32 %r46, %laneid;
	// end inline asm
	mov.b64 	%rd62, %fd262;
	mov.b64 	{%r48, %r53}, %rd62;
	mov.b32 	%r54, 1;
	mov.b32 	%r95, 31;
	mov.b32 	%r96, -1;
	// begin inline asm
	shfl.sync.down.b32 %r47, %r48, %r54, %r95, %r96;
	// end inline asm
	// begin inline asm
	shfl.sync.down.b32 %r52, %r53, %r54, %r95, %r96;
	// end inline asm
	mov.b64 	%rd63, {%r47, %r52};
	mov.b64 	%fd69, %rd63;
	setp.gt.s32 	%p12, %r46, 30;
	add.f64 	%fd70, %fd262, %fd69;
	selp.f64 	%fd71, %fd262, %fd70, %p12;
	mov.b64 	%rd64, %fd71;
	mov.b64 	{%r58, %r63}, %rd64;
	mov.b32 	%r64, 2;
	// begin inline asm
	shfl.sync.down.b32 %r57, %r58, %r64, %r95, %r96;
	// end inline asm
	// begin inline asm
	shfl.sync.down.b32 %r62, %r63, %r64, %r95, %r96;
	// end inline asm
	mov.b64 	%rd65, {%r57, %r62};
	mov.b64 	%fd72, %rd65;
	setp.gt.s32 	%p13, %r46, 29;
	add.f64 	%fd73, %fd71, %fd72;
	selp.f64 	%fd74, %fd71, %fd73, %p13;
	mov.b64 	%rd66, %fd74;
	mov.b64 	{%r68, %r73}, %rd66;
	mov.b32 	%r74, 4;
	// begin inline asm
	shfl.sync.down.b32 %r67, %r68, %r74, %r95, %r96;
	// end inline asm
	// begin inline asm
	shfl.sync.down.b32 %r72, %r73, %r74, %r95, %r96;
	// end inline asm
	mov.b64 	%rd67, {%r67, %r72};
	mov.b64 	%fd75, %rd67;
	setp.gt.s32 	%p14, %r46, 27;
	add.f64 	%fd76, %fd74, %fd75;
	selp.f64 	%fd77, %fd74, %fd76, %p14;
	mov.b64 	%rd68, %fd77;
	mov.b64 	{%r78, %r83}, %rd68;
	mov.b32 	%r84, 8;
	// begin inline asm
	shfl.sync.down.b32 %r77, %r78, %r84, %r95, %r96;
	// end inline asm
	// begin inline asm
	shfl.sync.down.b32 %r82, %r83, %r84, %r95, %r96;
	// end inline asm
	mov.b64 	%rd69, {%r77, %r82};
	mov.b64 	%fd78, %rd69;
	setp.gt.s32 	%p15, %r46, 23;
	add.f64 	%fd79, %fd77, %fd78;
	selp.f64 	%fd80, %fd77, %fd79, %p15;
	mov.b64 	%rd70, %fd80;
	mov.b64 	{%r88, %r93}, %rd70;
	mov.b32 	%r94, 16;
	// begin inline asm
	shfl.sync.down.b32 %r87, %r88, %r94, %r95, %r96;
	// end inline asm
	// begin inline asm
	shfl.sync.down.b32 %r92, %r93, %r94, %r95, %r96;
	// end inline asm
	mov.b64 	%rd71, {%r87, %r92};
	mov.b64 	%fd81, %rd71;
	setp.gt.s32 	%p16, %r46, 15;
	add.f64 	%fd26, %fd80, %fd81;
	selp.f64 	%fd263, %fd80, %fd26, %p16;
	setp.ne.s32 	%p17, %r46, 0;
	@%p17 bra 	$L__BB5_35;
	shr.u32 	%r97, %r14, 2;
	and.b32  	%r98, %r97, 248;
	mov.u32 	%r99, _ZZN3cub18CUB_300001_SM_10006detail6reduce28DeviceReduceSingleTileKernelINS2_10policy_hubIdjN4cuda3std3__44plusIdEEE10Policy1000EPdSC_iS9_ddNS7_10__identityEEEvT0_T1_T2_T3_T4_T6_E12temp_storage;
	add.s32 	%r100, %r99, %r98;
	st.shared.f64 	[%r100+24], %fd26;
$L__BB5_35:
	bar.sync 	0;
	setp.ne.s32 	%p18, %r14, 0;
	@%p18 bra 	$L__BB5_37;
	ld.shared.f64 	%fd82, [_ZZN3cub18CUB_300001_SM_10006detail6reduce28DeviceReduceSingleTileKernelINS2_10policy_hubIdjN4cuda3std3__44plusIdEEE10Policy1000EPdSC_iS9_ddNS7_10__identityEEEvT0_T1_T2_T3_T4_T6_E12temp_storage+32];
	add.f64 	%fd83, %fd263, %fd82;
	ld.shared.f64 	%fd84, [_ZZN3cub18CUB_300001_SM_10006detail6reduce28DeviceReduceSingleTileKernelINS2_10policy_hubIdjN4cuda3std3__44plusIdEEE10Policy1000EPdSC_iS9_ddNS7_10__identityEEEvT0_T1_T2_T3_T4_T6_E12temp_storage+40];
	add.f64 	%fd85, %fd83, %fd84;
	ld.shared.f64 	%fd86, [_ZZN3cub18CUB_300001_SM_10006detail6reduce28DeviceReduceSingleTileKernelINS2_10policy_hubIdjN4cuda3std3__44plusIdEEE10Policy1000EPdSC_iS9_ddNS7_10__identityEEEvT0_T1_T2_T3_T4_T6_E12temp_storage+48];
	add.f64 	%fd87, %fd85, %fd86;
	ld.shared.f64 	%fd88, [_ZZN3cub18CUB_300001_SM_10006detail6reduce28DeviceReduceSingleTileKernelINS2_10policy_hubIdjN4cuda3std3__44plusIdEEE10Policy1000EPdSC_iS9_ddNS7_10__identityEEEvT0_T1_T2_T3_T4_T6_E12temp_storage+56];
	add.f64 	%fd89, %fd87, %fd88;
	ld.shared.f64 	%fd90, [_ZZN3cub18CUB_300001_SM_10006detail6reduce28DeviceReduceSingleTileKernelINS2_10policy_hubIdjN4cuda3std3__44plusIdEEE10Policy1000EPdSC_iS9_ddNS7_10__identityEEEvT0_T1_T2_T3_T4_T6_E12temp_storage+64];
	add.f64 	%fd91, %fd89, %fd90;
	ld.shared.f64 	%fd92, [_ZZN3cub18CUB_300001_SM_10006detail6reduce28DeviceReduceSingleTileKernelINS2_10policy_hubIdjN4cuda3std3__44plusIdEEE10Policy1000EPdSC_iS9_ddNS7_10__identityEEEvT0_T1_T2_T3_T4_T6_E12temp_storage+72];
	add.f64 	%fd93, %fd91, %fd92;
	ld.shared.f64 	%fd94, [_ZZN3cub18CUB_300001_SM_10006detail6reduce28DeviceReduceSingleTileKernelINS2_10policy_hubIdjN4cuda3std3__44plusIdEEE10Policy1000EPdSC_iS9_ddNS7_10__identityEEEvT0_T1_T2_T3_T4_T6_E12temp_storage+80];
	add.f64 	%fd95, %fd93, %fd94;
	ld.shared.f64 	%fd96, [_ZZN3cub18CUB_300001_SM_10006detail6reduce28DeviceReduceSingleTileKernelINS2_10policy_hubIdjN4cuda3std3__44plusIdEEE10Policy1000EPdSC_iS9_ddNS7_10__identityEEEvT0_T1_T2_T3_T4_T6_E12temp_storage+88];
	add.f64 	%fd97, %fd95, %fd96;
	ld.shared.f64 	%fd98, [_ZZN3cub18CUB_300001_SM_10006detail6reduce28DeviceReduceSingleTileKernelINS2_10policy_hubIdjN4cuda3std3__44plusIdEEE10Policy1000EPdSC_iS9_ddNS7_10__identityEEEvT0_T1_T2_T3_T4_T6_E12temp_storage+96];
	add.f64 	%fd99, %fd97, %fd98;
	ld.shared.f64 	%fd100, [_ZZN3cub18CUB_300001_SM_10006detail6reduce28DeviceReduceSingleTileKernelINS2_10policy_hubIdjN4cuda3std3__44plusIdEEE10Policy1000EPdSC_iS9_ddNS7_10__identityEEEvT0_T1_T2_T3_T4_T6_E12temp_storage+104];
	add.f64 	%fd101, %fd99, %fd100;
	ld.shared.f64 	%fd102, [_ZZN3cub18CUB_300001_SM_10006detail6reduce28DeviceReduceSingleTileKernelINS2_10policy_hubIdjN4cuda3std3__44plusIdEEE10Policy1000EPdSC_iS9_ddNS7_10__identityEEEvT0_T1_T2_T3_T4_T6_E12temp_storage+112];
	add.f64 	%fd103, %fd101, %fd102;
	ld.shared.f64 	%fd104, [_ZZN3cub18CUB_300001_SM_10006detail6reduce28DeviceReduceSingleTileKernelINS2_10policy_hubIdjN4cuda3std3__44plusIdEEE10Policy1000EPdSC_iS9_ddNS7_10__identityEEEvT0_T1_T2_T3_T4_T6_E12temp_storage+120];
	add.f64 	%fd105, %fd103, %fd104;
	ld.shared.f64 	%fd106, [_ZZN3cub18CUB_300001_SM_10006detail6reduce28DeviceReduceSingleTileKernelINS2_10policy_hubIdjN4cuda3std3__44plusIdEEE10Policy1000EPdSC_iS9_ddNS7_10__identityEEEvT0_T1_T2_T3_T4_T6_E12temp_storage+128];
	add.f64 	%fd107, %fd105, %fd106;
	ld.shared.f64 	%fd108, [_ZZN3cub18CUB_300001_SM_10006detail6reduce28DeviceReduceSingleTileKernelINS2_10policy_hubIdjN4cuda3std3__44plusIdEEE10Policy1000EPdSC_iS9_ddNS7_10__identityEEEvT0_T1_T2_T3_T4_T6_E12temp_storage+136];
	add.f64 	%fd109, %fd107, %fd108;
	ld.shared.f64 	%fd110, [_ZZN3cub18CUB_300001_SM_10006detail6reduce28DeviceReduceSingleTileKernelINS2_10policy_hubIdjN4cuda3std3__44plusIdEEE10Policy1000EPdSC_iS9_ddNS7_10__identityEEEvT0_T1_T2_T3_T4_T6_E12temp_storage+144];
	add.f64 	%fd111, %fd109, %fd110;
	ld.shared.f64 	%fd112, [_ZZN3cub18CUB_300001_SM_10006detail6reduce28DeviceReduceSingleTileKernelINS2_10policy_hubIdjN4cuda3std3__44plusIdEEE10Policy1000EPdSC_iS9_ddNS7_10__identityEEEvT0_T1_T2_T3_T4_T6_E12temp_storage+152];
	add.f64 	%fd113, %fd111, %fd112;
	ld.shared.f64 	%fd114, [_ZZN3cub18CUB_300001_SM_10006detail6reduce28DeviceReduceSingleTileKernelINS2_10policy_hubIdjN4cuda3std3__44plusIdEEE10Policy1000EPdSC_iS9_ddNS7_10__identityEEEvT0_T1_T2_T3_T4_T6_E12temp_storage+160];
	add.f64 	%fd115, %fd113, %fd114;
	ld.shared.f64 	%fd116, [_ZZN3cub18CUB_300001_SM_10006detail6reduce28DeviceReduceSingleTileKernelINS2_10policy_hubIdjN4cuda3std3__44plusIdEEE10Policy1000EPdSC_iS9_ddNS7_10__identityEEEvT0_T1_T2_T3_T4_T6_E12temp_storage+168];
	add.f64 	%fd117, %fd115, %fd116;
	ld.shared.f64 	%fd118, [_ZZN3cub18CUB_300001_SM_10006detail6reduce28DeviceReduceSingleTileKernelINS2_10policy_hubIdjN4cuda3std3__44plusIdEEE10Policy1000EPdSC_iS9_ddNS7_10__identityEEEvT0_T1_T2_T3_T4_T6_E12temp_storage+176];
	add.f64 	%fd263, %fd117, %fd118;
$L__BB5_37:
	mov.u32 	%r224, %tid.x;
	setp.ne.s32 	%p60, %r224, 0;
	@%p60 bra 	$L__BB5_39;
	add.f64 	%fd249, %fd30, %fd263;
	st.global.f64 	[%rd1], %fd249;
$L__BB5_39:
	ret;

}
	// .globl	_ZN3cub18CUB_300001_SM_10006detail6reduce28DeviceReduceSingleTileKernelINS2_10policy_hubIdyN4cuda3std3__44plusIdEEE10Policy1000EN6thrust24THRUST_300001_SM_1000_NS6detail15normal_iteratorINSD_10device_ptrIiEEEEPdyS9_dd10pi_functorEEvT0_T1_T2_T3_T4_T6_
.visible .entry _ZN3cub18CUB_300001_SM_10006detail6reduce28DeviceReduceSingleTileKernelINS2_10policy_hubIdyN4cuda3std3__44plusIdEEE10Policy1000EN6thrust24THRUST_300001_SM_1000_NS6detail15normal_iteratorINSD_10device_ptrIiEEEEPdyS9_dd10pi_functorEEvT0_T1_T2_T3_T4_T6_(
	.param .align 8 .b8 _ZN3cub18CUB_300001_SM_10006detail6reduce28DeviceReduceSingleTileKernelINS2_10policy_hubIdyN4cuda3std3__44plusIdEEE10Policy1000EN6thrust24THRUST_300001_SM_1000_NS6detail15normal_iteratorINSD_10device_ptrIiEEEEPdyS9_dd10pi_functorEEvT0_T1_T2_T3_T4_T6__param_0[8],
	.param .u64 .ptr .align 1 _ZN3cub18CUB_300001_SM_10006detail6reduce28DeviceReduceSingleTileKernelINS2_10policy_hubIdyN4cuda3std3__44plusIdEEE10Policy1000EN6thrust24THRUST_300001_SM_1000_NS6detail15normal_iteratorINSD_10device_ptrIiEEEEPdyS9_dd10pi_functorEEvT0_T1_T2_T3_T4_T6__param_1,
	.param .u64 _ZN3cub18CUB_300001_SM_10006detail6reduce28DeviceReduceSingleTileKernelINS2_10policy_hubIdyN4cuda3std3__44plusIdEEE10Policy1000EN6thrust24THRUST_300001_SM_1000_NS6detail15normal_iteratorINSD_10device_ptrIiEEEEPdyS9_dd10pi_functorEEvT0_T1_T2_T3_T4_T6__param_2,
	.param .align 1 .b8 _ZN3cub18CUB_300001_SM_10006detail6reduce28DeviceReduceSingleTileKernelINS2_10policy_hubIdyN4cuda3std3__44plusIdEEE10Policy1000EN6thrust24THRUST_300001_SM_1000_NS6detail15normal_iteratorINSD_10device_ptrIiEEEEPdyS9_dd10pi_functorEEvT0_T1_T2_T3_T4_T6__param_3[1],
	.param .f64 _ZN3cub18CUB_300001_SM_10006detail6reduce28DeviceReduceSingleTileKernelINS2_10policy_hubIdyN4cuda3std3__44plusIdEEE10Policy1000EN6thrust24THRUST_300001_SM_1000_NS6detail15normal_iteratorINSD_10device_ptrIiEEEEPdyS9_dd10pi_functorEEvT0_T1_T2_T3_T4_T6__param_4,
	.param .align 8 .b8 _ZN3cub18CUB_300001_SM_10006detail6reduce28DeviceReduceSingleTileKernelINS2_10policy_hubIdyN4cuda3std3__44plusIdEEE10Policy1000EN6thrust24THRUST_300001_SM_1000_NS6detail15normal_iteratorINSD_10device_ptrIiEEEEPdyS9_dd10pi_functorEEvT0_T1_T2_T3_T4_T6__param_5[8]
)
.maxntid 512
.minnctapersm 1
{
	.reg .pred 	%p<65>;
	.reg .b32 	%r<280>;
	.reg .b64 	%rd<83>;
	.reg .b64 	%fd<481>;
	// demoted variable
	.shared .align 8 .b8 _ZZN3cub18CUB_300001_SM_10006detail6reduce28DeviceReduceSingleTileKernelINS2_10policy_hubIdyN4cuda3std3__44plusIdEEE10Policy1000EN6thrust24THRUST_300001_SM_1000_NS6detail15normal_iteratorINSD_10device_ptrIiEEEEPdyS9_dd10pi_functorEEvT0_T1_T2_T3_T4_T6_E12temp_storage[152];
	ld.param.f64 	%fd42, [_ZN3cub18CUB_300001_SM_10006detail6reduce28DeviceReduceSingleTileKernelINS2_10policy_hubIdyN4cuda3std3__44plusIdEEE10Policy1000EN6thrust24THRUST_300001_SM_1000_NS6detail15normal_iteratorINSD_10device_ptrIiEEEEPdyS9_dd10pi_functorEEvT0_T1_T2_T3_T4_T6__param_5];
	ld.param.u64 	%rd15, [_ZN3cub18CUB_300001_SM_10006detail6reduce28DeviceReduceSingleTileKernelINS2_10policy_hubIdyN4cuda3std3__44plusIdEEE10Policy1000EN6thrust24THRUST_300001_SM_1000_NS6detail15normal_iteratorINSD_10device_ptrIiEEEEPdyS9_dd10pi_functorEEvT0_T1_T2_T3_T4_T6__param_0];
	ld.param.u64 	%rd17, [_ZN3cub18CUB_300001_SM_10006detail6reduce28DeviceReduceSingleTileKernelINS2_10policy_hubIdyN4cuda3std3__44plusIdEEE10Policy1000EN6thrust24THRUST_300001_SM_1000_NS6detail15normal_iteratorINSD_10device_ptrIiEEEEPdyS9_dd10pi_functorEEvT0_T1_T2_T3_T4_T6__param_1];
	ld.param.u64 	%rd16, [_ZN3cub18CUB_300001_SM_10006detail6reduce28DeviceReduceSingleTileKernelINS2_10policy_hubIdyN4cuda3std3__44plusIdEEE10Policy1000EN6thrust24THRUST_300001_SM_1000_NS6detail15normal_iteratorINSD_10device_ptrIiEEEEPdyS9_dd10pi_functorEEvT0_T1_T2_T3_T4_T6__param_2];
	ld.param.f64 	%fd41, [_ZN3cub18CUB_300001_SM_10006detail6reduce28DeviceReduceSingleTileKernelINS2_10policy_hubIdyN4cuda3std3__44plusIdEEE10Policy1000EN6thrust24THRUST_300001_SM_1000_NS6detail15normal_iteratorINSD_10device_ptrIiEEEEPdyS9_dd10pi_functorEEvT0_T1_T2_T3_T4_T6__param_4];
	cvta.to.global.u64 	%rd1, %rd17;
	setp.ne.s64 	%p1, %rd16, 0;
	@%p1 bra 	$L__BB6_3;
	mov.u32 	%r268, %tid.x;
	setp.ne.s32 	%p64, %r268, 0;
	@%p64 bra 	$L__BB6_49;
	st.global.f64 	[%rd1], %fd41;
	bra.uni 	$L__BB6_49;
$L__BB6_3:
	cvta.to.global.u64 	%rd2, %rd15;
	setp.gt.u64 	%p2, %rd16, 3583;
	@%p2 bra 	$L__BB6_27;
	cvt.u32.u64 	%r1, %rd16;
	mov.u32 	%r2, %tid.x;
	setp.ge.u32 	%p23, %r2, %r1;
	mov.f64 	%fd469, 0d0000000000000000;
	mov.u32 	%r272, %r2;
	@%p23 bra 	$L__BB6_6;
	mul.wide.u32 	%rd49, %r2, 4;
	add.s64 	%rd50, %rd2, %rd49;
	ld.global.u32 	%r128, [%rd50];
	cvt.rn.f64.s32 	%fd262, %r128;
	add.f64 	%fd263, %fd262, 0d3FE0000000000000;
	mul.f64 	%fd264, %fd42, %fd263;
	fma.rn.f64 	%fd265, %fd264, %fd264, 0d3FF0000000000000;
	mov.f64 	%fd266, 0d4010000000000000;
	div.rn.f64 	%fd469, %fd266, %fd265;
	add.s32 	%r272, %r2, 512;
$L__BB6_6:
	setp.ge.u32 	%p24, %r272, %r1;
	@%p24 bra 	$L__BB6_18;
	not.b32 	%r129, %r272;
	add.s32 	%r5, %r129, %r1;
	shr.u32 	%r130, %r5, 9;
	add.s32 	%r6, %r130, 1;
	and.b32  	%r7, %r6, 7;
	setp.lt.u32 	%p25, %r5, 3584;
	@%p25 bra 	$L__BB6_10;
	and.b32  	%r131, %r6, 16777208;
	neg.s32 	%r270, %r131;
	mul.wide.u32 	%rd51, %r272, 4;
	add.s64 	%rd52, %rd51, %rd2;
	add.s64 	%rd79, %rd52, 8192;
$L__BB6_9:
	.pragma "nounroll";
	ld.global.u32 	%r132, [%rd79+-8192];
	cvt.rn.f64.s32 	%fd268, %r132;
	add.f64 	%fd269, %fd268, 0d3FE0000000000000;
	mul.f64 	%fd270, %fd42, %fd269;
	fma.rn.f64 	%fd271, %fd270, %fd270, 0d3FF0000000000000;
	mov.f64 	%fd272, 0d4010000000000000;
	div.rn.f64 	%fd273, %fd272, %fd271;
	add.f64 	%fd274, %fd469, %fd273;
	ld.global.u32 	%r133, [%rd79+-6144];
	cvt.rn.f64.s32 	%fd275, %r133;
	add.f64 	%fd276, %fd275, 0d3FE0000000000000;
	mul.f64 	%fd277, %fd42, %fd276;
	fma.rn.f64 	%fd278, %fd277, %fd277, 0d3FF0000000000000;
	div.rn.f64 	%fd279, %fd272, %fd278;
	add.f64 	%fd280, %fd274, %fd279;
	ld.global.u32 	%r134, [%rd79+-4096];
	cvt.rn.f64.s32 	%fd281, %r134;
	add.f64 	%fd282, %fd281, 0d3FE0000000000000;
	mul.f64 	%fd283, %fd42, %fd282;
	fma.rn.f64 	%fd284, %fd283, %fd283, 0d3FF0000000000000;
	div.rn.f64 	%fd285, %fd272, %fd284;
	add.f64 	%fd286, %fd280, %fd285;
	ld.global.u32 	%r135, [%rd79+-2048];
	cvt.rn.f64.s32 	%fd287, %r135;
	add.f64 	%fd288, %fd287, 0d3FE0000000000000;
	mul.f64 	%fd289, %fd42, %fd288;
	fma.rn.f64 	%fd290, %fd289, %fd289, 0d3FF0000000000000;
	div.rn.f64 	%fd291, %fd272, %fd290;
	add.f64 	%fd292, %fd286, %fd291;
	ld.global.u32 	%r136, [%rd79];
	cvt.rn.f64.s32 	%fd293, %r136;
	add.f64 	%fd294, %fd293, 0d3FE0000000000000;
	mul.f64 	%fd295, %fd42, %fd294;
	fma.rn.f64 	%fd296, %fd295, %fd295, 0d3FF0000000000000;
	div.rn.f64 	%fd297, %fd272, %fd296;
	add.f64 	%fd298, %fd292, %fd297;
	ld.global.u32 	%r137, [%rd79+2048];
	cvt.rn.f64.s32 	%fd299, %r137;
	add.f64 	%fd300, %fd299, 0d3FE0000000000000;
	mul.f64 	%fd301, %fd42, %fd300;
	fma.rn.f64 	%fd302, %fd301, %fd301, 0d3FF0000000000000;
	div.rn.f64 	%fd303, %fd272, %fd302;
	add.f64 	%fd304, %fd298, %fd303;
	ld.global.u32 	%r138, [%rd79+4096];
	cvt.rn.f64.s32 	%fd305, %r138;
	add.f64 	%fd306, %fd305, 0d3FE0000000000000;
	mul.f64 	%fd307, %fd42, %fd306;
	fma.rn.f64 	%fd308, %fd307, %fd307, 0d3FF0000000000000;
	div.rn.f64 	%fd309, %fd272, %fd308;
	add.f64 	%fd310, %fd304, %fd309;
	ld.global.u32 	%r139, [%rd79+6144];
	cvt.rn.f64.s32 	%fd311, %r139;
	add.f64 	%fd312, %fd311, 0d3FE0000000000000;
	mul.f64 	%fd313, %fd42, %fd312;
	fma.rn.f64 	%fd314, %fd313, %fd313, 0d3FF0000000000000;
	div.rn.f64 	%fd315, %fd272, %fd314;
	add.f64 	%fd469, %fd310, %fd315;
	add.s32 	%r272, %r272, 4096;
	add.s32 	%r270, %r270, 8;
	add.s64 	%rd79, %rd79, 16384;
	setp.ne.s32 	%p26, %r270, 0;
	@%p26 bra 	$L__BB6_9;
$L__BB6_10:
	setp.eq.s32 	%p27, %r7, 0;
	@%p27 bra 	$L__BB6_18;
	setp.lt.u32 	%p28, %r7, 4;
	@%p28 bra 	$L__BB6_13;
	mul.wide.s32 	%rd53, %r272, 4;
	add.s64 	%rd54, %rd2, %rd53;
	ld.global.u32 	%r140, [%rd54];
	cvt.rn.f64.s32 	%fd317, %r140;
	add.f64 	%fd318, %fd317, 0d3FE0000000000000;
	mul.f64 	%fd319, %fd42, %fd318;
	fma.rn.f64 	%fd320, %fd319, %fd319, 0d3FF0000000000000;
	mov.f64 	%fd321, 0d4010000000000000;
	div.rn.f64 	%fd322, %fd321, %fd320;
	add.f64 	%fd323, %fd469, %fd322;
	ld.global.u32 	%r141, [%rd54+2048];
	cvt.rn.f64.s32 	%fd324, %r141;
	add.f64 	%fd325, %fd324, 0d3FE0000000000000;
	mul.f64 	%fd326, %fd42, %fd325;
	fma.rn.f64 	%fd327, %fd326, %fd326, 0d3FF0000000000000;
	div.rn.f64 	%fd328, %fd321, %fd327;
	add.f64 	%fd329, %fd323, %fd328;
	ld.global.u32 	%r142, [%rd54+4096];
	cvt.rn.f64.s32 	%fd330, %r142;
	add.f64 	%fd331, %fd330, 0d3FE0000000000000;
	mul.f64 	%fd332, %fd42, %fd331;
	fma.rn.f64 	%fd333, %fd332, %fd332, 0d3FF0000000000000;
	div.rn.f64 	%fd334, %fd321, %fd333;
	add.f64 	%fd335, %fd329, %fd334;
	ld.global.u32 	%r143, [%rd54+6144];
	cvt.rn.f64.s32 	%fd336, %r143;
	add.f64 	%fd337, %fd336, 0d3FE0000000000000;
	mul.f64 	%fd338, %fd42, %fd337;
	fma.rn.f64 	%fd339, %fd338, %fd338, 0d3FF0000000000000;
	div.rn.f64 	%fd340, %fd321, %fd339;
	add.f64 	%fd469, %fd335, %fd340;
	add.s32 	%r272, %r272, 2048;
$L__BB6_13:
	and.b32  	%r144, %r6, 3;
	setp.eq.s32 	%p29, %r144, 0;
	@%p29 bra 	$L__BB6_18;
	setp.eq.s32 	%p30, %r144, 1;
	@%p30 bra 	$L__BB6_16;
	mul.wide.s32 	%rd55, %r272, 4;
	add.s64 	%rd56, %rd2, %rd55;
	ld.global.u32 	%r145, [%rd56];
	cvt.rn.f64.s32 	%fd342, %r145;
	add.f64 	%fd343, %fd342, 0d3FE0000000000000;
	mul.f64 	%fd344, %fd42, %fd343;
	fma.rn.f64 	%fd345, %fd344, %fd344, 0d3FF0000000000000;
	mov.f64 	%fd346, 0d4010000000000000;
	div.rn.f64 	%fd347, %fd346, %fd345;
	add.f64 	%fd348, %fd469, %fd347;
	ld.global.u32 	%r146, [%rd56+2048];
	cvt.rn.f64.s32 	%fd349, %r146;
	add.f64 	%fd350, %fd349, 0d3FE0000000000000;
	mul.f64 	%fd351, %fd42, %fd350;
	fma.rn.f64 	%fd352, %fd351, %fd351, 0d3FF0000000000000;
	div.rn.f64 	%fd353, %fd346, %fd352;
	add.f64 	%fd469, %fd348, %fd353;
	add.s32 	%r272, %r272, 1024;
$L__BB6_16:
	and.b32  	%r147, %r5, 512;
	setp.ne.s32 	%p31, %r147, 0;
	@%p31 bra 	$L__BB6_18;
	mul.wide.s32 	%rd57, %r272, 4;
	add.s64 	%rd58, %rd2, %rd57;
	ld.global.u32 	%r148, [%rd58];
	cvt.rn.f64.s32 	%fd354, %r148;
	add.f64 	%fd355, %fd354, 0d3FE0000000000000;
	mul.f64 	%fd356, %fd42, %fd355;
	fma.rn.f64 	%fd357, %fd356, %fd356, 0d3FF0000000000000;
	mov.f64 	%fd358, 0d4010000000000000;
	div.rn.f64 	%fd359, %fd358, %fd357;
	add.f64 	%fd469, %fd469, %fd359;
$L__BB6_18:
	setp.lt.u64 	%p32, %rd16, 512;
	@%p32 bra 	$L__BB6_23;
	// begin inline asm
	mov.u32 %r212, %laneid;
	// end inline asm
	mov.b64 	%rd69, %fd469;
	mov.b64 	{%r214, %r219}, %rd69;
	mov.b32 	%r220, 1;
	mov.b32 	%r261, 31;
	mov.b32 	%r262, -1;
	// begin inline asm
	shfl.sync.down.b32 %r213, %r214, %r220, %r261, %r262;
	// end inline asm
	// begin inline asm
	shfl.sync.down.b32 %r218, %r219, %r220, %r261, %r262;
	// end inline asm
	mov.b64 	%rd70, {%r213, %r218};
	mov.b64 	%fd418, %rd70;
	setp.gt.s32 	%p56, %r212, 30;
	add.f64 	%fd419, %fd469, %fd418;
	selp.f64 	%fd420, %fd469, %fd419, %p56;
	mov.b64 	%rd71, %fd420;
	mov.b64 	{%r224, %r229}, %rd71;
	mov.b32 	%r230, 2;
	// begin inline asm
	shfl.sync.down.b32 %r223, %r224, %r230, %r261, %r262;
	// end inline asm
	// begin inline asm
	shfl.sync.down.b32 %r228, %r229, %r230, %r261, %r262;
	// end inline asm
	mov.b64 	%rd72, {%r223, %r228};
	mov.b64 	%fd421, %rd72;
	setp.gt.s32 	%p57, %r212, 29;
	add.f64 	%fd422, %fd420, %fd421;
	selp.f64 	%fd423, %fd420, %fd422, %p57;
	mov.b64 	%rd73, %fd423;
	mov.b64 	{%r234, %r239}, %rd73;
	mov.b32 	%r240, 4;
	// begin inline asm
	shfl.sync.down.b32 %r233, %r234, %r240, %r261, %r262;
	// end inline asm
	// begin inline asm
	shfl.sync.down.b32 %r238, %r239, %r240, %r261, %r262;
	// end inline asm
	mov.b64 	%rd74, {%r233, %r238};
	mov.b64 	%fd424, %rd74;
	setp.gt.s32 	%p58, %r212, 27;
	add.f64 	%fd425, %fd423, %fd424;
	selp.f64 	%fd426, %fd423, %fd425, %p58;
	mov.b64 	%rd75, %fd426;
	mov.b64 	{%r244, %r249}, %rd75;
	mov.b32 	%r250, 8;
	// begin inline asm
	shfl.sync.down.b32 %r243, %r244, %r250, %r261, %r262;
	// end inline asm
	// begin inline asm
	shfl.sync.down.b32 %r248, %r249, %r250, %r261, %r262;
	// end inline asm
	mov.b64 	%rd76, {%r243, %r248};
	mov.b64 	%fd427, %rd76;
	setp.gt.s32 	%p59, %r212, 23;
	add.f64 	%fd428, %fd426, %fd427;
	selp.f64 	%fd429, %fd426, %fd428, %p59;
	mov.b64 	%rd77, %fd429;
	mov.b64 	{%r254, %r259}, %rd77;
	mov.b32 	%r260, 16;
	// begin inline asm
	shfl.sync.down.b32 %r253, %r254, %r260, %r261, %r262;
	// end inline asm
	// begin inline asm
	shfl.sync.down.b32 %r258, %r259, %r260, %r261, %r262;
	// end inline asm
	mov.b64 	%rd78, {%r253, %r258};
	mov.b64 	%fd430, %rd78;
	setp.gt.s32 	%p60, %r212, 15;
	add.f64 	%fd16, %fd429, %fd430;
	selp.f64 	%fd480, %fd429, %fd16, %p60;
	setp.ne.s32 	%p61, %r212, 0;
	@%p61 bra 	$L__BB6_21;
	shr.u32 	%r263, %r2, 2;
	and.b32  	%r264, %r263, 248;
	mov.u32 	%r265, _ZZN3cub18CUB_300001_SM_10006detail6reduce28DeviceReduceSingleTileKernelINS2_10policy_hubIdyN4cuda3std3__44plusIdEEE10Policy1000EN6thrust24THRUST_300001_SM_1000_NS6detail15normal_iteratorINSD_10device_ptrIiEEEEPdyS9_dd10pi_functorEEvT0_T1_T2_T3_T4_T6_E12temp_storage;
	add.s32 	%r266, %r265, %r264;
	st.shared.f64 	[%r266+16], %fd16;
$L__BB6_21:
	bar.sync 	0;
	setp.ne.s32 	%p62, %r2, 0;
	@%p62 bra 	$L__BB6_47;
	ld.shared.f64 	%fd431, [_ZZN3cub18CUB_300001_SM_10006detail6reduce28DeviceReduceSingleTileKernelINS2_10policy_hubIdyN4cuda3std3__44plusIdEEE10Policy1000EN6thrust24THRUST_300001_SM_1000_NS6detail15normal_iteratorINSD_10device_ptrIiEEEEPdyS9_dd10pi_functorEEvT0_T1_T2_T3_T4_T6_E12temp_storage+24];
	add.f64 	%fd432, %fd480, %fd431;
	ld.shared.f64 	%fd433, [_ZZN3cub18CUB_300001_SM_10006detail6reduce28DeviceReduceSingleTileKernelINS2_10policy_hubIdyN4cuda3std3__44plusIdEEE10Policy1000EN6thrust24THRUST_300001_SM_1000_NS6detail15normal_iteratorINSD_10device_ptrIiEEEEPdyS9_dd10pi_functorEEvT0_T1_T2_T3_T4_T6_E12temp_storage+32];
	add.f64 	%fd434, %fd432, %fd433;
	ld.shared.f64 	%fd435, [_ZZN3cub18CUB_300001_SM_10006detail6reduce28DeviceReduceSingleTileKernelINS2_10policy_hubIdyN4cuda3std3__44plusIdEEE10Policy1000EN6thrust24THRUST_300001_SM_1000_NS6detail15normal_iteratorINSD_10device_ptrIiEEEEPdyS9_dd10pi_functorEEvT0_T1_T2_T3_T4_T6_E12temp_storage+40];
	add.f64 	%fd436, %fd434, %fd435;
	ld.shared.f64 	%fd437, [_ZZN3cub18CUB_300001_SM_10006detail6reduce28DeviceReduceSingleTileKernelINS2_10policy_hubIdyN4cuda3std3__44plusIdEEE10Policy1000EN6thrust24THRUST_300001_SM_1000_NS6detail15normal_iteratorINSD_10device_ptrIiEEEEPdyS9_dd10pi_functorEEvT0_T1_T2_T3_T4_T6_E12temp_storage+48];
	add.f64 	%fd438, %fd436, %fd437;
	ld.shared.f64 	%fd439, [_ZZN3cub18CUB_300001_SM_10006detail6reduce28DeviceReduceSingleTileKernelINS2_10policy_hubIdyN4cuda3std3__44plusIdEEE10Policy1000EN6thrust24THRUST_300001_SM_1000_NS6detail15normal_iteratorINSD_10device_ptrIiEEEEPdyS9_dd10pi_functorEEvT0_T1_T2_T3_T4_T6_E12temp_storage+56];
	add.f64 	%fd440, %fd438, %fd439;
	ld.shared.f64 	%fd441, [_ZZN3cub18CUB_300001_SM_10006detail6reduce28DeviceReduceSingleTileKernelINS2_10policy_hubIdyN4cuda3std3__44plusIdEEE10Policy1000EN6thrust24THRUST_300001_SM_1000_NS6detail15normal_iteratorINSD_10device_ptrIiEEEEPdyS9_dd10pi_functorEEvT0_T1_T2_T3_T4_T6_E12temp_storage+64];
	add.f64 	%fd442, %fd440, %fd441;
	ld.shared.f64 	%fd443, [_ZZN3cub18CUB_300001_SM_10006detail6reduce28DeviceReduceSingleTileKernelINS2_10policy_hubIdyN4cuda3std3__44plusIdEEE10Policy1000EN6thrust24THRUST_300001_SM_1000_NS6detail15normal_iteratorINSD_10device_ptrIiEEEEPdyS9_dd10pi_functorEEvT0_T1_T2_T3_T4_T6_E12temp_storage+72];
	add.f64 	%fd444, %fd442, %fd443;
	ld.shared.f64 	%fd445, [_ZZN3cub18CUB_300001_SM_10006detail6reduce28DeviceReduceSingleTileKernelINS2_10policy_hubIdyN4cuda3std3__44plusIdEEE10Policy1000EN6thrust24THRUST_300001_SM_1000_NS6detail15normal_iteratorINSD_10device_ptrIiEEEEPdyS9_dd10pi_functorEEvT0_T1_T2_T3_T4_T6_E12temp_storage+80];
	add.f64 	%fd446, %fd444, %fd445;
	ld.shared.f64 	%fd447, [_ZZN3cub18CUB_300001_SM_10006detail6reduce28DeviceReduceSingleTileKernelINS2_10policy_hubIdyN4cuda3std3__44plusIdEEE10Policy1000EN6thrust24THRUST_300001_SM_1000_NS6detail15normal_iteratorINSD_10device_ptrIiEEEEPdyS9_dd10pi_functorEEvT0_T1_T2_T3_T4_T6_E12temp_storage+88];
	add.f64 	%fd448, %fd446, %fd447;
	ld.shared.f64 	%fd449, [_ZZN3cub18CUB_300001_SM_10006detail6reduce28DeviceReduceSingleTileKernelINS2_10policy_hubIdyN4cuda3std3__44plusIdEEE10Policy1000EN6thrust24THRUST_300001_SM_1000_NS6detail15normal_iteratorINSD_10device_ptrIiEEEEPdyS9_dd10pi_functorEEvT0_T1_T2_T3_T4_T6_E12temp_storage+96];
	add.f64 	%fd450, %fd448, %fd449;
	ld.shared.f64 	%fd451, [_ZZN3cub18CUB_300001_SM_10006detail6reduce28DeviceReduceSingleTileKernelINS2_10policy_hubIdyN4cuda3std3__44plusIdEEE10Policy1000EN6thrust24THRUST_300001_SM_1000_NS6detail15normal_iteratorINSD_10device_ptrIiEEEEPdyS9_dd10pi_functorEEvT0_T1_T2_T3_T4_T6_E12temp_storage+104];
	add.f64 	%fd452, %fd450, %fd451;
	ld.shared.f64 	%fd453, [_ZZN3cub18CUB_300001_SM_10006detail6reduce28DeviceReduceSingleTileKernelINS2_10policy_hubIdyN4cuda3std3__44plusIdEEE10Policy1000EN6thrust24THRUST_300001_SM_1000_NS6detail15normal_iteratorINSD_10device_ptrIiEEEEPdyS9_dd10pi_functorEEvT0_T1_T2_T3_T4_T6_E12temp_storage+112];
	add.f64 	%fd454, %fd452, %fd453;
	ld.shared.f64 	%fd455, [_ZZN3cub18CUB_300001_SM_10006detail6reduce28DeviceReduceSingleTileKernelINS2_10policy_hubIdyN4cuda3std3__44plusIdEEE10Policy1000EN6thrust24THRUST_300001_SM_1000_NS6detail15normal_iteratorINSD_10device_ptrIiEEEEPdyS9_dd10pi_functorEEvT0_T1_T2_T3_T4_T6_E12temp_storage+120];
	add.f64 	%fd456, %fd454, %fd455;
	ld.shared.f64 	%fd457, [_ZZN3cub18CUB_300001_SM_10006detail6reduce28DeviceReduceSingleTileKernelINS2_10policy_hubIdyN4cuda3std3__44plusIdEEE10Policy1000EN6thrust24THRUST_300001_SM_1000_NS6detail15normal_iteratorINSD_10device_ptrIiEEEEPdyS9_dd10pi_functorEEvT0_T1_T2_T3_T4_T6_E12temp_storage+128];
	add.f64 	%fd458, %fd456, %fd457;
	ld.shared.f64 	%fd459, [_ZZN3cub18CUB_300001_SM_10006detail6reduce28DeviceReduceSingleTileKernelINS2_10policy_hubIdyN4cuda3std3__44plusIdEEE10Policy1000EN6thrust24THRUST_300001_SM_1000_NS6detail15normal_iteratorINSD_10device_ptrIiEEEEPdyS9_dd10pi_functorEEvT0_T1_T2_T3_T4_T6_E12temp_storage+136];
	add.f64 	%fd480, %fd458, %fd459;
	bra.uni 	$L__BB6_47;
$L__BB6_23:
	// begin inline asm
	mov.u32 %r149, %laneid;
	// end inline asm
	and.b32  	%r200, %r2, 992;
	add.s32 	%r201, %r200, 32;
	setp.gt.u32 	%p33, %r201, %r1;
	not.b32 	%r202, %r200;
	add.s32 	%r203, %r1, %r202;
	selp.b32 	%r198, %r203, 31, %p33;
	mov.b64 	%rd59, %fd469;
	mov.b64 	{%r151, %r156}, %rd59;
	mov.b32 	%r157, 1;
	mov.b32 	%r199, -1;
	// begin inline asm
	shfl.sync.down.b32 %r150, %r151, %r157, %r198, %r199;
	// end inline asm
	// begin inline asm
	shfl.sync.down.b32 %r155, %r156, %r157, %r198, %r199;
	// end inline asm
	mov.b64 	%rd60, {%r150, %r155};
	mov.b64 	%fd360, %rd60;
	setp.lt.s32 	%p34, %r149, %r198;
	add.f64 	%fd361, %fd469, %fd360;
	selp.f64 	%fd362, %fd361, %fd469, %p34;
	mov.b64 	%rd61, %fd362;
	mov.b64 	{%r161, %r166}, %rd61;
	mov.b32 	%r167, 2;
	// begin inline asm
	shfl.sync.down.b32 %r160, %r161, %r167, %r198, %r199;
	// end inline asm
	// begin inline asm
	shfl.sync.down.b32 %r165, %r166, %r167, %r198, %r199;
	// end inline asm
	mov.b64 	%rd62, {%r160, %r165};
	mov.b64 	%fd363, %rd62;
	add.s32 	%r204, %r149, 2;
	setp.gt.s32 	%p35, %r204, %r198;
	add.f64 	%fd364, %fd362, %fd363;
	selp.f64 	%fd365, %fd362, %fd364, %p35;
	mov.b64 	%rd63, %fd365;
	mov.b64 	{%r171, %r176}, %rd63;
	mov.b32 	%r177, 4;
	// begin inline asm
	shfl.sync.down.b32 %r170, %r171, %r177, %r198, %r199;
	// end inline asm
	// begin inline asm
	shfl.sync.down.b32 %r175, %r176, %r177, %r198, %r199;
	// end inline asm
	mov.b64 	%rd64, {%r170, %r175};
	mov.b64 	%fd366, %rd64;
	add.s32 	%r205, %r149, 4;
	setp.gt.s32 	%p36, %r205, %r198;
	add.f64 	%fd367, %fd365, %fd366;
	selp.f64 	%fd368, %fd365, %fd367, %p36;
	mov.b64 	%rd65, %fd368;
	mov.b64 	{%r181, %r186}, %rd65;
	mov.b32 	%r187, 8;
	// begin inline asm
	shfl.sync.down.b32 %r180, %r181, %r187, %r198, %r199;
	// end inline asm
	// begin inline asm
	shfl.sync.down.b32 %r185, %r186, %r187, %r198, %r199;
	// end inline asm
	mov.b64 	%rd66, {%r180, %r185};
	mov.b64 	%fd369, %rd66;
	add.s32 	%r206, %r149, 8;
	setp.gt.s32 	%p37, %r206, %r198;
	add.f64 	%fd370, %fd368, %fd369;
	selp.f64 	%fd371, %fd368, %fd370, %p37;
	mov.b64 	%rd67, %fd371;
	mov.b64 	{%r191, %r196}, %rd67;
	mov.b32 	%r197, 16;
	// begin inline asm
	shfl.sync.down.b32 %r190, %r191, %r197, %r198, %r199;
	// end inline asm
	// begin inline asm
	shfl.sync.down.b32 %r195, %r196, %r197, %r198, %r199;
	// end inline asm
	mov.b64 	%rd68, {%r190, %r195};
	mov.b64 	%fd372, %rd68;
	add.s32 	%r207, %r149, 16;
	setp.gt.s32 	%p38, %r207, %r198;
	add.f64 	%fd373, %fd371, %fd372;
	selp.f64 	%fd480, %fd371, %fd373, %p38;
	setp.ne.s32 	%p39, %r149, 0;
	@%p39 bra 	$L__BB6_25;
	shr.u32 	%r208, %r2, 2;
	and.b32  	%r209, %r208, 248;
	mov.u32 	%r210, _ZZN3cub18CUB_300001_SM_10006detail6reduce28DeviceReduceSingleTileKernelINS2_10policy_hubIdyN4cuda3std3__44plusIdEEE10Policy1000EN6thrust24THRUST_300001_SM_1000_NS6detail15normal_iteratorINSD_10device_ptrIiEEEEPdyS9_dd10pi_functorEEvT0_T1_T2_T3_T4_T6_E12temp_storage;
	add.s32 	%r211, %r210, %r209;
	st.shared.f64 	[%r211+16], %fd480;
$L__BB6_25:
	bar.sync 	0;
	setp.ne.s32 	%p40, %r2, 0;
	@%p40 bra 	$L__BB6_47;
	setp.gt.u64 	%p41, %rd16, 32;
	ld.shared.f64 	%fd374, [_ZZN3cub18CUB_300001_SM_10006detail6reduce28DeviceReduceSingleTileKernelINS2_10policy_hubIdyN4cuda3std3__44plusIdEEE10Policy1000EN6thrust24THRUST_300001_SM_1000_NS6detail15normal_iteratorINSD_10device_ptrIiEEEEPdyS9_dd10pi_functorEEvT0_T1_T2_T3_T4_T6_E12temp_storage+24];
	add.f64 	%fd375, %fd480, %fd374;
	selp.f64 	%fd376, %fd375, %fd480, %p41;
	setp.gt.u64 	%p42, %rd16, 64;
	ld.shared.f64 	%fd377, [_ZZN3cub18CUB_300001_SM_10006detail6reduce28DeviceReduceSingleTileKernelINS2_10policy_hubIdyN4cuda3std3__44plusIdEEE10Policy1000EN6thrust24THRUST_300001_SM_1000_NS6detail15normal_iteratorINSD_10device_ptrIiEEEEPdyS9_dd10pi_functorEEvT0_T1_T2_T3_T4_T6_E12temp_storage+32];
	add.f64 	%fd378, %fd377, %fd376;
	selp.f64 	%fd379, %fd378, %fd376, %p42;
	setp.gt.u64 	%p43, %rd16, 96;
	ld.shared.f64 	%fd380, [_ZZN3cub18CUB_300001_SM_10006detail6reduce28DeviceReduceSingleTileKernelINS2_10policy_hubIdyN4cuda3std3__44plusIdEEE10Policy1000EN6thrust24THRUST_300001_SM_1000_NS6detail15normal_iteratorINSD_10device_ptrIiEEEEPdyS9_dd10pi_functorEEvT0_T1_T2_T3_T4_T6_E12temp_storage+40];
	add.f64 	%fd381, %fd380, %fd379;
	selp.f64 	%fd382, %fd381, %fd379, %p43;
	setp.gt.u64 	%p44, %rd16, 128;
	ld.shared.f64 	%fd383, [_ZZN3cub18CUB_300001_SM_10006detail6reduce28DeviceReduceSingleTileKernelINS2_10policy_hubIdyN4cuda3std3__44plusIdEEE10Policy1000EN6thrust24THRUST_300001_SM_1000_NS6detail15normal_iteratorINSD_10device_ptrIiEEEEPdyS9_dd10pi_functorEEvT0_T1_T2_T3_T4_T6_E12temp_storage+48];
	add.f64 	%fd384, %fd383, %fd382;
	selp.f64 	%fd385, %fd384, %fd382, %p44;
	setp.gt.u64 	%p45, %rd16, 160;
	ld.shared.f64 	%fd386, [_ZZN3cub18CUB_300001_SM_10006detail6reduce28DeviceReduceSingleTileKernelINS2_10policy_hubIdyN4cuda3std3__44plusIdEEE10Policy1000EN6thrust24THRUST_300001_SM_1000_NS6detail15normal_iteratorINSD_10device_ptrIiEEEEPdyS9_dd10pi_functorEEvT0_T1_T2_T3_T4_T6_E12temp_storage+56];
	add.f64 	%fd387, %fd386, %fd385;
	selp.f64 	%fd388, %fd387, %fd385, %p45;
	setp.gt.u64 	%p46, %rd16, 192;
	ld.shared.f64 	%fd389, [_ZZN3cub18CUB_300001_SM_10006detail6reduce28DeviceReduceSingleTileKernelINS2_10policy_hubIdyN4cuda3std3__44plusIdEEE10Policy1000EN6thrust24THRUST_300001_SM_1000_NS6detail15normal_iteratorINSD_10device_ptrIiEEEEPdyS9_dd10pi_functorEEvT0_T1_T2_T3_T4_T6_E12temp_storage+64];
	add.f64 	%fd390, %fd389, %fd388;
	selp.f64 	%fd391, %fd390, %fd388, %p46;
	setp.gt.u64 	%p47, %rd16, 224;
	ld.shared.f64 	%fd392, [_ZZN3cub18CUB_300001_SM_10006detail6reduce28DeviceReduceSingleTileKernelINS2_10policy_hubIdyN4cuda3std3__44plusIdEEE10Policy1000EN6thrust24THRUST_300001_SM_1000_NS6detail15normal_iteratorINSD_10device_ptrIiEEEEPdyS9_dd10pi_functorEEvT0_T1_T2_T3_T4_T6_E12temp_storage+72];
	add.f64 	%fd393, %fd392, %fd391;
	selp.f64 	%fd394, %fd393, %fd391, %p47;
	setp.gt.u64 	%p48, %rd16, 256;
	ld.shared.f64 	%fd395, [_ZZN3cub18CUB_300001_SM_10006detail6reduce28DeviceReduceSingleTileKernelINS2_10policy_hubIdyN4cuda3std3__44plusIdEEE10Policy1000EN6thrust24THRUST_300001_SM_1000_NS6detail15normal_iteratorINSD_10device_ptrIiEEEEPdyS9_dd10pi_functorEEvT0_T1_T2_T3_T4_T6_E12temp_storage+80];
	add.f64 	%fd396, %fd395, %fd394;
	selp.f64 	%fd397, %fd396, %fd394, %p48;
	setp.gt.u64 	%p49, %rd16, 288;
	ld.shared.f64 	%fd398, [_ZZN3cub18CUB_300001_SM_10006detail6reduce28DeviceReduceSingleTileKernelINS2_10policy_hubIdyN4cuda3std3__44plusIdEEE10Policy1000EN6thrust24THRUST_300001_SM_1000_NS6detail15normal_iteratorINSD_10device_ptrIiEEEEPdyS9_dd10pi_functorEEvT0_T1_T2_T3_T4_T6_E12temp_storage+88];
	add.f64 	%fd399, %fd398, %fd397;
	selp.f64 	%fd400, %fd399, %fd397, %p49;
	setp.gt.u64 	%p50, %rd16, 320;
	ld.shared.f64 	%fd401, [_ZZN3cub18CUB_300001_SM_10006detail6reduce28DeviceReduceSingleTileKernelINS2_10policy_hubIdyN4cuda3std3__44plusIdEEE10Policy1000EN6thrust24THRUST_300001_SM_1000_NS6detail15normal_iteratorINSD_10device_ptrIiEEEEPdyS9_dd10pi_functorEEvT0_T1_T2_T3_T4_T6_E12temp_storage+96];
	add.f64 	%fd402, %fd401, %fd400;
	selp.f64 	%fd403, %fd402, %fd400, %p50;
	setp.gt.u64 	%p51, %rd16, 352;
	ld.shared.f64 	%fd404, [_ZZN3cub18CUB_300001_SM_10006detail6reduce28DeviceReduceSingleTileKernelINS2_10policy_hubIdyN4cuda3std3__44plusIdEEE10Policy1000EN6thrust24THRUST_300001_SM_1000_NS6detail15normal_iteratorINSD_10device_ptrIiEEEEPdyS9_dd10pi_functorEEvT0_T1_T2_T3_T4_T6_E12temp_storage+104];
	add.f64 	%fd405, %fd404, %fd403;
	selp.f64 	%fd406, %fd405, %fd403, %p51;
	setp.gt.u64 	%p52, %rd16, 384;
	ld.shared.f64 	%fd407, [_ZZN3cub18CUB_300001_SM_10006detail6reduce28DeviceReduceSingleTileKernelINS2_10policy_hubIdyN4cuda3std3__44plusIdEEE10Policy1000EN6thrust24THRUST_300001_SM_1000_NS6detail15normal_iteratorINSD_10device_ptrIiEEEEPdyS9_dd10pi_functorEEvT0_T1_T2_T3_T4_T6_E12temp_storage+112];
	add.f64 	%fd408, %fd407, %fd406;
	selp.f64 	%fd409, %fd408, %fd406, %p52;
	setp.gt.u64 	%p53, %rd16, 416;
	ld.shared.f64 	%fd410, [_ZZN3cub18CUB_300001_SM_10006detail6reduce28DeviceReduceSingleTileKernelINS2_10policy_hubIdyN4cuda3std3__44plusIdEEE10Policy1000EN6thrust24THRUST_300001_SM_1000_NS6detail15normal_iteratorINSD_10device_ptrIiEEEEPdyS9_dd10pi_functorEEvT0_T1_T2_T3_T4_T6_E12temp_storage+120];
	add.f64 	%fd411, %fd410, %fd409;
	selp.f64 	%fd412, %fd411, %fd409, %p53;
	setp.gt.u64 	%p54, %rd16, 448;
	ld.shared.f64 	%fd413, [_ZZN3cub18CUB_300001_SM_10006detail6reduce28DeviceReduceSingleTileKernelINS2_10policy_hubIdyN4cuda3std3__44plusIdEEE10Policy1000EN6thrust24THRUST_300001_SM_1000_NS6detail15normal_iteratorINSD_10device_ptrIiEEEEPdyS9_dd10pi_functorEEvT0_T1_T2_T3_T4_T6_E12temp_storage+128];
	add.f64 	%fd414, %fd413, %fd412;
	selp.f64 	%fd415, %fd414, %fd412, %p54;
	setp.gt.u64 	%p55, %rd16, 480;
	ld.shared.f64 	%fd416, [_ZZN3cub18CUB_300001_SM_10006detail6reduce28DeviceReduceSingleTileKernelINS2_10policy_hubIdyN4cuda3std3__44plusIdEEE10Policy1000EN6thrust24THRUST_300001_SM_1000_NS6detail15normal_iteratorINSD_10device_ptrIiEEEEPdyS9_dd10pi_functorEEvT0_T1_T2_T3_T4_T6_E12temp_storage+136];
	add.f64 	%fd417, %fd416, %fd415;
	selp.f64 	%fd480, %fd417, %fd415, %p55;
	bra.uni 	$L__BB6_47;
$L__BB6_27:
	mov.u32 	%r18, %tid.x;
	cvt.u64.u32 	%rd6, %r18;
	mul.wide.u32 	%rd19, %r18, 4;
	add.s64 	%rd7, %rd2, %rd19;
	ld.global.u32 	%r32, [%rd7];
	cvt.rn.f64.s32 	%fd43, %r32;
	add.f64 	%fd44, %fd43, 0d3FE0000000000000;
	mul.f64 	%fd45, %fd42, %fd44;
	fma.rn.f64 	%fd46, %fd45, %fd45, 0d3FF0000000000000;
	mov.f64 	%fd47, 0d4010000000000000;
	div.rn.f64 	%fd48, %fd47, %fd46;
	ld.global.u32 	%r33, [%rd7+2048];
	cvt.rn.f64.s32 	%fd49, %r33;
	add.f64 	%fd50, %fd49, 0d3FE0000000000000;
	mul.f64 	%fd51, %fd42, %fd50;
	fma.rn.f64 	%fd52, %fd51, %fd51, 0d3FF0000000000000;
	div.rn.f64 	%fd53, %fd47, %fd52;
	ld.global.u32 	%r34, [%rd7+4096];
	cvt.rn.f64.s32 	%fd54, %r34;
	add.f64 	%fd55, %fd54, 0d3FE0000000000000;
	mul.f64 	%fd56, %fd42, %fd55;
	fma.rn.f64 	%fd57, %fd56, %fd56, 0d3FF0000000000000;
	div.rn.f64 	%fd58, %fd47, %fd57;
	ld.global.u32 	%r35, [%rd7+6144];
	cvt.rn.f64.s32 	%fd59, %r35;
	add.f64 	%fd60, %fd59, 0d3FE0000000000000;
	mul.f64 	%fd61, %fd42, %fd60;
	fma.rn.f64 	%fd62, %fd61, %fd61, 0d3FF0000000000000;
	div.rn.f64 	%fd63, %fd47, %fd62;
	ld.global.u32 	%r36, [%rd7+8192];
	cvt.rn.f64.s32 	%fd64, %r36;
	add.f64 	%fd65, %fd64, 0d3FE0000000000000;
	mul.f64 	%fd66, %fd42, %fd65;
	fma.rn.f64 	%fd67, %fd66, %fd66, 0d3FF0000000000000;
	div.rn.f64 	%fd68, %fd47, %fd67;
	ld.global.u32 	%r37, [%rd7+10240];
	cvt.rn.f64.s32 	%fd69, %r37;
	add.f64 	%fd70, %fd69, 0d3FE0000000000000;
	mul.f64 	%fd71, %fd42, %fd70;
	fma.rn.f64 	%fd72, %fd71, %fd71, 0d3FF0000000000000;
	div.rn.f64 	%fd73, %fd47, %fd72;
	ld.global.u32 	%r38, [%rd7+12288];
	cvt.rn.f64.s32 	%fd74, %r38;
	add.f64 	%fd75, %fd74, 0d3FE0000000000000;
	mul.f64 	%fd76, %fd42, %fd75;
	fma.rn.f64 	%fd77, %fd76, %fd76, 0d3FF0000000000000;
	div.rn.f64 	%fd78, %fd47, %fd77;
	add.f64 	%fd79, %fd48, %fd53;
	add.f64 	%fd80, %fd79, %fd58;
	add.f64 	%fd81, %fd80, %fd63;
	add.f64 	%fd82, %fd81, %fd68;
	add.f64 	%fd83, %fd82, %fd73;
	add.f64 	%fd479, %fd83, %fd78;
	add.s64 	%rd8, %rd16, -3584;
	setp.lt.u64 	%p3, %rd8, 3584;
	mov.b64 	%rd81, 3584;
	@%p3 bra 	$L__BB6_31;
	mov.b64 	%rd81, 3584;
$L__BB6_29:
	shl.b64 	%rd21, %rd81, 2;
	add.s64 	%rd22, %rd7, %rd21;
	ld.global.u32 	%r39, [%rd22];
	cvt.rn.f64.s32 	%fd84, %r39;
	add.f64 	%fd85, %fd84, 0d3FE0000000000000;
	mul.f64 	%fd86, %fd42, %fd85;
	fma.rn.f64 	%fd87, %fd86, %fd86, 0d3FF0000000000000;
	mov.f64 	%fd88, 0d4010000000000000;
	div.rn.f64 	%fd89, %fd88, %fd87;
	ld.global.u32 	%r40, [%rd22+2048];
	cvt.rn.f64.s32 	%fd90, %r40;
	add.f64 	%fd91, %fd90, 0d3FE0000000000000;
	mul.f64 	%fd92, %fd42, %fd91;
	fma.rn.f64 	%fd93, %fd92, %fd92, 0d3FF0000000000000;
	div.rn.f64 	%fd94, %fd88, %fd93;
	ld.global.u32 	%r41, [%rd22+4096];
	cvt.rn.f64.s32 	%fd95, %r41;
	add.f64 	%fd96, %fd95, 0d3FE0000000000000;
	mul.f64 	%fd97, %fd42, %fd96;
	fma.rn.f64 	%fd98, %fd97, %fd97, 0d3FF0000000000000;
	div.rn.f64 	%fd99, %fd88, %fd98;
	ld.global.u32 	%r42, [%rd22+6144];
	cvt.rn.f64.s32 	%fd100, %r42;
	add.f64 	%fd101, %fd100, 0d3FE0000000000000;
	mul.f64 	%fd102, %fd42, %fd101;
	fma.rn.f64 	%fd103, %fd102, %fd102, 0d3FF0000000000000;
	div.rn.f64 	%fd104, %fd88, %fd103;
	ld.global.u32 	%r43, [%rd22+8192];
	cvt.rn.f64.s32 	%fd105, %r43;
	add.f64 	%fd106, %fd105, 0d3FE0000000000000;
	mul.f64 	%fd107, %fd42, %fd106;
	fma.rn.f64 	%fd108, %fd107, %fd107, 0d3FF0000000000000;
	div.rn.f64 	%fd109, %fd88, %fd108;
	ld.global.u32 	%r44, [%rd22+10240];
	cvt.rn.f64.s32 	%fd110, %r44;
	add.f64 	%fd111, %fd110, 0d3FE0000000000000;
	mul.f64 	%fd112, %fd42, %fd111;
	fma.rn.f64 	%fd113, %fd112, %fd112, 0d3FF0000000000000;
	div.rn.f64 	%fd114, %fd88, %fd113;
	ld.global.u32 	%r45, [%rd22+12288];
	cvt.rn.f64.s32 	%fd115, %r45;
	add.f64 	%fd116, %fd115, 0d3FE0000000000000;
	mul.f64 	%fd117, %fd42, %fd116;
	fma.rn.f64 	%fd118, %fd117, %fd117, 0d3FF0000000000000;
	div.rn.f64 	%fd119, %fd88, %fd118;
	add.f64 	%fd120, %fd479, %fd89;
	add.f64 	%fd121, %fd120, %fd94;
	add.f64 	%fd122, %fd121, %fd99;
	add.f64 	%fd123, %fd122, %fd104;
	add.f64 	%fd124, %fd123, %fd109;
	add.f64 	%fd125, %fd124, %fd114;
	add.f64 	%fd479, %fd125, %fd119;
	sub.s64 	%rd23, %rd16, %rd81;
	setp.lt.u64 	%p4, %rd23, 3584;
	@%p4 bra 	$L__BB6_43;
	add.s64 	%rd81, %rd81, 3584;
	setp.le.u64 	%p5, %rd81, %rd8;
	@%p5 bra 	$L__BB6_29;
$L__BB6_31:
	setp.le.u64 	%p6, %rd16, %rd81;
	cvt.u32.u64 	%r46, %rd81;
	cvt.u32.u64 	%r47, %rd16;
	sub.s32 	%r48, %r47, %r46;
	setp.ge.s32 	%p7, %r18, %r48;
	or.pred  	%p8, %p6, %p7;
	@%p8 bra 	$L__BB6_43;
	not.b32 	%r51, %r18;
	add.s32 	%r52, %r51, %r47;
	sub.s32 	%r19, %r52, %r46;
	shr.u32 	%r54, %r19, 9;
	add.s32 	%r20, %r54, 1;
	and.b32  	%r21, %r20, 7;
	setp.lt.u32 	%p9, %r19, 3584;
	mov.u32 	%r277, %r18;
	@%p9 bra 	$L__BB6_35;
	and.b32  	%r55, %r20, 16777208;
	neg.s32 	%r275, %r55;
	add.s64 	%rd24, %rd81, %rd6;
	shl.b64 	%rd25, %rd24, 2;
	add.s64 	%rd26, %rd25, %rd2;
	add.s64 	%rd82, %rd26, 8192;
	mov.u32 	%r277, %r18;
$L__BB6_34:
	.pragma "nounroll";
	ld.global.u32 	%r56, [%rd82+-8192];
	cvt.rn.f64.s32 	%fd127, %r56;
	add.f64 	%fd128, %fd127, 0d3FE0000000000000;
	mul.f64 	%fd129, %fd42, %fd128;
	fma.rn.f64 	%fd130, %fd129, %fd129, 0d3FF0000000000000;
	mov.f64 	%fd131, 0d4010000000000000;
	div.rn.f64 	%fd132, %fd131, %fd130;
	add.f64 	%fd133, %fd479, %fd132;
	ld.global.u32 	%r57, [%rd82+-6144];
	cvt.rn.f64.s32 	%fd134, %r57;
	add.f64 	%fd135, %fd134, 0d3FE0000000000000;
	mul.f64 	%fd136, %fd42, %fd135;
	fma.rn.f64 	%fd137, %fd136, %fd136, 0d3FF0000000000000;
	div.rn.f64 	%fd138, %fd131, %fd137;
	add.f64 	%fd139, %fd133, %fd138;
	ld.global.u32 	%r58, [%rd82+-4096];
	cvt.rn.f64.s32 	%fd140, %r58;
	add.f64 	%fd141, %fd140, 0d3FE0000000000000;
	mul.f64 	%fd142, %fd42, %fd141;
	fma.rn.f64 	%fd143, %fd142, %fd142, 0d3FF0000000000000;
	div.rn.f64 	%fd144, %fd131, %fd143;
	add.f64 	%fd145, %fd139, %fd144;
	ld.global.u32 	%r59, [%rd82+-2048];
	cvt.rn.f64.s32 	%fd146, %r59;
	add.f64 	%fd147, %fd146, 0d3FE0000000000000;
	mul.f64 	%fd148, %fd42, %fd147;
	fma.rn.f64 	%fd149, %fd148, %fd148, 0d3FF0000000000000;
	div.rn.f64 	%fd150, %fd131, %fd149;
	add.f64 	%fd151, %fd145, %fd150;
	ld.global.u32 	%r60, [%rd82];
	cvt.rn.f64.s32 	%fd152, %r60;
	add.f64 	%fd153, %fd152, 0d3FE0000000000000;
	mul.f64 	%fd154, %fd42, %fd153;
	fma.rn.f64 	%fd155, %fd154, %fd154, 0d3FF0000000000000;
	div.rn.f64 	%fd156, %fd131, %fd155;
	add.f64 	%fd157, %fd151, %fd156;
	ld.global.u32 	%r61, [%rd82+2048];
	cvt.rn.f64.s32 	%fd158, %r61;
	add.f64 	%fd159, %fd158, 0d3FE0000000000000;
	mul.f64 	%fd160, %fd42, %fd159;
	fma.rn.f64 	%fd161, %fd160, %fd160, 0d3FF0000000000000;
	div.rn.f64 	%fd162, %fd131, %fd161;
	add.f64 	%fd163, %fd157, %fd162;
	ld.global.u32 	%r62, [%rd82+4096];
	cvt.rn.f64.s32 	%fd164, %r62;
	add.f64 	%fd165, %fd164, 0d3FE0000000000000;
	mul.f64 	%fd166, %fd42, %fd165;
	fma.rn.f64 	%fd167, %fd166, %fd166, 0d3FF0000000000000;
	div.rn.f64 	%fd168, %fd131, %fd167;
	add.f64 	%fd169, %fd163, %fd168;
	ld.global.u32 	%r63, [%rd82+6144];
	cvt.rn.f64.s32 	%fd170, %r63;
	add.f64 	%fd171, %fd170, 0d3FE0000000000000;
	mul.f64 	%fd172, %fd42, %fd171;
	fma.rn.f64 	%fd173, %fd172, %fd172, 0d3FF0000000000000;
	div.rn.f64 	%fd174, %fd131, %fd173;
	add.f64 	%fd479, %fd169, %fd174;
	add.s32 	%r277, %r277, 4096;
	add.s32 	%r275, %r275, 8;
	add.s64 	%rd82, %rd82, 16384;
	setp.ne.s32 	%p10, %r275, 0;
	@%p10 bra 	$L__BB6_34;
$L__BB6_35:
	setp.eq.s32 	%p11, %r21, 0;
	@%p11 bra 	$L__BB6_43;
	setp.lt.u32 	%p12, %r21, 4;
	@%p12 bra 	$L__BB6_38;
	cvt.u64.u32 	%rd27, %r277;
	add.s64 	%rd28, %rd81, %rd27;
	shl.b64 	%rd29, %rd28, 2;
	add.s64 	%rd30, %rd2, %rd29;
	ld.global.u32 	%r64, [%rd30];
	cvt.rn.f64.s32 	%fd176, %r64;
	add.f64 	%fd177, %fd176, 0d3FE0000000000000;
	mul.f64 	%fd178, %fd42, %fd177;
	fma.rn.f64 	%fd179, %fd178, %fd178, 0d3FF0000000000000;
	mov.f64 	%fd180, 0d4010000000000000;
	div.rn.f64 	%fd181, %fd180, %fd179;
	add.f64 	%fd182, %fd479, %fd181;
	ld.global.u32 	%r65, [%rd30+2048];
	cvt.rn.f64.s32 	%fd183, %r65;
	add.f64 	%fd184, %fd183, 0d3FE0000000000000;
	mul.f64 	%fd185, %fd42, %fd184;
	fma.rn.f64 	%fd186, %fd185, %fd185, 0d3FF0000000000000;
	div.rn.f64 	%fd187, %fd180, %fd186;
	add.f64 	%fd188, %fd182, %fd187;
	ld.global.u32 	%r66, [%rd30+4096];
	cvt.rn.f64.s32 	%fd189, %r66;
	add.f64 	%fd190, %fd189, 0d3FE0000000000000;
	mul.f64 	%fd191, %fd42, %fd190;
	fma.rn.f64 	%fd192, %fd191, %fd191, 0d3FF0000000000000;
	div.rn.f64 	%fd193, %fd180, %fd192;
	add.f64 	%fd194, %fd188, %fd193;
	ld.global.u32 	%r67, [%rd30+6144];
	cvt.rn.f64.s32 	%fd195, %r67;
	add.f64 	%fd196, %fd195, 0d3FE0000000000000;
	mul.f64 	%fd197, %fd42, %fd196;
	fma.rn.f64 	%fd198, %fd197, %fd197, 0d3FF0000000000000;
	div.rn.f64 	%fd199, %fd180, %fd198;
	add.f64 	%fd479, %fd194, %fd199;
	add.s32 	%r277, %r277, 2048;
$L__BB6_38:
	and.b32  	%r68, %r20, 3;
	setp.eq.s32 	%p13, %r68, 0;
	@%p13 bra 	$L__BB6_43;
	setp.eq.s32 	%p14, %r68, 1;
	@%p14 bra 	$L__BB6_41;
	cvt.u64.u32 	%rd31, %r277;
	add.s64 	%rd32, %rd81, %rd31;
	shl.b64 	%rd33, %rd32, 2;
	add.s64 	%rd34, %rd2, %rd33;
	ld.global.u32 	%r69, [%rd34];
	cvt.rn.f64.s32 	%fd201, %r69;
	add.f64 	%fd202, %fd201, 0d3FE0000000000000;
	mul.f64 	%fd203, %fd42, %fd202;
	fma.rn.f64 	%fd204, %fd203, %fd203, 0d3FF0000000000000;
	mov.f64 	%fd205, 0d4010000000000000;
	div.rn.f64 	%fd206, %fd205, %fd204;
	add.f64 	%fd207, %fd479, %fd206;
	ld.global.u32 	%r70, [%rd34+2048];
	cvt.rn.f64.s32 	%fd208, %r70;
	add.f64 	%fd209, %fd208, 0d3FE0000000000000;
	mul.f64 	%fd210, %fd42, %fd209;
	fma.rn.f64 	%fd211, %fd210, %fd210, 0d3FF0000000000000;
	div.rn.f64 	%fd212, %fd205, %fd211;
	add.f64 	%fd479, %fd207, %fd212;
	add.s32 	%r277, %r277, 1024;
$L__BB6_41:
	and.b32  	%r71, %r19, 512;
	setp.ne.s32 	%p15, %r71, 0;
	@%p15 bra 	$L__BB6_43;
	cvt.u64.u32 	%rd35, %r277;
	add.s64 	%rd36, %rd81, %rd35;
	shl.b64 	%rd37, %rd36, 2;
	add.s64 	%rd38, %rd2, %rd37;
	ld.global.u32 	%r72, [%rd38];
	cvt.rn.f64.s32 	%fd213, %r72;
	add.f64 	%fd214, %fd213, 0d3FE0000000000000;
	mul.f64 	%fd215, %fd42, %fd214;
	fma.rn.f64 	%fd216, %fd215, %fd215, 0d3FF0000000000000;
	mov.f64 	%fd217, 0d4010000000000000;
	div.rn.f64 	%fd218, %fd217, %fd216;
	add.f64 	%fd479, %fd479, %fd218;
$L__BB6_43:
	// begin inline asm
	mov.u32 %r73, %laneid;
	// end inline asm
	mov.b64 	%rd39, %fd479;
	mov.b64 	{%r75, %r80}, %rd39;
	mov.b32 	%r81, 1;
	mov.b32 	%r122, 31;
	mov.b32 	%r123, -1;
	// begin inline asm
	shfl.sync.down.b32 %r74, %r75, %r81, %r122, %r123;
	// end inline asm
	// begin inline asm
	shfl.sync.down.b32 %r79, %r80, %r81, %r122, %r123;
	// end inline asm
	mov.b64 	%rd40, {%r74, %r79};
	mov.b64 	%fd219, %rd40;
	setp.gt.s32 	%p16, %r73, 30;
	add.f64 	%fd220, %fd479, %fd219;
	selp.f64 	%fd221, %fd479, %fd220, %p16;
	mov.b64 	%rd41, %fd221;
	mov.b64 	{%r85, %r90}, %rd41;
	mov.b32 	%r91, 2;
	// begin inline asm
	shfl.sync.down.b32 %r84, %r85, %r91, %r122, %r123;
	// end inline asm
	// begin inline asm
	shfl.sync.down.b32 %r89, %r90, %r91, %r122, %r123;
	// end inline asm
	mov.b64 	%rd42, {%r84, %r89};
	mov.b64 	%fd222, %rd42;
	setp.gt.s32 	%p17, %r73, 29;
	add.f64 	%fd223, %fd221, %fd222;
	selp.f64 	%fd224, %fd221, %fd223, %p17;
	mov.b64 	%rd43, %fd224;
	mov.b64 	{%r95, %r100}, %rd43;
	mov.b32 	%r101, 4;
	// begin inline asm
	shfl.sync.down.b32 %r94, %r95, %r101, %r122, %r123;
	// end inline asm
	// begin inline asm
	shfl.sync.down.b32 %r99, %r100, %r101, %r122, %r123;
	// end inline asm
	mov.b64 	%rd44, {%r94, %r99};
	mov.b64 	%fd225, %rd44;
	setp.gt.s32 	%p18, %r73, 27;
	add.f64 	%fd226, %fd224, %fd225;
	selp.f64 	%fd227, %fd224, %fd226, %p18;
	mov.b64 	%rd45, %fd227;
	mov.b64 	{%r105, %r110}, %rd45;
	mov.b32 	%r111, 8;
	// begin inline asm
	shfl.sync.down.b32 %r104, %r105, %r111, %r122, %r123;
	// end inline asm
	// begin inline asm
	shfl.sync.down.b32 %r109, %r110, %r111, %r122, %r123;
	// end inline asm
	mov.b64 	%rd46, {%r104, %r109};
	mov.b64 	%fd228, %rd46;
	setp.gt.s32 	%p19, %r73, 23;
	add.f64 	%fd229, %fd227, %fd228;
	selp.f64 	%fd230, %fd227, %fd229, %p19;
	mov.b64 	%rd47, %fd230;
	mov.b64 	{%r115, %r120}, %rd47;
	mov.b32 	%r121, 16;
	// begin inline asm
	shfl.sync.down.b32 %r114, %r115, %r121, %r122, %r123;
	// end inline asm
	// begin inline asm
	shfl.sync.down.b32 %r119, %r120, %r121, %r122, %r123;
	// end inline asm
	mov.b64 	%rd48, {%r114, %r119};
	mov.b64 	%fd231, %rd48;
	setp.gt.s32 	%p20, %r73, 15;
	add.f64 	%fd37, %fd230, %fd231;
	selp.f64 	%fd480, %fd230, %fd37, %p20;
	setp.ne.s32 	%p21, %r73, 0;
	@%p21 bra 	$L__BB6_45;
	shr.u32 	%r124, %r18, 2;
	and.b32  	%r125, %r124, 248;
	mov.u32 	%r126, _ZZN3cub18CUB_300001_SM_10006detail6reduce28DeviceReduceSingleTileKernelINS2_10policy_hubIdyN4cuda3std3__44plusIdEEE10Policy1000EN6thrust24THRUST_300001_SM_1000_NS6detail15normal_iteratorINSD_10device_ptrIiEEEEPdyS9_dd10pi_functorEEvT0_T1_T2_T3_T4_T6_E12temp_storage;
	add.s32 	%r127, %r126, %r125;
	st.shared.f64 	[%r127+16], %fd37;
$L__BB6_45:
	bar.sync 	0;
	setp.ne.s32 	%p22, %r18, 0;
	@%p22 bra 	$L__BB6_47;
	ld.shared.f64 	%fd232, [_ZZN3cub18CUB_300001_SM_10006detail6reduce28DeviceReduceSingleTileKernelINS2_10policy_hubIdyN4cuda3std3__44plusIdEEE10Policy1000EN6thrust24THRUST_300001_SM_1000_NS6detail15normal_iteratorINSD_10device_ptrIiEEEEPdyS9_dd10pi_functorEEvT0_T1_T2_T3_T4_T6_E12temp_storage+24];
	add.f64 	%fd233, %fd480, %fd232;
	ld.shared.f64 	%fd234, [_ZZN3cub18CUB_300001_SM_10006detail6reduce28DeviceReduceSingleTileKernelINS2_10policy_hubIdyN4cuda3std3__44plusIdEEE10Policy1000EN6thrust24THRUST_300001_SM_1000_NS6detail15normal_iteratorINSD_10device_ptrIiEEEEPdyS9_dd10pi_functorEEvT0_T1_T2_T3_T4_T6_E12temp_storage+32];
	add.f64 	%fd235, %fd233, %fd234;
	ld.shared.f64 	%fd236, [_ZZN3cub18CUB_300001_SM_10006detail6reduce28DeviceReduceSingleTileKernelINS2_10policy_hubIdyN4cuda3std3__44plusIdEEE10Policy1000EN6thrust24THRUST_300001_SM_1000_NS6detail15normal_iteratorINSD_10device_ptrIiEEEEPdyS9_dd10pi_functorEEvT0_T1_T2_T3_T4_T6_E12temp_storage+40];
	add.f64 	%fd237, %fd235, %fd236;
	ld.shared.f64 	%fd238, [_ZZN3cub18CUB_300001_SM_10006detail6reduce28DeviceReduceSingleTileKernelINS2_10policy_hubIdyN4cuda3std3__44plusIdEEE10Policy1000EN6thrust24THRUST_300001_SM_1000_NS6detail15normal_iteratorINSD_10device_ptrIiEEEEPdyS9_dd10pi_functorEEvT0_T1_T2_T3_T4_T6_E12temp_storage+48];
	add.f64 	%fd239, %fd237, %fd238;
	ld.shared.f64 	%fd240, [_ZZN3cub18CUB_300001_SM_10006detail6reduce28DeviceReduceSingleTileKernelINS2_10policy_hubIdyN4cuda3std3__44plusIdEEE10Policy1000EN6thrust24THRUST_300001_SM_1000_NS6detail15normal_iteratorINSD_10device_ptrIiEEEEPdyS9_dd10pi_functorEEvT0_T1_T2_T3_T4_T6_E12temp_storage+56];
	add.f64 	%fd241, %fd239, %fd240;
	ld.shared.f64 	%fd242, [_ZZN3cub18CUB_300001_SM_10006detail6reduce28DeviceReduceSingleTileKernelINS2_10policy_hubIdyN4cuda3std3__44plusIdEEE10Policy1000EN6thrust24THRUST_300001_SM_1000_NS6detail15normal_iteratorINSD_10device_ptrIiEEEEPdyS9_dd10pi_functorEEvT0_T1_T2_T3_T4_T6_E12temp_storage+64];
	add.f64 	%fd243, %fd241, %fd242;
	ld.shared.f64 	%fd244, [_ZZN3cub18CUB_300001_SM_10006detail6reduce28DeviceReduceSingleTileKernelINS2_10policy_hubIdyN4cuda3std3__44plusIdEEE10Policy1000EN6thrust24THRUST_300001_SM_1000_NS6detail15normal_iteratorINSD_10device_ptrIiEEEEPdyS9_dd10pi_functorEEvT0_T1_T2_T3_T4_T6_E12temp_storage+72];
	add.f64 	%fd245, %fd243, %fd244;
	ld.shared.f64 	%fd246, [_ZZN3cub18CUB_300001_SM_10006detail6reduce28DeviceReduceSingleTileKernelINS2_10policy_hubIdyN4cuda3std3__44plusIdEEE10Policy1000EN6thrust24THRUST_300001_SM_1000_NS6detail15normal_iteratorINSD_10device_ptrIiEEEEPdyS9_dd10pi_functorEEvT0_T1_T2_T3_T4_T6_E12temp_storage+80];
	add.f64 	%fd247, %fd245, %fd246;
	ld.shared.f64 	%fd248, [_ZZN3cub18CUB_300001_SM_10006detail6reduce28DeviceReduceSingleTileKernelINS2_10policy_hubIdyN4cuda3std3__44plusIdEEE10Policy1000EN6thrust24THRUST_300001_SM_1000_NS6detail15normal_iteratorINSD_10device_ptrIiEEEEPdyS9_dd10pi_functorEEvT0_T1_T2_T3_T4_T6_E12temp_storage+88];
	add.f64 	%fd249, %fd247, %fd248;
	ld.shared.f64 	%fd250, [_ZZN3cub18CUB_300001_SM_10006detail6reduce28DeviceReduceSingleTileKernelINS2_10policy_hubIdyN4cuda3std3__44plusIdEEE10Policy1000EN6thrust24THRUST_300001_SM_1000_NS6detail15normal_iteratorINSD_10device_ptrIiEEEEPdyS9_dd10pi_functorEEvT0_T1_T2_T3_T4_T6_E12temp_storage+96];
	add.f64 	%fd251, %fd249, %fd250;
	ld.shared.f64 	%fd252, [_ZZN3cub18CUB_300001_SM_10006detail6reduce28DeviceReduceSingleTileKernelINS2_10policy_hubIdyN4cuda3std3__44plusIdEEE10Policy1000EN6thrust24THRUST_300001_SM_1000_NS6detail15normal_iteratorINSD_10device_ptrIiEEEEPdyS9_dd10pi_functorEEvT0_T1_T2_T3_T4_T6_E12temp_storage+104];
	add.f64 	%fd253, %fd251, %fd252;
	ld.shared.f64 	%fd254, [_ZZN3cub18CUB_300001_SM_10006detail6reduce28DeviceReduceSingleTileKernelINS2_10policy_hubIdyN4cuda3std3__44plusIdEEE10Policy1000EN6thrust24THRUST_300001_SM_1000_NS6detail15normal_iteratorINSD_10device_ptrIiEEEEPdyS9_dd10pi_functorEEvT0_T1_T2_T3_T4_T6_E12temp_storage+112];
	add.f64 	%fd255, %fd253, %fd254;
	ld.shared.f64 	%fd256, [_ZZN3cub18CUB_300001_SM_10006detail6reduce28DeviceReduceSingleTileKernelINS2_10policy_hubIdyN4cuda3std3__44plusIdEEE10Policy1000EN6thrust24THRUST_300001_SM_1000_NS6detail15normal_iteratorINSD_10device_ptrIiEEEEPdyS9_dd10pi_functorEEvT0_T1_T2_T3_T4_T6_E12temp_storage+120];
	add.f64 	%fd257, %fd255, %fd256;
	ld.shared.f64 	%fd258, [_ZZN3cub18CUB_300001_SM_10006detail6reduce28DeviceReduceSingleTileKernelINS2_10policy_hubIdyN4cuda3std3__44plusIdEEE10Policy1000EN6thrust24THRUST_300001_SM_1000_NS6detail15normal_iteratorINSD_10device_ptrIiEEEEPdyS9_dd10pi_functorEEvT0_T1_T2_T3_T4_T6_E12temp_storage+128];
	add.f64 	%fd259, %fd257, %fd258;
	ld.shared.f64 	%fd260, [_ZZN3cub18CUB_300001_SM_10006detail6reduce28DeviceReduceSingleTileKernelINS2_10policy_hubIdyN4cuda3std3__44plusIdEEE10Policy1000EN6thrust24THRUST_300001_SM_1000_NS6detail15normal_iteratorINSD_10device_ptrIiEEEEPdyS9_dd10pi_functorEEvT0_T1_T2_T3_T4_T6_E12temp_storage+136];
	add.f64 	%fd480, %fd259, %fd260;
$L__BB6_47:
	mov.u32 	%r267, %tid.x;
	setp.ne.s32 	%p63, %r267, 0;
	@%p63 bra 	$L__BB6_49;
	add.f64 	%fd460, %fd41, %fd480;
	st.global.f64 	[%rd1], %fd460;
$L__BB6_49:
	ret;

}
	// .globl	_ZN3cub18CUB_300001_SM_10006detail6reduce18DeviceReduceKernelINS2_10policy_hubIdyN4cuda3std3__44plusIdEEE10Policy1000EN6thrust24THRUST_300001_SM_1000_NS6detail15normal_iteratorINSD_10device_ptrIiEEEEyS9_d10pi_functorEEvT0_PT3_T1_NS0_13GridEvenShareISN_EET2_T4_
.visible .entry _ZN3cub18CUB_300001_SM_10006detail6reduce18DeviceReduceKernelINS2_10policy_hubIdyN4cuda3std3__44plusIdEEE10Policy1000EN6thrust24THRUST_300001_SM_1000_NS6detail15normal_iteratorINSD_10device_ptrIiEEEEyS9_d10pi_functorEEvT0_PT3_T1_NS0_13GridEvenShareISN_EET2_T4_(
	.param .align 8 .b8 _ZN3cub18CUB_300001_SM_10006detail6reduce18DeviceReduceKernelINS2_10policy_hubIdyN4cuda3std3__44plusIdEEE10Policy1000EN6thrust24THRUST_300001_SM_1000_NS6detail15normal_iteratorINSD_10device_ptrIiEEEEyS9_d10pi_functorEEvT0_PT3_T1_NS0_13GridEvenShareISN_EET2_T4__param_0[8],
	.param .u64 .ptr .align 1 _ZN3cub18CUB_300001_SM_10006detail6reduce18DeviceReduceKernelINS2_10policy_hubIdyN4cuda3std3__44plusIdEEE10Policy1000EN6thrust24THRUST_300001_SM_1000_NS6detail15normal_iteratorINSD_10device_ptrIiEEEEyS9_d10pi_functorEEvT0_PT3_T1_NS0_13GridEvenShareISN_EET2_T4__param_1,
	.param .u64 _ZN3cub18CUB_300001_SM_10006detail6reduce18DeviceReduceKernelINS2_10policy_hubIdyN4cuda3std3__44plusIdEEE10Policy1000EN6thrust24THRUST_300001_SM_1000_NS6detail15normal_iteratorINSD_10device_ptrIiEEEEyS9_d10pi_functorEEvT0_PT3_T1_NS0_13GridEvenShareISN_EET2_T4__param_2,
	.param .align 8 .b8 _ZN3cub18CUB_300001_SM_10006detail6reduce18DeviceReduceKernelINS2_10policy_hubIdyN4cuda3std3__44plusIdEEE10Policy1000EN6thrust24THRUST_300001_SM_1000_NS6detail15normal_iteratorINSD_10device_ptrIiEEEEyS9_d10pi_functorEEvT0_PT3_T1_NS0_13GridEvenShareISN_EET2_T4__param_3[72],
	.param .align 1 .b8 _ZN3cub18CUB_300001_SM_10006detail6reduce18DeviceReduceKernelINS2_10policy_hubIdyN4cuda3std3__44plusIdEEE10Policy1000EN6thrust24THRUST_300001_SM_1000_NS6detail15normal_iteratorINSD_10device_ptrIiEEEEyS9_d10pi_functorEEvT0_PT3_T1_NS0_13GridEvenShareISN_EET2_T4__param_4[1],
	.param .align 8 .b8 _ZN3cub18CUB_300001_SM_10006detail6reduce18DeviceReduceKernelINS2_10policy_hubIdyN4cuda3std3__44plusIdEEE10Policy1000EN6thrust24THRUST_300001_SM_1000_NS6detail15normal_iteratorINSD_10device_ptrIiEEEEyS9_d10pi_functorEEvT0_PT3_T1_NS0_13GridEvenShareISN_EET2_T4__param_5[8]
)
.maxntid 512
{
	.reg .pred 	%p<63>;
	.reg .b32 	%r<311>;
	.reg .b64 	%rd<99>;
	.reg .b64 	%fd<476>;
	// demoted variable
	.shared .align 8 .b8 _ZZN3cub18CUB_300001_SM_10006detail6reduce18DeviceReduceKernelINS2_10policy_hubIdyN4cuda3std3__44plusIdEEE10Policy1000EN6thrust24THRUST_300001_SM_1000_NS6detail15normal_iteratorINSD_10device_ptrIiEEEEyS9_d10pi_functorEEvT0_PT3_T1_NS0_13GridEvenShareISN_EET2_T4_E12temp_storage[152];
	ld.param.f64 	%fd1, [_ZN3cub18CUB_300001_SM_10006detail6reduce18DeviceReduceKernelINS2_10policy_hubIdyN4cuda3std3__44plusIdEEE10Policy1000EN6thrust24THRUST_300001_SM_1000_NS6detail15normal_iteratorINSD_10device_ptrIiEEEEyS9_d10pi_functorEEvT0_PT3_T1_NS0_13GridEvenShareISN_EET2_T4__param_5];
	ld.param.u64 	%rd1, [_ZN3cub18CUB_300001_SM_10006detail6reduce18DeviceReduceKernelINS2_10policy_hubIdyN4cuda3std3__44plusIdEEE10Policy1000EN6thrust24THRUST_300001_SM_1000_NS6detail15normal_iteratorINSD_10device_ptrIiEEEEyS9_d10pi_functorEEvT0_PT3_T1_NS0_13GridEvenShareISN_EET2_T4__param_3+32];
	ld.param.u32 	%r1, [_ZN3cub18CUB_300001_SM_10006detail6reduce18DeviceReduceKernelINS2_10policy_hubIdyN4cuda3std3__44plusIdEEE10Policy1000EN6thrust24THRUST_300001_SM_1000_NS6detail15normal_iteratorINSD_10device_ptrIiEEEEyS9_d10pi_functorEEvT0_PT3_T1_NS0_13GridEvenShareISN_EET2_T4__param_3+40];
	ld.param.u64 	%rd18, [_ZN3cub18CUB_300001_SM_10006detail6reduce18DeviceReduceKernelINS2_10policy_hubIdyN4cuda3std3__44plusIdEEE10Policy1000EN6thrust24THRUST_300001_SM_1000_NS6detail15normal_iteratorINSD_10device_ptrIiEEEEyS9_d10pi_functorEEvT0_PT3_T1_NS0_13GridEvenShareISN_EET2_T4__param_0];
	cvta.to.global.u64 	%rd2, %rd18;
	mov.u32 	%r2, %ctaid.x;
	mul.lo.s32 	%r41, %r1, 3584;
	cvt.s64.s32 	%rd3, %r41;
	mul.lo.s32 	%r42, %r2, 3584;
	cvt.u64.u32 	%rd4, %r42;
	sub.s64 	%rd5, %rd1, %rd4;
	setp.gt.u64 	%p1, %rd5, 3583;
	@%p1 bra 	$L__BB7_24;
	cvt.u32.u64 	%r153, %rd4;
	cvt.u32.u64 	%r3, %rd1;
	sub.s32 	%r4, %r3, %r153;
	mov.u32 	%r5, %tid.x;
	setp.ge.s32 	%p22, %r5, %r4;
	mov.f64 	%fd465, 0d0000000000000000;
	mov.u32 	%r301, %r5;
	@%p22 bra 	$L__BB7_3;
	add.s32 	%r155, %r153, %r5;
	mul.wide.u32 	%rd53, %r155, 4;
	add.s64 	%rd54, %rd2, %rd53;
	ld.global.u32 	%r156, [%rd54];
	cvt.rn.f64.s32 	%fd259, %r156;
	add.f64 	%fd260, %fd259, 0d3FE0000000000000;
	mul.f64 	%fd261, %fd1, %fd260;
	fma.rn.f64 	%fd262, %fd261, %fd261, 0d3FF0000000000000;
	mov.f64 	%fd263, 0d4010000000000000;
	div.rn.f64 	%fd465, %fd263, %fd262;
	add.s32 	%r301, %r5, 512;
$L__BB7_3:
	setp.ge.s32 	%p23, %r301, %r4;
	@%p23 bra 	$L__BB7_15;
	not.b32 	%r158, %r301;
	add.s32 	%r159, %r158, %r3;
	sub.s32 	%r8, %r159, %r153;
	shr.u32 	%r160, %r8, 9;
	add.s32 	%r9, %r160, 1;
	and.b32  	%r10, %r9, 7;
	setp.lt.u32 	%p24, %r8, 3584;
	@%p24 bra 	$L__BB7_7;
	and.b32  	%r161, %r9, 16777208;
	neg.s32 	%r299, %r161;
	mul.wide.u32 	%rd55, %r2, 14336;
	mul.wide.u32 	%rd56, %r301, 4;
	add.s64 	%rd57, %rd55, %rd56;
	add.s64 	%rd58, %rd57, %rd2;
	add.s64 	%rd95, %rd58, 8192;
$L__BB7_6:
	.pragma "nounroll";
	ld.global.u32 	%r162, [%rd95+-8192];
	cvt.rn.f64.s32 	%fd265, %r162;
	add.f64 	%fd266, %fd265, 0d3FE0000000000000;
	mul.f64 	%fd267, %fd1, %fd266;
	fma.rn.f64 	%fd268, %fd267, %fd267, 0d3FF0000000000000;
	mov.f64 	%fd269, 0d4010000000000000;
	div.rn.f64 	%fd270, %fd269, %fd268;
	add.f64 	%fd271, %fd465, %fd270;
	ld.global.u32 	%r163, [%rd95+-6144];
	cvt.rn.f64.s32 	%fd272, %r163;
	add.f64 	%fd273, %fd272, 0d3FE0000000000000;
	mul.f64 	%fd274, %fd1, %fd273;
	fma.rn.f64 	%fd275, %fd274, %fd274, 0d3FF0000000000000;
	div.rn.f64 	%fd276, %fd269, %fd275;
	add.f64 	%fd277, %fd271, %fd276;
	ld.global.u32 	%r164, [%rd95+-4096];
	cvt.rn.f64.s32 	%fd278, %r164;
	add.f64 	%fd279, %fd278, 0d3FE0000000000000;
	mul.f64 	%fd280, %fd1, %fd279;
	fma.rn.f64 	%fd281, %fd280, %fd280, 0d3FF0000000000000;
	div.rn.f64 	%fd282, %fd269, %fd281;
	add.f64 	%fd283, %fd277, %fd282;
	ld.global.u32 	%r165, [%rd95+-2048];
	cvt.rn.f64.s32 	%fd284, %r165;
	add.f64 	%fd285, %fd284, 0d3FE0000000000000;
	mul.f64 	%fd286, %fd1, %fd285;
	fma.rn.f64 	%fd287, %fd286, %fd286, 0d3FF0000000000000;
	div.rn.f64 	%fd288, %fd269, %fd287;
	add.f64 	%fd289, %fd283, %fd288;
	ld.global.u32 	%r166, [%rd95];
	cvt.rn.f64.s32 	%fd290, %r166;
	add.f64 	%fd291, %fd290, 0d3FE0000000000000;
	mul.f64 	%fd292, %fd1, %fd291;
	fma.rn.f64 	%fd293, %fd292, %fd292, 0d3FF0000000000000;
	div.rn.f64 	%fd294, %fd269, %fd293;
	add.f64 	%fd295, %fd289, %fd294;
	ld.global.u32 	%r167, [%rd95+2048];
	cvt.rn.f64.s32 	%fd296, %r167;
	add.f64 	%fd297, %fd296, 0d3FE0000000000000;
	mul.f64 	%fd298, %fd1, %fd297;
	fma.rn.f64 	%fd299, %fd298, %fd298, 0d3FF0000000000000;
	div.rn.f64 	%fd300, %fd269, %fd299;
	add.f64 	%fd301, %fd295, %fd300;
	ld.global.u32 	%r168, [%rd95+4096];
	cvt.rn.f64.s32 	%fd302, %r168;
	add.f64 	%fd303, %fd302, 0d3FE0000000000000;
	mul.f64 	%fd304, %fd1, %fd303;
	fma.rn.f64 	%fd305, %fd304, %fd304, 0d3FF0000000000000;
	div.rn.f64 	%fd306, %fd269, %fd305;
	add.f64 	%fd307, %fd301, %fd306;
	ld.global.u32 	%r169, [%rd95+6144];
	cvt.rn.f64.s32 	%fd308, %r169;
	add.f64 	%fd309, %fd308, 0d3FE0000000000000;
	mul.f64 	%fd310, %fd1, %fd309;
	fma.rn.f64 	%fd311, %fd310, %fd310, 0d3FF0000000000000;
	div.rn.f64 	%fd312, %fd269, %fd311;
	add.f64 	%fd465, %fd307, %fd312;
	add.s32 	%r301, %r301, 4096;
	add.s32 	%r299, %r299, 8;
	add.s64 	%rd95, %rd95, 16384;
	setp.ne.s32 	%p25, %r299, 0;
	@%p25 bra 	$L__BB7_6;
$L__BB7_7:
	setp.eq.s32 	%p26, %r10, 0;
	@%p26 bra 	$L__BB7_15;
	setp.lt.u32 	%p27, %r10, 4;
	@%p27 bra 	$L__BB7_10;
	cvt.s64.s32 	%rd59, %r301;
	add.s64 	%rd60, %rd59, %rd4;
	shl.b64 	%rd61, %rd60, 2;
	add.s64 	%rd62, %rd2, %rd61;
	ld.global.u32 	%r170, [%rd62];
	cvt.rn.f64.s32 	%fd314, %r170;
	add.f64 	%fd315, %fd314, 0d3FE0000000000000;
	mul.f64 	%fd316, %fd1, %fd315;
	fma.rn.f64 	%fd317, %fd316, %fd316, 0d3FF0000000000000;
	mov.f64 	%fd318, 0d4010000000000000;
	div.rn.f64 	%fd319, %fd318, %fd317;
	add.f64 	%fd320, %fd465, %fd319;
	ld.global.u32 	%r171, [%rd62+2048];
	cvt.rn.f64.s32 	%fd321, %r171;
	add.f64 	%fd322, %fd321, 0d3FE0000000000000;
	mul.f64 	%fd323, %fd1, %fd322;
	fma.rn.f64 	%fd324, %fd323, %fd323, 0d3FF0000000000000;
	div.rn.f64 	%fd325, %fd318, %fd324;
	add.f64 	%fd326, %fd320, %fd325;
	ld.global.u32 	%r172, [%rd62+4096];
	cvt.rn.f64.s32 	%fd327, %r172;
	add.f64 	%fd328, %fd327, 0d3FE0000000000000;
	mul.f64 	%fd329, %fd1, %fd328;
	fma.rn.f64 	%fd330, %fd329, %fd329, 0d3FF0000000000000;
	div.rn.f64 	%fd331, %fd318, %fd330;
	add.f64 	%fd332, %fd326, %fd331;
	ld.global.u32 	%r173, [%rd62+6144];
	cvt.rn.f64.s32 	%fd333, %r173;
	add.f64 	%fd334, %fd333, 0d3FE0000000000000;
	mul.f64 	%fd335, %fd1, %fd334;
	fma.rn.f64 	%fd336, %fd335, %fd335, 0d3FF0000000000000;
	div.rn.f64 	%fd337, %fd318, %fd336;
	add.f64 	%fd465, %fd332, %fd337;
	add.s32 	%r301, %r301, 2048;
$L__BB7_10:
	and.b32  	%r174, %r9, 3;
	setp.eq.s32 	%p28, %r174, 0;
	@%p28 bra 	$L__BB7_15;
	setp.eq.s32 	%p29, %r174, 1;
	@%p29 bra 	$L__BB7_13;
	cvt.s64.s32 	%rd63, %r301;
	add.s64 	%rd64, %rd63, %rd4;
	shl.b64 	%rd65, %rd64, 2;
	add.s64 	%rd66, %rd2, %rd65;
	ld.global.u32 	%r175, [%rd66];
	cvt.rn.f64.s32 	%fd339, %r175;
	add.f64 	%fd340, %fd339, 0d3FE0000000000000;
	mul.f64 	%fd341, %fd1, %fd340;
	fma.rn.f64 	%fd342, %fd341, %fd341, 0d3FF0000000000000;
	mov.f64 	%fd343, 0d4010000000000000;
	div.rn.f64 	%fd344, %fd343, %fd342;
	add.f64 	%fd345, %fd465, %fd344;
	ld.global.u32 	%r176, [%rd66+2048];
	cvt.rn.f64.s32 	%fd346, %r176;
	add.f64 	%fd347, %fd346, 0d3FE0000000000000;
	mul.f64 	%fd348, %fd1, %fd347;
	fma.rn.f64 	%fd349, %fd348, %fd348, 0d3FF0000000000000;
	div.rn.f64 	%fd350, %fd343, %fd349;
	add.f64 	%fd465, %fd345, %fd350;
	add.s32 	%r301, %r301, 1024;
$L__BB7_13:
	and.b32  	%r177, %r8, 512;
	setp.ne.s32 	%p30, %r177, 0;
	@%p30 bra 	$L__BB7_15;
	cvt.s64.s32 	%rd67, %r301;
	add.s64 	%rd68, %rd67, %rd4;
	shl.b64 	%rd69, %rd68, 2;
	add.s64 	%rd70, %rd2, %rd69;
	ld.global.u32 	%r178, [%rd70];
	cvt.rn.f64.s32 	%fd351, %r178;
	add.f64 	%fd352, %fd351, 0d3FE0000000000000;
	mul.f64 	%fd353, %fd1, %fd352;
	fma.rn.f64 	%fd354, %fd353, %fd353, 0d3FF0000000000000;
	mov.f64 	%fd355, 0d4010000000000000;
	div.rn.f64 	%fd356, %fd355, %fd354;
	add.f64 	%fd465, %fd465, %fd356;
$L__BB7_15:
	setp.lt.s32 	%p31, %r4, 512;
	@%p31 bra 	$L__BB7_20;
	// begin inline asm
	mov.u32 %r242, %laneid;
	// end inline asm
	mov.b64 	%rd81, %fd465;
	mov.b64 	{%r244, %r249}, %rd81;
	mov.b32 	%r250, 1;
	mov.b32 	%r291, 31;
	mov.b32 	%r292, -1;
	// begin inline asm
	shfl.sync.down.b32 %r243, %r244, %r250, %r291, %r292;
	// end inline asm
	// begin inline asm
	shfl.sync.down.b32 %r248, %r249, %r250, %r291, %r292;
	// end inline asm
	mov.b64 	%rd82, {%r243, %r248};
	mov.b64 	%fd415, %rd82;
	setp.gt.s32 	%p55, %r242, 30;
	add.f64 	%fd416, %fd465, %fd415;
	selp.f64 	%fd417, %fd465, %fd416, %p55;
	mov.b64 	%rd83, %fd417;
	mov.b64 	{%r254, %r259}, %rd83;
	mov.b32 	%r260, 2;
	// begin inline asm
	shfl.sync.down.b32 %r253, %r254, %r260, %r291, %r292;
	// end inline asm
	// begin inline asm
	shfl.sync.down.b32 %r258, %r259, %r260, %r291, %r292;
	// end inline asm
	mov.b64 	%rd84, {%r253, %r258};
	mov.b64 	%fd418, %rd84;
	setp.gt.s32 	%p56, %r242, 29;
	add.f64 	%fd419, %fd417, %fd418;
	selp.f64 	%fd420, %fd417, %fd419, %p56;
	mov.b64 	%rd85, %fd420;
	mov.b64 	{%r264, %r269}, %rd85;
	mov.b32 	%r270, 4;
	// begin inline asm
	shfl.sync.down.b32 %r263, %r264, %r270, %r291, %r292;
	// end inline asm
	// begin inline asm
	shfl.sync.down.b32 %r268, %r269, %r270, %r291, %r292;
	// end inline asm
	mov.b64 	%rd86, {%r263, %r268};
	mov.b64 	%fd421, %rd86;
	setp.gt.s32 	%p57, %r242, 27;
	add.f64 	%fd422, %fd420, %fd421;
	selp.f64 	%fd423, %fd420, %fd422, %p57;
	mov.b64 	%rd87, %fd423;
	mov.b64 	{%r274, %r279}, %rd87;
	mov.b32 	%r280, 8;
	// begin inline asm
	shfl.sync.down.b32 %r273, %r274, %r280, %r291, %r292;
	// end inline asm
	// begin inline asm
	shfl.sync.down.b32 %r278, %r279, %r280, %r291, %r292;
	// end inline asm
	mov.b64 	%rd88, {%r273, %r278};
	mov.b64 	%fd424, %rd88;
	setp.gt.s32 	%p58, %r242, 23;
	add.f64 	%fd425, %fd423, %fd424;
	selp.f64 	%fd426, %fd423, %fd425, %p58;
	mov.b64 	%rd89, %fd426;
	mov.b64 	{%r284, %r289}, %rd89;
	mov.b32 	%r290, 16;
	// begin inline asm
	shfl.sync.down.b32 %r283, %r284, %r290, %r291, %r292;
	// end inline asm
	// begin inline asm
	shfl.sync.down.b32 %r288, %r289, %r290, %r291, %r292;
	// end inline asm
	mov.b64 	%rd90, {%r283, %r288};
	mov.b64 	%fd427, %rd90;
	setp.gt.s32 	%p59, %r242, 15;
	add.f64 	%fd16, %fd426, %fd427;
	selp.f64 	%fd475, %fd426, %fd16, %p59;
	setp.ne.s32 	%p60, %r242, 0;
	@%p60 bra 	$L__BB7_18;
	shr.u32 	%r293, %r5, 2;
	and.b32  	%r294, %r293, 248;
	mov.u32 	%r295, _ZZN3cub18CUB_300001_SM_10006detail6reduce18DeviceReduceKernelINS2_10policy_hubIdyN4cuda3std3__44plusIdEEE10Policy1000EN6thrust24THRUST_300001_SM_1000_NS6detail15normal_iteratorINSD_10device_ptrIiEEEEyS9_d10pi_functorEEvT0_PT3_T1_NS0_13GridEvenShareISN_EET2_T4_E12temp_storage;
	add.s32 	%r296, %r295, %r294;
	st.shared.f64 	[%r296+16], %fd16;
$L__BB7_18:
	bar.sync 	0;
	setp.ne.s32 	%p61, %r5, 0;
	@%p61 bra 	$L__BB7_44;
	ld.shared.f64 	%fd428, [_ZZN3cub18CUB_300001_SM_10006detail6reduce18DeviceReduceKernelINS2_10policy_hubIdyN4cuda3std3__44plusIdEEE10Policy1000EN6thrust24THRUST_300001_SM_1000_NS6detail15normal_iteratorINSD_10device_ptrIiEEEEyS9_d10pi_functorEEvT0_PT3_T1_NS0_13GridEvenShareISN_EET2_T4_E12temp_storage+24];
	add.f64 	%fd429, %fd475, %fd428;
	ld.shared.f64 	%fd430, [_ZZN3cub18CUB_300001_SM_10006detail6reduce18DeviceReduceKernelINS2_10policy_hubIdyN4cuda3std3__44plusIdEEE10Policy1000EN6thrust24THRUST_300001_SM_1000_NS6detail15normal_iteratorINSD_10device_ptrIiEEEEyS9_d10pi_functorEEvT0_PT3_T1_NS0_13GridEvenShareISN_EET2_T4_E12temp_storage+32];
	add.f64 	%fd431, %fd429, %fd430;
	ld.shared.f64 	%fd432, [_ZZN3cub18CUB_300001_SM_10006detail6reduce18DeviceReduceKernelINS2_10policy_hubIdyN4cuda3std3__44plusIdEEE10Policy1000EN6thrust24THRUST_300001_SM_1000_NS6detail15normal_iteratorINSD_10device_ptrIiEEEEyS9_d10pi_functorEEvT0_PT3_T1_NS0_13GridEvenShareISN_EET2_T4_E12temp_storage+40];
	add.f64 	%fd433, %fd431, %fd432;
	ld.shared.f64 	%fd434, [_ZZN3cub18CUB_300001_SM_10006detail6reduce18DeviceReduceKernelINS2_10policy_hubIdyN4cuda3std3__44plusIdEEE10Policy1000EN6thrust24THRUST_300001_SM_1000_NS6detail15normal_iteratorINSD_10device_ptrIiEEEEyS9_d10pi_functorEEvT0_PT3_T1_NS0_13GridEvenShareISN_EET2_T4_E12temp_storage+48];
	add.f64 	%fd435, %fd433, %fd434;
	ld.shared.f64 	%fd436, [_ZZN3cub18CUB_300001_SM_10006detail6reduce18DeviceReduceKernelINS2_10policy_hubIdyN4cuda3std3__44plusIdEEE10Policy1000EN6thrust24THRUST_300001_SM_1000_NS6detail15normal_iteratorINSD_10device_ptrIiEEEEyS9_d10pi_functorEEvT0_PT3_T1_NS0_13GridEvenShareISN_EET2_T4_E12temp_storage+56];
	add.f64 	%fd437, %fd435, %fd436;
	ld.shared.f64 	%fd438, [_ZZN3cub18CUB_300001_SM_10006detail6reduce18DeviceReduceKernelINS2_10policy_hubIdyN4cuda3std3__44plusIdEEE10Policy1000EN6thrust24THRUST_300001_SM_1000_NS6detail15normal_iteratorINSD_10device_ptrIiEEEEyS9_d10pi_functorEEvT0_PT3_T1_NS0_13GridEvenShareISN_EET2_T4_E12temp_storage+64];
	add.f64 	%fd439, %fd437, %fd438;
	ld.shared.f64 	%fd440, [_ZZN3cub18CUB_300001_SM_10006detail6reduce18DeviceReduceKernelINS2_10policy_hubIdyN4cuda3std3__44plusIdEEE10Policy1000EN6thrust24THRUST_300001_SM_1000_NS6detail15normal_iteratorINSD_10device_ptrIiEEEEyS9_d10pi_functorEEvT0_PT3_T1_NS0_13GridEvenShareISN_EET2_T4_E12temp_storage+72];
	add.f64 	%fd441, %fd439, %fd440;
	ld.shared.f64 	%fd442, [_ZZN3cub18CUB_300001_SM_10006detail6reduce18DeviceReduceKernelINS2_10policy_hubIdyN4cuda3std3__44plusIdEEE10Policy1000EN6thrust24THRUST_300001_SM_1000_NS6detail15normal_iteratorINSD_10device_ptrIiEEEEyS9_d10pi_functorEEvT0_PT3_T1_NS0_13GridEvenShareISN_EET2_T4_E12temp_storage+80];
	add.f64 	%fd443, %fd441, %fd442;
	ld.shared.f64 	%fd444, [_ZZN3cub18CUB_300001_SM_10006detail6reduce18DeviceReduceKernelINS2_10policy_hubIdyN4cuda3std3__44plusIdEEE10Policy1000EN6thrust24THRUST_300001_SM_1000_NS6detail15normal_iteratorINSD_10device_ptrIiEEEEyS9_d10pi_functorEEvT0_PT3_T1_NS0_13GridEvenShareISN_EET2_T4_E12temp_storage+88];
	add.f64 	%fd445, %fd443, %fd444;
	ld.shared.f64 	%fd446, [_ZZN3cub18CUB_300001_SM_10006detail6reduce18DeviceReduceKernelINS2_10policy_hubIdyN4cuda3std3__44plusIdEEE10Policy1000EN6thrust24THRUST_300001_SM_1000_NS6detail15normal_iteratorINSD_10device_ptrIiEEEEyS9_d10pi_functorEEvT0_PT3_T1_NS0_13GridEvenShareISN_EET2_T4_E12temp_storage+96];
	add.f64 	%fd447, %fd445, %fd446;
	ld.shared.f64 	%fd448, [_ZZN3cub18CUB_300001_SM_10006detail6reduce18DeviceReduceKernelINS2_10policy_hubIdyN4cuda3std3__44plusIdEEE10Policy1000EN6thrust24THRUST_300001_SM_1000_NS6detail15normal_iteratorINSD_10device_ptrIiEEEEyS9_d10pi_functorEEvT0_PT3_T1_NS0_13GridEvenShareISN_EET2_T4_E12temp_storage+104];
	add.f64 	%fd449, %fd447, %fd448;
	ld.shared.f64 	%fd450, [_ZZN3cub18CUB_300001_SM_10006detail6reduce18DeviceReduceKernelINS2_10policy_hubIdyN4cuda3std3__44plusIdEEE10Policy1000EN6thrust24THRUST_300001_SM_1000_NS6detail15normal_iteratorINSD_10device_ptrIiEEEEyS9_d10pi_functorEEvT0_PT3_T1_NS0_13GridEvenShareISN_EET2_T4_E12temp_storage+112];
	add.f64 	%fd451, %fd449, %fd450;
	ld.shared.f64 	%fd452, [_ZZN3cub18CUB_300001_SM_10006detail6reduce18DeviceReduceKernelINS2_10policy_hubIdyN4cuda3std3__44plusIdEEE10Policy1000EN6thrust24THRUST_300001_SM_1000_NS6detail15normal_iteratorINSD_10device_ptrIiEEEEyS9_d10pi_functorEEvT0_PT3_T1_NS0_13GridEvenShareISN_EET2_T4_E12temp_storage+120];
	add.f64 	%fd453, %fd451, %fd452;
	ld.shared.f64 	%fd454, [_ZZN3cub18CUB_300001_SM_10006detail6reduce18DeviceReduceKernelINS2_10policy_hubIdyN4cuda3std3__44plusIdEEE10Policy1000EN6thrust24THRUST_300001_SM_1000_NS6detail15normal_iteratorINSD_10device_ptrIiEEEEyS9_d10pi_functorEEvT0_PT3_T1_NS0_13GridEvenShareISN_EET2_T4_E12temp_storage+128];
	add.f64 	%fd455, %fd453, %fd454;
	ld.shared.f64 	%fd456, [_ZZN3cub18CUB_300001_SM_10006detail6reduce18DeviceReduceKernelINS2_10policy_hubIdyN4cuda3std3__44plusIdEEE10Policy1000EN6thrust24THRUST_300001_SM_1000_NS6detail15normal_iteratorINSD_10device_ptrIiEEEEyS9_d10pi_functorEEvT0_PT3_T1_NS0_13GridEvenShareISN_EET2_T4_E12temp_storage+136];
	add.f64 	%fd475, %fd455, %fd456;
	bra.uni 	$L__BB7_44;
$L__BB7_20:
	// begin inline asm
	mov.u32 %r179, %laneid;
	// end inline asm
	and.b32  	%r230, %r5, 992;
	add.s32 	%r231, %r230, 32;
	setp.gt.s32 	%p32, %r231, %r4;
	not.b32 	%r232, %r230;
	add.s32 	%r233, %r4, %r232;
	selp.b32 	%r228, %r233, 31, %p32;
	mov.b64 	%rd71, %fd465;
	mov.b64 	{%r181, %r186}, %rd71;
	mov.b32 	%r187, 1;
	mov.b32 	%r229, -1;
	// begin inline asm
	shfl.sync.down.b32 %r180, %r181, %r187, %r228, %r229;
	// end inline asm
	// begin inline asm
	shfl.sync.down.b32 %r185, %r186, %r187, %r228, %r229;
	// end inline asm
	mov.b64 	%rd72, {%r180, %r185};
	mov.b64 	%fd357, %rd72;
	setp.lt.s32 	%p33, %r179, %r228;
	add.f64 	%fd358, %fd465, %fd357;
	selp.f64 	%fd359, %fd358, %fd465, %p33;
	mov.b64 	%rd73, %fd359;
	mov.b64 	{%r191, %r196}, %rd73;
	mov.b32 	%r197, 2;
	// begin inline asm
	shfl.sync.down.b32 %r190, %r191, %r197, %r228, %r229;
	// end inline asm
	// begin inline asm
	shfl.sync.down.b32 %r195, %r196, %r197, %r228, %r229;
	// end inline asm
	mov.b64 	%rd74, {%r190, %r195};
	mov.b64 	%fd360, %rd74;
	add.s32 	%r234, %r179, 2;
	setp.gt.s32 	%p34, %r234, %r228;
	add.f64 	%fd361, %fd359, %fd360;
	selp.f64 	%fd362, %fd359, %fd361, %p34;
	mov.b64 	%rd75, %fd362;
	mov.b64 	{%r201, %r206}, %rd75;
	mov.b32 	%r207, 4;
	// begin inline asm
	shfl.sync.down.b32 %r200, %r201, %r207, %r228, %r229;
	// end inline asm
	// begin inline asm
	shfl.sync.down.b32 %r205, %r206, %r207, %r228, %r229;
	// end inline asm
	mov.b64 	%rd76, {%r200, %r205};
	mov.b64 	%fd363, %rd76;
	add.s32 	%r235, %r179, 4;
	setp.gt.s32 	%p35, %r235, %r228;
	add.f64 	%fd364, %fd362, %fd363;
	selp.f64 	%fd365, %fd362, %fd364, %p35;
	mov.b64 	%rd77, %fd365;
	mov.b64 	{%r211, %r216}, %rd77;
	mov.b32 	%r217, 8;
	// begin inline asm
	shfl.sync.down.b32 %r210, %r211, %r217, %r228, %r229;
	// end inline asm
	// begin inline asm
	shfl.sync.down.b32 %r215, %r216, %r217, %r228, %r229;
	// end inline asm
	mov.b64 	%rd78, {%r210, %r215};
	mov.b64 	%fd366, %rd78;
	add.s32 	%r236, %r179, 8;
	setp.gt.s32 	%p36, %r236, %r228;
	add.f64 	%fd367, %fd365, %fd366;
	selp.f64 	%fd368, %fd365, %fd367, %p36;
	mov.b64 	%rd79, %fd368;
	mov.b64 	{%r221, %r226}, %rd79;
	mov.b32 	%r227, 16;
	// begin inline asm
	shfl.sync.down.b32 %r220, %r221, %r227, %r228, %r229;
	// end inline asm
	// begin inline asm
	shfl.sync.down.b32 %r225, %r226, %r227, %r228, %r229;
	// end inline asm
	mov.b64 	%rd80, {%r220, %r225};
	mov.b64 	%fd369, %rd80;
	add.s32 	%r237, %r179, 16;
	setp.gt.s32 	%p37, %r237, %r228;
	add.f64 	%fd370, %fd368, %fd369;
	selp.f64 	%fd475, %fd368, %fd370, %p37;
	setp.ne.s32 	%p38, %r179, 0;
	@%p38 bra 	$L__BB7_22;
	shr.u32 	%r238, %r5, 2;
	and.b32  	%r239, %r238, 248;
	mov.u32 	%r240, _ZZN3cub18CUB_300001_SM_10006detail6reduce18DeviceReduceKernelINS2_10policy_hubIdyN4cuda3std3__44plusIdEEE10Policy1000EN6thrust24THRUST_300001_SM_1000_NS6detail15normal_iteratorINSD_10device_ptrIiEEEEyS9_d10pi_functorEEvT0_PT3_T1_NS0_13GridEvenShareISN_EET2_T4_E12temp_storage;
	add.s32 	%r241, %r240, %r239;
	st.shared.f64 	[%r241+16], %fd475;
$L__BB7_22:
	bar.sync 	0;
	setp.ne.s32 	%p39, %r5, 0;
	@%p39 bra 	$L__BB7_44;
	setp.gt.s32 	%p40, %r4, 32;
	ld.shared.f64 	%fd371, [_ZZN3cub18CUB_300001_SM_10006detail6reduce18DeviceReduceKernelINS2_10policy_hubIdyN4cuda3std3__44plusIdEEE10Policy1000EN6thrust24THRUST_300001_SM_1000_NS6detail15normal_iteratorINSD_10device_ptrIiEEEEyS9_d10pi_functorEEvT0_PT3_T1_NS0_13GridEvenShareISN_EET2_T4_E12temp_storage+24];
	add.f64 	%fd372, %fd475, %fd371;
	selp.f64 	%fd373, %fd372, %fd475, %p40;
	setp.gt.s32 	%p41, %r4, 64;
	ld.shared.f64 	%fd374, [_ZZN3cub18CUB_300001_SM_10006detail6reduce18DeviceReduceKernelINS2_10policy_hubIdyN4cuda3std3__44plusIdEEE10Policy1000EN6thrust24THRUST_300001_SM_1000_NS6detail15normal_iteratorINSD_10device_ptrIiEEEEyS9_d10pi_functorEEvT0_PT3_T1_NS0_13GridEvenShareISN_EET2_T4_E12temp_storage+32];
	add.f64 	%fd375, %fd374, %fd373;
	selp.f64 	%fd376, %fd375, %fd373, %p41;
	setp.gt.s32 	%p42, %r4, 96;
	ld.shared.f64 	%fd377, [_ZZN3cub18CUB_300001_SM_10006detail6reduce18DeviceReduceKernelINS2_10policy_hubIdyN4cuda3std3__44plusIdEEE10Policy1000EN6thrust24THRUST_300001_SM_1000_NS6detail15normal_iteratorINSD_10device_ptrIiEEEEyS9_d10pi_functorEEvT0_PT3_T1_NS0_13GridEvenShareISN_EET2_T4_E12temp_storage+40];
	add.f64 	%fd378, %fd377, %fd376;
	selp.f64 	%fd379, %fd378, %fd376, %p42;
	setp.gt.s32 	%p43, %r4, 128;
	ld.shared.f64 	%fd380, [_ZZN3cub18CUB_300001_SM_10006detail6reduce18DeviceReduceKernelINS2_10policy_hubIdyN4cuda3std3__44plusIdEEE10Policy1000EN6thrust24THRUST_300001_SM_1000_NS6detail15normal_iteratorINSD_10device_ptrIiEEEEyS9_d10pi_functorEEvT0_PT3_T1_NS0_13GridEvenShareISN_EET2_T4_E12temp_storage+48];
	add.f64 	%fd381, %fd380, %fd379;
	selp.f64 	%fd382, %fd381, %fd379, %p43;
	setp.gt.s32 	%p44, %r4, 160;
	ld.shared.f64 	%fd383, [_ZZN3cub18CUB_300001_SM_10006detail6reduce18DeviceReduceKernelINS2_10policy_hubIdyN4cuda3std3__44plusIdEEE10Policy1000EN6thrust24THRUST_300001_SM_1000_NS6detail15normal_iteratorINSD_10device_ptrIiEEEEyS9_d10pi_functorEEvT0_PT3_T1_NS0_13GridEvenShareISN_EET2_T4_E12temp_storage+56];
	add.f64 	%fd384, %fd383, %fd382;
	selp.f64 	%fd385, %fd384, %fd382, %p44;
	setp.gt.s32 	%p45, %r4, 192;
	ld.shared.f64 	%fd386, [_ZZN3cub18CUB_300001_SM_10006detail6reduce18DeviceReduceKernelINS2_10policy_hubIdyN4cuda3std3__44plusIdEEE10Policy1000EN6thrust24THRUST_300001_SM_1000_NS6detail15normal_iteratorINSD_10device_ptrIiEEEEyS9_d10pi_functorEEvT0_PT3_T1_NS0_13GridEvenShareISN_EET2_T4_E12temp_storage+64];
	add.f64 	%fd387, %fd386, %fd385;
	selp.f64 	%fd388, %fd387, %fd385, %p45;
	setp.gt.s32 	%p46, %r4, 224;
	ld.shared.f64 	%fd389, [_ZZN3cub18CUB_300001_SM_10006detail6reduce18DeviceReduceKernelINS2_10policy_hubIdyN4cuda3std3__44plusIdEEE10Policy1000EN6thrust24THRUST_300001_SM_1000_NS6detail15normal_iteratorINSD_10device_ptrIiEEEEyS9_d10pi_functorEEvT0_PT3_T1_NS0_13GridEvenShareISN_EET2_T4_E12temp_storage+72];
	add.f64 	%fd390, %fd389, %fd388;
	selp.f64 	%fd391, %fd390, %fd388, %p46;
	setp.gt.s32 	%p47, %r4, 256;
	ld.shared.f64 	%fd392, [_ZZN3cub18CUB_300001_SM_10006detail6reduce18DeviceReduceKernelINS2_10policy_hubIdyN4cuda3std3__44plusIdEEE10Policy1000EN6thrust24THRUST_300001_SM_1000_NS6detail15normal_iteratorINSD_10device_ptrIiEEEEyS9_d10pi_functorEEvT0_PT3_T1_NS0_13GridEvenShareISN_EET2_T4_E12temp_storage+80];
	add.f64 	%fd393, %fd392, %fd391;
	selp.f64 	%fd394, %fd393, %fd391, %p47;
	setp.gt.s32 	%p48, %r4, 288;
	ld.shared.f64 	%fd395, [_ZZN3cub18CUB_300001_SM_10006detail6reduce18DeviceReduceKernelINS2_10policy_hubIdyN4cuda3std3__44plusIdEEE10Policy1000EN6thrust24THRUST_300001_SM_1000_NS6detail15normal_iteratorINSD_10device_ptrIiEEEEyS9_d10pi_functorEEvT0_PT3_T1_NS0_13GridEvenShareISN_EET2_T4_E12temp_storage+88];
	add.f64 	%fd396, %fd395, %fd394;
	selp.f64 	%fd397, %fd396, %fd394, %p48;
	setp.gt.s32 	%p49, %r4, 320;
	ld.shared.f64 	%fd398, [_ZZN3cub18CUB_300001_SM_10006detail6reduce18DeviceReduceKernelINS2_10policy_hubIdyN4cuda3std3__44plusIdEEE10Policy1000EN6thrust24THRUST_300001_SM_1000_NS6detail15normal_iteratorINSD_10device_ptrIiEEEEyS9_d10pi_functorEEvT0_PT3_T1_NS0_13GridEvenShareISN_EET2_T4_E12temp_storage+96];
	add.f64 	%fd399, %fd398, %fd397;
	selp.f64 	%fd400, %fd399, %fd397, %p49;
	setp.gt.s32 	%p50, %r4, 352;
	ld.shared.f64 	%fd401, [_ZZN3cub18CUB_300001_SM_10006detail6reduce18DeviceReduceKernelINS2_10policy_hubIdyN4cuda3std3__44plusIdEEE10Policy1000EN6thrust24THRUST_300001_SM_1000_NS6detail15normal_iteratorINSD_10device_ptrIiEEEEyS9_d10pi_functorEEvT0_PT3_T1_NS0_13GridEvenShareISN_EET2_T4_E12temp_storage+104];
	add.f64 	%fd402, %fd401, %fd400;
	selp.f64 	%fd403, %fd402, %fd400, %p50;
	setp.gt.s32 	%p51, %r4, 384;
	ld.shared.f64 	%fd404, [_ZZN3cub18CUB_300001_SM_10006detail6reduce18DeviceReduceKernelINS2_10policy_hubIdyN4cuda3std3__44plusIdEEE10Policy1000EN6thrust24THRUST_300001_SM_1000_NS6detail15normal_iteratorINSD_10device_ptrIiEEEEyS9_d10pi_functorEEvT0_PT3_T1_NS0_13GridEvenShareISN_EET2_T4_E12temp_storage+112];
	add.f64 	%fd405, %fd404, %fd403;
	selp.f64 	%fd406, %fd405, %fd403, %p51;
	setp.gt.s32 	%p52, %r4, 416;
	ld.shared.f64 	%fd407, [_ZZN3cub18CUB_300001_SM_10006detail6reduce18DeviceReduceKernelINS2_10policy_hubIdyN4cuda3std3__44plusIdEEE10Policy1000EN6thrust24THRUST_300001_SM_1000_NS6detail15normal_iteratorINSD_10device_ptrIiEEEEyS9_d10pi_functorEEvT0_PT3_T1_NS0_13GridEvenShareISN_EET2_T4_E12temp_storage+120];
	add.f64 	%fd408, %fd407, %fd406;
	selp.f64 	%fd409, %fd408, %fd406, %p52;
	setp.gt.s32 	%p53, %r4, 448;
	ld.shared.f64 	%fd410, [_ZZN3cub18CUB_300001_SM_10006detail6reduce18DeviceReduceKernelINS2_10policy_hubIdyN4cuda3std3__44plusIdEEE10Policy1000EN6thrust24THRUST_300001_SM_1000_NS6detail15normal_iteratorINSD_10device_ptrIiEEEEyS9_d10pi_functorEEvT0_PT3_T1_NS0_13GridEvenShareISN_EET2_T4_E12temp_storage+128];
	add.f64 	%fd411, %fd410, %fd409;
	selp.f64 	%fd412, %fd411, %fd409, %p53;
	setp.gt.s32 	%p54, %r4, 480;
	ld.shared.f64 	%fd413, [_ZZN3cub18CUB_300001_SM_10006detail6reduce18DeviceReduceKernelINS2_10policy_hubIdyN4cuda3std3__44plusIdEEE10Policy1000EN6thrust24THRUST_300001_SM_1000_NS6detail15normal_iteratorINSD_10device_ptrIiEEEEyS9_d10pi_functorEEvT0_PT3_T1_NS0_13GridEvenShareISN_EET2_T4_E12temp_storage+136];
	add.f64 	%fd414, %fd413, %fd412;
	selp.f64 	%fd475, %fd414, %fd412, %p54;
	bra.uni 	$L__BB7_44;
$L__BB7_24:
	cvt.u32.u64 	%r43, %rd4;
	mov.u32 	%r21, %tid.x;
	add.s32 	%r44, %r43, %r21;
	mul.wide.u32 	%rd19, %r44, 4;
	add.s64 	%rd20, %rd2, %rd19;
	ld.global.u32 	%r45, [%rd20];
	cvt.rn.f64.s32 	%fd40, %r45;
	add.f64 	%fd41, %fd40, 0d3FE0000000000000;
	mul.f64 	%fd42, %fd1, %fd41;
	fma.rn.f64 	%fd43, %fd42, %fd42, 0d3FF0000000000000;
	mov.f64 	%fd44, 0d4010000000000000;
	div.rn.f64 	%fd45, %fd44, %fd43;
	ld.global.u32 	%r46, [%rd20+2048];
	cvt.rn.f64.s32 	%fd46, %r46;
	add.f64 	%fd47, %fd46, 0d3FE0000000000000;
	mul.f64 	%fd48, %fd1, %fd47;
	fma.rn.f64 	%fd49, %fd48, %fd48, 0d3FF0000000000000;
	div.rn.f64 	%fd50, %fd44, %fd49;
	ld.global.u32 	%r47, [%rd20+4096];
	cvt.rn.f64.s32 	%fd51, %r47;
	add.f64 	%fd52, %fd51, 0d3FE0000000000000;
	mul.f64 	%fd53, %fd1, %fd52;
	fma.rn.f64 	%fd54, %fd53, %fd53, 0d3FF0000000000000;
	div.rn.f64 	%fd55, %fd44, %fd54;
	ld.global.u32 	%r48, [%rd20+6144];
	cvt.rn.f64.s32 	%fd56, %r48;
	add.f64 	%fd57, %fd56, 0d3FE0000000000000;
	mul.f64 	%fd58, %fd1, %fd57;
	fma.rn.f64 	%fd59, %fd58, %fd58, 0d3FF0000000000000;
	div.rn.f64 	%fd60, %fd44, %fd59;
	ld.global.u32 	%r49, [%rd20+8192];
	cvt.rn.f64.s32 	%fd61, %r49;
	add.f64 	%fd62, %fd61, 0d3FE0000000000000;
	mul.f64 	%fd63, %fd1, %fd62;
	fma.rn.f64 	%fd64, %fd63, %fd63, 0d3FF0000000000000;
	div.rn.f64 	%fd65, %fd44, %fd64;
	ld.global.u32 	%r50, [%rd20+10240];
	cvt.rn.f64.s32 	%fd66, %r50;
	add.f64 	%fd67, %fd66, 0d3FE0000000000000;
	mul.f64 	%fd68, %fd1, %fd67;
	fma.rn.f64 	%fd69, %fd68, %fd68, 0d3FF0000000000000;
	div.rn.f64 	%fd70, %fd44, %fd69;
	ld.global.u32 	%r51, [%rd20+12288];
	cvt.rn.f64.s32 	%fd71, %r51;
	add.f64 	%fd72, %fd71, 0d3FE0000000000000;
	mul.f64 	%fd73, %fd1, %fd72;
	fma.rn.f64 	%fd74, %fd73, %fd73, 0d3FF0000000000000;
	div.rn.f64 	%fd75, %fd44, %fd74;
	add.f64 	%fd76, %fd45, %fd50;
	add.f64 	%fd77, %fd76, %fd55;
	add.f64 	%fd78, %fd77, %fd60;
	add.f64 	%fd79, %fd78, %fd65;
	add.f64 	%fd80, %fd79, %fd70;
	add.f64 	%fd474, %fd80, %fd75;
	setp.lt.u64 	%p2, %rd5, %rd3;
	@%p2 bra 	$L__BB7_40;
	cvt.u32.u64 	%r53, %rd3;
	cvt.u64.u32 	%rd9, %r21;
	cvt.u32.u64 	%r22, %rd1;
	not.b32 	%r55, %r21;
	add.s32 	%r56, %r55, %r22;
	sub.s32 	%r57, %r56, %r53;
	sub.s32 	%r304, %r57, %r43;
	add.s64 	%rd21, %rd4, %rd3;
	add.s64 	%rd22, %rd21, %rd9;
	shl.b64 	%rd23, %rd22, 2;
	add.s64 	%rd24, %rd23, %rd2;
	add.s64 	%rd96, %rd24, 8192;
	mov.b32 	%r305, 0;
	mov.u64 	%rd97, %rd4;
$L__BB7_26:
	add.s64 	%rd97, %rd97, %rd3;
	add.s64 	%rd25, %rd1, -3584;
	setp.gt.u64 	%p3, %rd97, %rd25;
	@%p3 bra 	$L__BB7_28;
	cvt.u32.u64 	%r58, %rd3;
	add.s64 	%rd26, %rd97, %rd9;
	shl.b64 	%rd27, %rd26, 2;
	add.s64 	%rd28, %rd2, %rd27;
	ld.global.u32 	%r59, [%rd28];
	cvt.rn.f64.s32 	%fd81, %r59;
	add.f64 	%fd82, %fd81, 0d3FE0000000000000;
	mul.f64 	%fd83, %fd1, %fd82;
	fma.rn.f64 	%fd84, %fd83, %fd83, 0d3FF0000000000000;
	mov.f64 	%fd85, 0d4010000000000000;
	div.rn.f64 	%fd86, %fd85, %fd84;
	ld.global.u32 	%r60, [%rd28+2048];
	cvt.rn.f64.s32 	%fd87, %r60;
	add.f64 	%fd88, %fd87, 0d3FE0000000000000;
	mul.f64 	%fd89, %fd1, %fd88;
	fma.rn.f64 	%fd90, %fd89, %fd89, 0d3FF0000000000000;
	div.rn.f64 	%fd91, %fd85, %fd90;
	ld.global.u32 	%r61, [%rd28+4096];
	cvt.rn.f64.s32 	%fd92, %r61;
	add.f64 	%fd93, %fd92, 0d3FE0000000000000;
	mul.f64 	%fd94, %fd1, %fd93;
	fma.rn.f64 	%fd95, %fd94, %fd94, 0d3FF0000000000000;
	div.rn.f64 	%fd96, %fd85, %fd95;
	ld.global.u32 	%r62, [%rd28+6144];
	cvt.rn.f64.s32 	%fd97, %r62;
	add.f64 	%fd98, %fd97, 0d3FE0000000000000;
	mul.f64 	%fd99, %fd1, %fd98;
	fma.rn.f64 	%fd100, %fd99, %fd99, 0d3FF0000000000000;
	div.rn.f64 	%fd101, %fd85, %fd100;
	ld.global.u32 	%r63, [%rd28+8192];
	cvt.rn.f64.s32 	%fd102, %r63;
	add.f64 	%fd103, %fd102, 0d3FE0000000000000;
	mul.f64 	%fd104, %fd1, %fd103;
	fma.rn.f64 	%fd105, %fd104, %fd104, 0d3FF0000000000000;
	div.rn.f64 	%fd106, %fd85, %fd105;
	ld.global.u32 	%r64, [%rd28+10240];
	cvt.rn.f64.s32 	%fd107, %r64;
	add.f64 	%fd108, %fd107, 0d3FE0000000000000;
	mul.f64 	%fd109, %fd1, %fd108;
	fma.rn.f64 	%fd110, %fd109, %fd109, 0d3FF0000000000000;
	div.rn.f64 	%fd111, %fd85, %fd110;
	ld.global.u32 	%r65, [%rd28+12288];
	cvt.rn.f64.s32 	%fd112, %r65;
	add.f64 	%fd113, %fd112, 0d3FE0000000000000;
	mul.f64 	%fd114, %fd1, %fd113;
	fma.rn.f64 	%fd115, %fd114, %fd114, 0d3FF0000000000000;
	div.rn.f64 	%fd116, %fd85, %fd115;
	add.f64 	%fd117, %fd474, %fd86;
	add.f64 	%fd118, %fd117, %fd91;
	add.f64 	%fd119, %fd118, %fd96;
	add.f64 	%fd120, %fd119, %fd101;
	add.f64 	%fd121, %fd120, %fd106;
	add.f64 	%fd122, %fd121, %fd111;
	add.f64 	%fd474, %fd122, %fd116;
	sub.s64 	%rd29, %rd1, %rd97;
	setp.lt.u64 	%p4, %rd29, %rd3;
	add.s32 	%r305, %r305, 1;
	sub.s32 	%r304, %r304, %r58;
	shl.b64 	%rd30, %rd3, 2;
	add.s64 	%rd96, %rd96, %rd30;
	@%p4 bra 	$L__BB7_40;
	bra.uni 	$L__BB7_26;
$L__BB7_28:
	setp.le.u64 	%p5, %rd1, %rd97;
	cvt.u32.u64 	%r66, %rd97;
	cvt.u32.u64 	%r67, %rd1;
	sub.s32 	%r68, %r67, %r66;
	setp.ge.s32 	%p6, %r21, %r68;
	or.pred  	%p7, %p5, %p6;
	@%p7 bra 	$L__BB7_40;
	cvt.u32.u64 	%r70, %rd3;
	cvt.u32.u64 	%r71, %rd4;
	not.b32 	%r72, %r21;
	add.s32 	%r73, %r72, %r22;
	add.s32 	%r74, %r70, %r71;
	sub.s32 	%r75, %r73, %r74;
	mul.lo.s32 	%r76, %r1, %r305;
	mad.lo.s32 	%r28, %r76, -3584, %r75;
	shr.u32 	%r77, %r28, 9;
	add.s32 	%r29, %r77, 1;
	and.b32  	%r30, %r29, 7;
	setp.lt.u32 	%p8, %r28, 3584;
	mov.u32 	%r308, %r21;
	@%p8 bra 	$L__BB7_32;
	shr.u32 	%r78, %r304, 9;
	add.s32 	%r79, %r78, 1;
	and.b32  	%r80, %r79, 16777208;
	neg.s32 	%r306, %r80;
	mov.u32 	%r308, %r21;
$L__BB7_31:
	.pragma "nounroll";
	ld.global.u32 	%r81, [%rd96+-8192];
	cvt.rn.f64.s32 	%fd124, %r81;
	add.f64 	%fd125, %fd124, 0d3FE0000000000000;
	mul.f64 	%fd126, %fd1, %fd125;
	fma.rn.f64 	%fd127, %fd126, %fd126, 0d3FF0000000000000;
	mov.f64 	%fd128, 0d4010000000000000;
	div.rn.f64 	%fd129, %fd128, %fd127;
	add.f64 	%fd130, %fd474, %fd129;
	ld.global.u32 	%r82, [%rd96+-6144];
	cvt.rn.f64.s32 	%fd131, %r82;
	add.f64 	%fd132, %fd131, 0d3FE0000000000000;
	mul.f64 	%fd133, %fd1, %fd132;
	fma.rn.f64 	%fd134, %fd133, %fd133, 0d3FF0000000000000;
	div.rn.f64 	%fd135, %fd128, %fd134;
	add.f64 	%fd136, %fd130, %fd135;
	ld.global.u32 	%r83, [%rd96+-4096];
	cvt.rn.f64.s32 	%fd137, %r83;
	add.f64 	%fd138, %fd137, 0d3FE0000000000000;
	mul.f64 	%fd139, %fd1, %fd138;
	fma.rn.f64 	%fd140, %fd139, %fd139, 0d3FF0000000000000;
	div.rn.f64 	%fd141, %fd128, %fd140;
	add.f64 	%fd142, %fd136, %fd141;
	ld.global.u32 	%r84, [%rd96+-2048];
	cvt.rn.f64.s32 	%fd143, %r84;
	add.f64 	%fd144, %fd143, 0d3FE0000000000000;
	mul.f64 	%fd145, %fd1, %fd144;
	fma.rn.f64 	%fd146, %fd145, %fd145, 0d3FF0000000000000;
	div.rn.f64 	%fd147, %fd128, %fd146;
	add.f64 	%fd148, %fd142, %fd147;
	ld.global.u32 	%r85, [%rd96];
	cvt.rn.f64.s32 	%fd149, %r85;
	add.f64 	%fd150, %fd149, 0d3FE0000000000000;
	mul.f64 	%fd151, %fd1, %fd150;
	fma.rn.f64 	%fd152, %fd151, %fd151, 0d3FF0000000000000;
	div.rn.f64 	%fd153, %fd128, %fd152;
	add.f64 	%fd154, %fd148, %fd153;
	ld.global.u32 	%r86, [%rd96+2048];
	cvt.rn.f64.s32 	%fd155, %r86;
	add.f64 	%fd156, %fd155, 0d3FE0000000000000;
	mul.f64 	%fd157, %fd1, %fd156;
	fma.rn.f64 	%fd158, %fd157, %fd157, 0d3FF0000000000000;
	div.rn.f64 	%fd159, %fd128, %fd158;
	add.f64 	%fd160, %fd154, %fd159;
	ld.global.u32 	%r87, [%rd96+4096];
	cvt.rn.f64.s32 	%fd161, %r87;
	add.f64 	%fd162, %fd161, 0d3FE0000000000000;
	mul.f64 	%fd163, %fd1, %fd162;
	fma.rn.f64 	%fd164, %fd163, %fd163, 0d3FF0000000000000;
	div.rn.f64 	%fd165, %fd128, %fd164;
	add.f64 	%fd166, %fd160, %fd165;
	ld.global.u32 	%r88, [%rd96+6144];
	cvt.rn.f64.s32 	%fd167, %r88;
	add.f64 	%fd168, %fd167, 0d3FE0000000000000;
	mul.f64 	%fd169, %fd1, %fd168;
	fma.rn.f64 	%fd170, %fd169, %fd169, 0d3FF0000000000000;
	div.rn.f64 	%fd171, %fd128, %fd170;
	add.f64 	%fd474, %fd166, %fd171;
	add.s32 	%r308, %r308, 4096;
	add.s32 	%r306, %r306, 8;
	add.s64 	%rd96, %rd96, 16384;
	setp.ne.s32 	%p9, %r306, 0;
	@%p9 bra 	$L__BB7_31;
$L__BB7_32:
	setp.eq.s32 	%p10, %r30, 0;
	@%p10 bra 	$L__BB7_40;
	setp.lt.u32 	%p11, %r30, 4;
	@%p11 bra 	$L__BB7_35;
	cvt.u64.u32 	%rd31, %r308;
	add.s64 	%rd32, %rd97, %rd31;
	shl.b64 	%rd33, %rd32, 2;
	add.s64 	%rd34, %rd2, %rd33;
	ld.global.u32 	%r89, [%rd34];
	cvt.rn.f64.s32 	%fd173, %r89;
	add.f64 	%fd174, %fd173, 0d3FE0000000000000;
	mul.f64 	%fd175, %fd1, %fd174;
	fma.rn.f64 	%fd176, %fd175, %fd175, 0d3FF0000000000000;
	mov.f64 	%fd177, 0d4010000000000000;
	div.rn.f64 	%fd178, %fd177, %fd176;
	add.f64 	%fd179, %fd474, %fd178;
	ld.global.u32 	%r90, [%rd34+2048];
	cvt.rn.f64.s32 	%fd180, %r90;
	add.f64 	%fd181, %fd180, 0d3FE0000000000000;
	mul.f64 	%fd182, %fd1, %fd181;
	fma.rn.f64 	%fd183, %fd182, %fd182, 0d3FF0000000000000;
	div.rn.f64 	%fd184, %fd177, %fd183;
	add.f64 	%fd185, %fd179, %fd184;
	ld.global.u32 	%r91, [%rd34+4096];
	cvt.rn.f64.s32 	%fd186, %r91;
	add.f64 	%fd187, %fd186, 0d3FE0000000000000;
	mul.f64 	%fd188, %fd1, %fd187;
	fma.rn.f64 	%fd189, %fd188, %fd188, 0d3FF0000000000000;
	div.rn.f64 	%fd190, %fd177, %fd189;
	add.f64 	%fd191, %fd185, %fd190;
	ld.global.u32 	%r92, [%rd34+6144];
	cvt.rn.f64.s32 	%fd192, %r92;
	add.f64 	%fd193, %fd192, 0d3FE0000000000000;
	mul.f64 	%fd194, %fd1, %fd193;
	fma.rn.f64 	%fd195, %fd194, %fd194, 0d3FF0000000000000;
	div.rn.f64 	%fd196, %fd177, %fd195;
	add.f64 	%fd474, %fd191, %fd196;
	add.s32 	%r308, %r308, 2048;
$L__BB7_35:
	and.b32  	%r93, %r29, 3;
	setp.eq.s32 	%p12, %r93, 0;
	@%p12 bra 	$L__BB7_40;
	setp.eq.s32 	%p13, %r93, 1;
	@%p13 bra 	$L__BB7_38;
	cvt.u64.u32 	%rd35, %r308;
	add.s64 	%rd36, %rd97, %rd35;
	shl.b64 	%rd37, %rd36, 2;
	add.s64 	%rd38, %rd2, %rd37;
	ld.global.u32 	%r94, [%rd38];
	cvt.rn.f64.s32 	%fd198, %r94;
	add.f64 	%fd199, %fd198, 0d3FE0000000000000;
	mul.f64 	%fd200, %fd1, %fd199;
	fma.rn.f64 	%fd201, %fd200, %fd200, 0d3FF0000000000000;
	mov.f64 	%fd202, 0d4010000000000000;
	div.rn.f64 	%fd203, %fd202, %fd201;
	add.f64 	%fd204, %fd474, %fd203;
	ld.global.u32 	%r95, [%rd38+2048];
	cvt.rn.f64.s32 	%fd205, %r95;
	add.f64 	%fd206, %fd205, 0d3FE0000000000000;
	mul.f64 	%fd207, %fd1, %fd206;
	fma.rn.f64 	%fd208, %fd207, %fd207, 0d3FF0000000000000;
	div.rn.f64 	%fd209, %fd202, %fd208;
	add.f64 	%fd474, %fd204, %fd209;
	add.s32 	%r308, %r308, 1024;
$L__BB7_38:
	and.b32  	%r96, %r28, 512;
	setp.ne.s32 	%p14, %r96, 0;
	@%p14 bra 	$L__BB7_40;
	cvt.u64.u32 	%rd39, %r308;
	add.s64 	%rd40, %rd97, %rd39;
	shl.b64 	%rd41, %rd40, 2;
	add.s64 	%rd42, %rd2, %rd41;
	ld.global.u32 	%r97, [%rd42];
	cvt.rn.f64.s32 	%fd210, %r97;
	add.f64 	%fd211, %fd210, 0d3FE0000000000000;
	mul.f64 	%fd212, %fd1, %fd211;
	fma.rn.f64 	%fd213, %fd212, %fd212, 0d3FF0000000000000;
	mov.f64 	%fd214, 0d4010000000000000;
	div.rn.f64 	%fd215, %fd214, %fd213;
	add.f64 	%fd474, %fd474, %fd215;
$L__BB7_40:
	// begin inline asm
	mov.u32 %r98, %laneid;
	// end inline asm
	mov.b64 	%rd43, %fd474;
	mov.b64 	{%r100, %r105}, %rd43;
	mov.b32 	%r106, 1;
	mov.b32 	%r147, 31;
	mov.b32 	%r148, -1;
	// begin inline asm
	shfl.sync.down.b32 %r99, %r100, %r106, %r147, %r148;
	// end inline asm
	// begin inline asm
	shfl.sync.down.b32 %r104, %r105, %r106, %r147, %r148;
	// end inline asm
	mov.b64 	%rd44, {%r99, %r104};
	mov.b64 	%fd216, %rd44;
	setp.gt.s32 	%p15, %r98, 30;
	add.f64 	%fd217, %fd474, %fd216;
	selp.f64 	%fd218, %fd474, %fd217, %p15;
	mov.b64 	%rd45, %fd218;
	mov.b64 	{%r110, %r115}, %rd45;
	mov.b32 	%r116, 2;
	// begin inline asm
	shfl.sync.down.b32 %r109, %r110, %r116, %r147, %r148;
	// end inline asm
	// begin inline asm
	shfl.sync.down.b32 %r114, %r115, %r116, %r147, %r148;
	// end inline asm
	mov.b64 	%rd46, {%r109, %r114};
	mov.b64 	%fd219, %rd46;
	setp.gt.s32 	%p16, %r98, 29;
	add.f64 	%fd220, %fd218, %fd219;
	selp.f64 	%fd221, %fd218, %fd220, %p16;
	mov.b64 	%rd47, %fd221;
	mov.b64 	{%r120, %r125}, %rd47;
	mov.b32 	%r126, 4;
	// begin inline asm
	shfl.sync.down.b32 %r119, %r120, %r126, %r147, %r148;
	// end inline asm
	// begin inline asm
	shfl.sync.down.b32 %r124, %r125, %r126, %r147, %r148;
	// end inline asm
	mov.b64 	%rd48, {%r119, %r124};
	mov.b64 	%fd222, %rd48;
	setp.gt.s32 	%p17, %r98, 27;
	add.f64 	%fd223, %fd221, %fd222;
	selp.f64 	%fd224, %fd221, %fd223, %p17;
	mov.b64 	%rd49, %fd224;
	mov.b64 	{%r130, %r135}, %rd49;
	mov.b32 	%r136, 8;
	// begin inline asm
	shfl.sync.down.b32 %r129, %r130, %r136, %r147, %r148;
	// end inline asm
	// begin inline asm
	shfl.sync.down.b32 %r134, %r135, %r136, %r147, %r148;
	// end inline asm
	mov.b64 	%rd50, {%r129, %r134};
	mov.b64 	%fd225, %rd50;
	setp.gt.s32 	%p18, %r98, 23;
	add.f64 	%fd226, %fd224, %fd225;
	selp.f64 	%fd227, %fd224, %fd226, %p18;
	mov.b64 	%rd51, %fd227;
	mov.b64 	{%r140, %r145}, %rd51;
	mov.b32 	%r146, 16;
	// begin inline asm
	shfl.sync.down.b32 %r139, %r140, %r146, %r147, %r148;
	// end inline asm
	// begin inline asm
	shfl.sync.down.b32 %r144, %r145, %r146, %r147, %r148;
	// end inline asm
	mov.b64 	%rd52, {%r139, %r144};
	mov.b64 	%fd228, %rd52;
	setp.gt.s32 	%p19, %r98, 15;
	add.f64 	%fd36, %fd227, %fd228;
	selp.f64 	%fd475, %fd227, %fd36, %p19;
	setp.ne.s32 	%p20, %r98, 0;
	@%p20 bra 	$L__BB7_42;
	shr.u32 	%r149, %r21, 2;
	and.b32  	%r150, %r149, 248;
	mov.u32 	%r151, _ZZN3cub18CUB_300001_SM_10006detail6reduce18DeviceReduceKernelINS2_10policy_hubIdyN4cuda3std3__44plusIdEEE10Policy1000EN6thrust24THRUST_300001_SM_1000_NS6detail15normal_iteratorINSD_10device_ptrIiEEEEyS9_d10pi_functorEEvT0_PT3_T1_NS0_13GridEvenShareISN_EET2_T4_E12temp_storage;
	add.s32 	%r152, %r151, %r150;
	st.shared.f64 	[%r152+16], %fd36;
$L__BB7_42:
	bar.sync 	0;
	setp.ne.s32 	%p21, %r21, 0;
	@%p21 bra 	$L__BB7_44;
	ld.shared.f64 	%fd229, [_ZZN3cub18CUB_300001_SM_10006detail6reduce18DeviceReduceKernelINS2_10policy_hubIdyN4cuda3std3__44plusIdEEE10Policy1000EN6thrust24THRUST_300001_SM_1000_NS6detail15normal_iteratorINSD_10device_ptrIiEEEEyS9_d10pi_functorEEvT0_PT3_T1_NS0_13GridEvenShareISN_EET2_T4_E12temp_storage+24];
	add.f64 	%fd230, %fd475, %fd229;
	ld.shared.f64 	%fd231, [_ZZN3cub18CUB_300001_SM_10006detail6reduce18DeviceReduceKernelINS2_10policy_hubIdyN4cuda3std3__44plusIdEEE10Policy1000EN6thrust24THRUST_300001_SM_1000_NS6detail15normal_iteratorINSD_10device_ptrIiEEEEyS9_d10pi_functorEEvT0_PT3_T1_NS0_13GridEvenShareISN_EET2_T4_E12temp_storage+32];
	add.f64 	%fd232, %fd230, %fd231;
	ld.shared.f64 	%fd233, [_ZZN3cub18CUB_300001_SM_10006detail6reduce18DeviceReduceKernelINS2_10policy_hubIdyN4cuda3std3__44plusIdEEE10Policy1000EN6thrust24THRUST_300001_SM_1000_NS6detail15normal_iteratorINSD_10device_ptrIiEEEEyS9_d10pi_functorEEvT0_PT3_T1_NS0_13GridEvenShareISN_EET2_T4_E12temp_storage+40];
	add.f64 	%fd234, %fd232, %fd233;
	ld.shared.f64 	%fd235, [_ZZN3cub18CUB_300001_SM_10006detail6reduce18DeviceReduceKernelINS2_10policy_hubIdyN4cuda3std3__44plusIdEEE10Policy1000EN6thrust24THRUST_300001_SM_1000_NS6detail15normal_iteratorINSD_10device_ptrIiEEEEyS9_d10pi_functorEEvT0_PT3_T1_NS0_13GridEvenShareISN_EET2_T4_E12temp_storage+48];
	add.f64 	%fd236, %fd234, %fd235;
	ld.shared.f64 	%fd237, [_ZZN3cub18CUB_300001_SM_10006detail6reduce18DeviceReduceKernelINS2_10policy_hubIdyN4cuda3std3__44plusIdEEE10Policy1000EN6thrust24THRUST_300001_SM_1000_NS6detail15normal_iteratorINSD_10device_ptrIiEEEEyS9_d10pi_functorEEvT0_PT3_T1_NS0_13GridEvenShareISN_EET2_T4_E12temp_storage+56];
	add.f64 	%fd238, %fd236, %fd237;
	ld.shared.f64 	%fd239, [_ZZN3cub18CUB_300001_SM_10006detail6reduce18DeviceReduceKernelINS2_10policy_hubIdyN4cuda3std3__44plusIdEEE10Policy1000EN6thrust24THRUST_300001_SM_1000_NS6detail15normal_iteratorINSD_10device_ptrIiEEEEyS9_d10pi_functorEEvT0_PT3_T1_NS0_13GridEvenShareISN_EET2_T4_E12temp_storage+64];
	add.f64 	%fd240, %fd238, %fd239;
	ld.shared.f64 	%fd241, [_ZZN3cub18CUB_300001_SM_10006detail6reduce18DeviceReduceKernelINS2_10policy_hubIdyN4cuda3std3__44plusIdEEE10Policy1000EN6thrust24THRUST_300001_SM_1000_NS6detail15normal_iteratorINSD_10device_ptrIiEEEEyS9_d10pi_functorEEvT0_PT3_T1_NS0_13GridEvenShareISN_EET2_T4_E12temp_storage+72];
	add.f64 	%fd242, %fd240, %fd241;
	ld.shared.f64 	%fd243, [_ZZN3cub18CUB_300001_SM_10006detail6reduce18DeviceReduceKernelINS2_10policy_hubIdyN4cuda3std3__44plusIdEEE10Policy1000EN6thrust24THRUST_300001_SM_1000_NS6detail15normal_iteratorINSD_10device_ptrIiEEEEyS9_d10pi_functorEEvT0_PT3_T1_NS0_13GridEvenShareISN_EET2_T4_E12temp_storage+80];
	add.f64 	%fd244, %fd242, %fd243;
	ld.shared.f64 	%fd245, [_ZZN3cub18CUB_300001_SM_10006detail6reduce18DeviceReduceKernelINS2_10policy_hubIdyN4cuda3std3__44plusIdEEE10Policy1000EN6thrust24THRUST_300001_SM_1000_NS6detail15normal_iteratorINSD_10device_ptrIiEEEEyS9_d10pi_functorEEvT0_PT3_T1_NS0_13GridEvenShareISN_EET2_T4_E12temp_storage+88];
	add.f64 	%fd246, %fd244, %fd245;
	ld.shared.f64 	%fd247, [_ZZN3cub18CUB_300001_SM_10006detail6reduce18DeviceReduceKernelINS2_10policy_hubIdyN4cuda3std3__44plusIdEEE10Policy1000EN6thrust24THRUST_300001_SM_1000_NS6detail15normal_iteratorINSD_10device_ptrIiEEEEyS9_d10pi_functorEEvT0_PT3_T1_NS0_13GridEvenShareISN_EET2_T4_E12temp_storage+96];
	add.f64 	%fd248, %fd246, %fd247;
	ld.shared.f64 	%fd249, [_ZZN3cub18CUB_300001_SM_10006detail6reduce18DeviceReduceKernelINS2_10policy_hubIdyN4cuda3std3__44plusIdEEE10Policy1000EN6thrust24THRUST_300001_SM_1000_NS6detail15normal_iteratorINSD_10device_ptrIiEEEEyS9_d10pi_functorEEvT0_PT3_T1_NS0_13GridEvenShareISN_EET2_T4_E12temp_storage+104];
	add.f64 	%fd250, %fd248, %fd249;
	ld.shared.f64 	%fd251, [_ZZN3cub18CUB_300001_SM_10006detail6reduce18DeviceReduceKernelINS2_10policy_hubIdyN4cuda3std3__44plusIdEEE10Policy1000EN6thrust24THRUST_300001_SM_1000_NS6detail15normal_iteratorINSD_10device_ptrIiEEEEyS9_d10pi_functorEEvT0_PT3_T1_NS0_13GridEvenShareISN_EET2_T4_E12temp_storage+112];
	add.f64 	%fd252, %fd250, %fd251;
	ld.shared.f64 	%fd253, [_ZZN3cub18CUB_300001_SM_10006detail6reduce18DeviceReduceKernelINS2_10policy_hubIdyN4cuda3std3__44plusIdEEE10Policy1000EN6thrust24THRUST_300001_SM_1000_NS6detail15normal_iteratorINSD_10device_ptrIiEEEEyS9_d10pi_functorEEvT0_PT3_T1_NS0_13GridEvenShareISN_EET2_T4_E12temp_storage+120];
	add.f64 	%fd254, %fd252, %fd253;
	ld.shared.f64 	%fd255, [_ZZN3cub18CUB_300001_SM_10006detail6reduce18DeviceReduceKernelINS2_10policy_hubIdyN4cuda3std3__44plusIdEEE10Policy1000EN6thrust24THRUST_300001_SM_1000_NS6detail15normal_iteratorINSD_10device_ptrIiEEEEyS9_d10pi_functorEEvT0_PT3_T1_NS0_13GridEvenShareISN_EET2_T4_E12temp_storage+128];
	add.f64 	%fd256, %fd254, %fd255;
	ld.shared.f64 	%fd257, [_ZZN3cub18CUB_300001_SM_10006detail6reduce18DeviceReduceKernelINS2_10policy_hubIdyN4cuda3std3__44plusIdEEE10Policy1000EN6thrust24THRUST_300001_SM_1000_NS6detail15normal_iteratorINSD_10device_ptrIiEEEEyS9_d10pi_functorEEvT0_PT3_T1_NS0_13GridEvenShareISN_EET2_T4_E12temp_storage+136];
	add.f64 	%fd475, %fd256, %fd257;
$L__BB7_44:
	mov.u32 	%r297, %tid.x;
	setp.ne.s32 	%p62, %r297, 0;
	@%p62 bra 	$L__BB7_46;
	ld.param.u64 	%rd94, [_ZN3cub18CUB_300001_SM_10006detail6reduce18DeviceReduceKernelINS2_10policy_hubIdyN4cuda3std3__44plusIdEEE10Policy1000EN6thrust24THRUST_300001_SM_1000_NS6detail15normal_iteratorINSD_10device_ptrIiEEEEyS9_d10pi_functorEEvT0_PT3_T1_NS0_13GridEvenShareISN_EET2_T4__param_1];
	cvta.to.global.u64 	%rd91, %rd94;
	mul.wide.u32 	%rd92, %r2, 8;
	add.s64 	%rd93, %rd91, %rd92;
	st.global.f64 	[%rd93], %fd475;
$L__BB7_46:
	ret;

}
	// .globl	_ZN3cub18CUB_300001_SM_10006detail6reduce28DeviceReduceSingleTileKernelINS2_10policy_hubIdyN4cuda3std3__44plusIdEEE10Policy1000EPdSC_iS9_ddNS7_10__identityEEEvT0_T1_T2_T3_T4_T6_
.visible .entry _ZN3cub18CUB_300001_SM_10006detail6reduce28DeviceReduceSingleTileKernelINS2_10policy_hubIdyN4cuda3std3__44plusIdEEE10Policy1000EPdSC_iS9_ddNS7_10__identityEEEvT0_T1_T2_T3_T4_T6_(
	.param .u64 .ptr .align 1 _ZN3cub18CUB_300001_SM_10006detail6reduce28DeviceReduceSingleTileKernelINS2_10policy_hubIdyN4cuda3std3__44plusIdEEE10Policy1000EPdSC_iS9_ddNS7_10__identityEEEvT0_T1_T2_T3_T4_T6__param_0,
	.param .u64 .ptr .align 1 _ZN3cub18CUB_300001_SM_10006detail6reduce28DeviceReduceSingleTileKernelINS2_10policy_hubIdyN4cuda3std3__44plusIdEEE10Policy1000EPdSC_iS9_ddNS7_10__identityEEEvT0_T1_T2_T3_T4_T6__param_1,
	.param .u32 _ZN3cub18CUB_300001_SM_10006detail6reduce28DeviceReduceSingleTileKernelINS2_10policy_hubIdyN4cuda3std3__44plusIdEEE10Policy1000EPdSC_iS9_ddNS7_10__identityEEEvT0_T1_T2_T3_T4_T6__param_2,
	.param .align 1 .b8 _ZN3cub18CUB_300001_SM_10006detail6reduce28DeviceReduceSingleTileKernelINS2_10policy_hubIdyN4cuda3std3__44plusIdEEE10Policy1000EPdSC_iS9_ddNS7_10__identityEEEvT0_T1_T2_T3_T4_T6__param_3[1],
	.param .f64 _ZN3cub18CUB_300001_SM_10006detail6reduce28DeviceReduceSingleTileKernelINS2_10policy_hubIdyN4cuda3std3__44plusIdEEE10Policy1000EPdSC_iS9_ddNS7_10__identityEEEvT0_T1_T2_T3_T4_T6__param_4,
	.param .align 1 .b8 _ZN3cub18CUB_300001_SM_10006detail6reduce28DeviceReduceSingleTileKernelINS2_10policy_hubIdyN4cuda3std3__44plusIdEEE10Policy1000EPdSC_iS9_ddNS7_10__identityEEEvT0_T1_T2_T3_T4_T6__param_5[1]
)
.maxntid 512
.minnctapersm 1
{
	.reg .pred 	%p<58>;
	.reg .b32 	%r<238>;
	.reg .b64 	%rd<104>;
	.reg .b64 	%fd<232>;
	// demoted variable
	.shared .align 8 .b8 _ZZN3cub18CUB_300001_SM_10006detail6reduce28DeviceReduceSingleTileKernelINS2_10policy_hubIdyN4cuda3std3__44plusIdEEE10Policy1000EPdSC_iS9_ddNS7_10__identityEEEvT0_T1_T2_T3_T4_T6_E12temp_storage[152];
	ld.param.u64 	%rd8, [_ZN3cub18CUB_300001_SM_10006detail6reduce28DeviceReduceSingleTileKernelINS2_10policy_hubIdyN4cuda3std3__44plusIdEEE10Policy1000EPdSC_iS9_ddNS7_10__identityEEEvT0_T1_T2_T3_T4_T6__param_0];
	ld.param.u64 	%rd9, [_ZN3cub18CUB_300001_SM_10006detail6reduce28DeviceReduceSingleTileKernelINS2_10policy_hubIdyN4cuda3std3__44plusIdEEE10Policy1000EPdSC_iS9_ddNS7_10__identityEEEvT0_T1_T2_T3_T4_T6__param_1];
	ld.param.u32 	%r34, [_ZN3cub18CUB_300001_SM_10006detail6reduce28DeviceReduceSingleTileKernelINS2_10policy_hubIdyN4cuda3std3__44plusIdEEE10Policy1000EPdSC_iS9_ddNS7_10__identityEEEvT0_T1_T2_T3_T4_T6__param_2];
	ld.param.f64 	%fd30, [_ZN3cub18CUB_300001_SM_10006detail6reduce28DeviceReduceSingleTileKernelINS2_10policy_hubIdyN4cuda3std3__44plusIdEEE10Policy1000EPdSC_iS9_ddNS7_10__identityEEEvT0_T1_T2_T3_T4_T6__param_4];
	cvta.to.global.u64 	%rd1, %rd9;
	setp.ne.s32 	%p1, %r34, 0;
	@%p1 bra 	$L__BB8_3;
	mov.u32 	%r224, %tid.x;
	setp.ne.s32 	%p57, %r224, 0;
	@%p57 bra 	$L__BB8_39;
	st.global.f64 	[%rd1], %fd30;
	bra.uni 	$L__BB8_39;
$L__BB8_3:
	setp.gt.s32 	%p2, %r34, 3583;
	@%p2 bra 	$L__BB8_21;
	mov.u32 	%r1, %tid.x;
	setp.ge.s32 	%p19, %r1, %r34;
	mov.f64 	%fd223, 0d0000000000000000;
	mov.u32 	%r228, %r1;
	@%p19 bra 	$L__BB8_6;
	mul.wide.u32 	%rd69, %r1, 8;
	add.s64 	%rd68, %rd8, %rd69;
	// begin inline asm
	ld.global.nc.u64 %rd67, [%rd68];
	// end inline asm
	mov.b64 	%fd223, %rd67;
	add.s32 	%r228, %r1, 512;
$L__BB8_6:
	setp.ge.s32 	%p20, %r228, %r34;
	@%p20 bra 	$L__BB8_12;
	not.b32 	%r100, %r228;
	add.s32 	%r4, %r34, %r100;
	and.b32  	%r101, %r4, 1536;
	setp.eq.s32 	%p21, %r101, 1536;
	@%p21 bra 	$L__BB8_10;
	mul.wide.u32 	%rd70, %r228, 8;
	add.s64 	%rd102, %rd8, %rd70;
	shr.u32 	%r102, %r4, 9;
	add.s32 	%r103, %r102, 1;
	and.b32  	%r104, %r103, 3;
	neg.s32 	%r226, %r104;
$L__BB8_9:
	.pragma "nounroll";
	// begin inline asm
	ld.global.nc.u64 %rd71, [%rd102];
	// end inline asm
	mov.b64 	%fd109, %rd71;
	add.f64 	%fd223, %fd223, %fd109;
	add.s32 	%r228, %r228, 512;
	add.s64 	%rd102, %rd102, 4096;
	add.s32 	%r226, %r226, 1;
	setp.ne.s32 	%p22, %r226, 0;
	@%p22 bra 	$L__BB8_9;
$L__BB8_10:
	setp.lt.u32 	%p23, %r4, 1536;
	@%p23 bra 	$L__BB8_12;
$L__BB8_11:
	mul.wide.s32 	%rd81, %r228, 8;
	add.s64 	%rd74, %rd8, %rd81;
	// begin inline asm
	ld.global.nc.u64 %rd73, [%rd74];
	// end inline asm
	mov.b64 	%fd110, %rd73;
	add.f64 	%fd111, %fd223, %fd110;
	add.s64 	%rd76, %rd74, 4096;
	// begin inline asm
	ld.global.nc.u64 %rd75, [%rd76];
	// end inline asm
	mov.b64 	%fd112, %rd75;
	add.f64 	%fd113, %fd111, %fd112;
	add.s64 	%rd78, %rd74, 8192;
	// begin inline asm
	ld.global.nc.u64 %rd77, [%rd78];
	// end inline asm
	mov.b64 	%fd114, %rd77;
	add.f64 	%fd115, %fd113, %fd114;
	add.s64 	%rd80, %rd74, 12288;
	// begin inline asm
	ld.global.nc.u64 %rd79, [%rd80];
	// end inline asm
	mov.b64 	%fd116, %rd79;
	add.f64 	%fd223, %fd115, %fd116;
	add.s32 	%r228, %r228, 2048;
	setp.lt.s32 	%p24, %r228, %r34;
	@%p24 bra 	$L__BB8_11;
$L__BB8_12:
	setp.lt.s32 	%p25, %r34, 512;
	@%p25 bra 	$L__BB8_17;
	// begin inline asm
	mov.u32 %r168, %laneid;
	// end inline asm
	mov.b64 	%rd92, %fd223;
	mov.b64 	{%r170, %r175}, %rd92;
	mov.b32 	%r176, 1;
	mov.b32 	%r217, 31;
	mov.b32 	%r218, -1;
	// begin inline asm
	shfl.sync.down.b32 %r169, %r170, %r176, %r217, %r218;
	// end inline asm
	// begin inline asm
	shfl.sync.down.b32 %r174, %r175, %r176, %r217, %r218;
	// end inline asm
	mov.b64 	%rd93, {%r169, %r174};
	mov.b64 	%fd175, %rd93;
	setp.gt.s32 	%p49, %r168, 30;
	add.f64 	%fd176, %fd223, %fd175;
	selp.f64 	%fd177, %fd223, %fd176, %p49;
	mov.b64 	%rd94, %fd177;
	mov.b64 	{%r180, %r185}, %rd94;
	mov.b32 	%r186, 2;
	// begin inline asm
	shfl.sync.down.b32 %r179, %r180, %r186, %r217, %r218;
	// end inline asm
	// begin inline asm
	shfl.sync.down.b32 %r184, %r185, %r186, %r217, %r218;
	// end inline asm
	mov.b64 	%rd95, {%r179, %r184};
	mov.b64 	%fd178, %rd95;
	setp.gt.s32 	%p50, %r168, 29;
	add.f64 	%fd179, %fd177, %fd178;
	selp.f64 	%fd180, %fd177, %fd179, %p50;
	mov.b64 	%rd96, %fd180;
	mov.b64 	{%r190, %r195}, %rd96;
	mov.b32 	%r196, 4;
	// begin inline asm
	shfl.sync.down.b32 %r189, %r190, %r196, %r217, %r218;
	// end inline asm
	// begin inline asm
	shfl.sync.down.b32 %r194, %r195, %r196, %r217, %r218;
	// end inline asm
	mov.b64 	%rd97, {%r189, %r194};
	mov.b64 	%fd181, %rd97;
	setp.gt.s32 	%p51, %r168, 27;
	add.f64 	%fd182, %fd180, %fd181;
	selp.f64 	%fd183, %fd180, %fd182, %p51;
	mov.b64 	%rd98, %fd183;
	mov.b64 	{%r200, %r205}, %rd98;
	mov.b32 	%r206, 8;
	// begin inline asm
	shfl.sync.down.b32 %r199, %r200, %r206, %r217, %r218;
	// end inline asm
	// begin inline asm
	shfl.sync.down.b32 %r204, %r205, %r206, %r217, %r218;
	// end inline asm
	mov.b64 	%rd99, {%r199, %r204};
	mov.b64 	%fd184, %rd99;
	setp.gt.s32 	%p52, %r168, 23;
	add.f64 	%fd185, %fd183, %fd184;
	selp.f64 	%fd186, %fd183, %fd185, %p52;
	mov.b64 	%rd100, %fd186;
	mov.b64 	{%r210, %r215}, %rd100;
	mov.b32 	%r216, 16;
	// begin inline asm
	shfl.sync.down.b32 %r209, %r210, %r216, %r217, %r218;
	// end inline asm
	// begin inline asm
	shfl.sync.down.b32 %r214, %r215, %r216, %r217, %r218;
	// end inline asm
	mov.b64 	%rd101, {%r209, %r214};
	mov.b64 	%fd187, %rd101;
	setp.gt.s32 	%p53, %r168, 15;
	add.f64 	%fd10, %fd186, %fd187;
	selp.f64 	%fd231, %fd186, %fd10, %p53;
	setp.ne.s32 	%p54, %r168, 0;
	@%p54 bra 	$L__BB8_15;
	shr.u32 	%r219, %r1, 2;
	and.b32  	%r220, %r219, 248;
	mov.u32 	%r221, _ZZN3cub18CUB_300001_SM_10006detail6reduce28DeviceReduceSingleTileKernelINS2_10policy_hubIdyN4cuda3std3__44plusIdEEE10Policy1000EPdSC_iS9_ddNS7_10__identityEEEvT0_T1_T2_T3_T4_T6_E12temp_storage;
	add.s32 	%r222, %r221, %r220;
	st.shared.f64 	[%r222+16], %fd10;
$L__BB8_15:
	bar.sync 	0;
	setp.ne.s32 	%p55, %r1, 0;
	@%p55 bra 	$L__BB8_37;
	ld.shared.f64 	%fd188, [_ZZN3cub18CUB_300001_SM_10006detail6reduce28DeviceReduceSingleTileKernelINS2_10policy_hubIdyN4cuda3std3__44plusIdEEE10Policy1000EPdSC_iS9_ddNS7_10__identityEEEvT0_T1_T2_T3_T4_T6_E12temp_storage+24];
	add.f64 	%fd189, %fd231, %fd188;
	ld.shared.f64 	%fd190, [_ZZN3cub18CUB_300001_SM_10006detail6reduce28DeviceReduceSingleTileKernelINS2_10policy_hubIdyN4cuda3std3__44plusIdEEE10Policy1000EPdSC_iS9_ddNS7_10__identityEEEvT0_T1_T2_T3_T4_T6_E12temp_storage+32];
	add.f64 	%fd191, %fd189, %fd190;
	ld.shared.f64 	%fd192, [_ZZN3cub18CUB_300001_SM_10006detail6reduce28DeviceReduceSingleTileKernelINS2_10policy_hubIdyN4cuda3std3__44plusIdEEE10Policy1000EPdSC_iS9_ddNS7_10__identityEEEvT0_T1_T2_T3_T4_T6_E12temp_storage+40];
	add.f64 	%fd193, %fd191, %fd192;
	ld.shared.f64 	%fd194, [_ZZN3cub18CUB_300001_SM_10006detail6reduce28DeviceReduceSingleTileKernelINS2_10policy_hubIdyN4cuda3std3__44plusIdEEE10Policy1000EPdSC_iS9_ddNS7_10__identityEEEvT0_T1_T2_T3_T4_T6_E12temp_storage+48];
	add.f64 	%fd195, %fd193, %fd194;
	ld.shared.f64 	%fd196, [_ZZN3cub18CUB_300001_SM_10006detail6reduce28DeviceReduceSingleTileKernelINS2_10policy_hubIdyN4cuda3std3__44plusIdEEE10Policy1000EPdSC_iS9_ddNS7_10__identityEEEvT0_T1_T2_T3_T4_T6_E12temp_storage+56];
	add.f64 	%fd197, %fd195, %fd196;
	ld.shared.f64 	%fd198, [_ZZN3cub18CUB_300001_SM_10006detail6reduce28DeviceReduceSingleTileKernelINS2_10policy_hubIdyN4cuda3std3__44plusIdEEE10Policy1000EPdSC_iS9_ddNS7_10__identityEEEvT0_T1_T2_T3_T4_T6_E12temp_storage+64];
	add.f64 	%fd199, %fd197, %fd198;
	ld.shared.f64 	%fd200, [_ZZN3cub18CUB_300001_SM_10006detail6reduce28DeviceReduceSingleTileKernelINS2_10policy_hubIdyN4cuda3std3__44plusIdEEE10Policy1000EPdSC_iS9_ddNS7_10__identityEEEvT0_T1_T2_T3_T4_T6_E12temp_storage+72];
	add.f64 	%fd201, %fd199, %fd200;
	ld.shared.f64 	%fd202, [_ZZN3cub18CUB_300001_SM_10006detail6reduce28DeviceReduceSingleTileKernelINS2_10policy_hubIdyN4cuda3std3__44plusIdEEE10Policy1000EPdSC_iS9_ddNS7_10__identityEEEvT0_T1_T2_T3_T4_T6_E12temp_storage+80];
	add.f64 	%fd203, %fd201, %fd202;
	ld.shared.f64 	%fd204, [_ZZN3cub18CUB_300001_SM_10006detail6reduce28DeviceReduceSingleTileKernelINS2_10policy_hubIdyN4cuda3std3__44plusIdEEE10Policy1000EPdSC_iS9_ddNS7_10__identityEEEvT0_T1_T2_T3_T4_T6_E12temp_storage+88];
	add.f64 	%fd205, %fd203, %fd204;
	ld.shared.f64 	%fd206, [_ZZN3cub18CUB_300001_SM_10006detail6reduce28DeviceReduceSingleTileKernelINS2_10policy_hubIdyN4cuda3std3__44plusIdEEE10Policy1000EPdSC_iS9_ddNS7_10__identityEEEvT0_T1_T2_T3_T4_T6_E12temp_storage+96];
	add.f64 	%fd207, %fd205, %fd206;
	ld.shared.f64 	%fd208, [_ZZN3cub18CUB_300001_SM_10006detail6reduce28DeviceReduceSingleTileKernelINS2_10policy_hubIdyN4cuda3std3__44plusIdEEE10Policy1000EPdSC_iS9_ddNS7_10__identityEEEvT0_T1_T2_T3_T4_T6_E12temp_storage+104];
	add.f64 	%fd209, %fd207, %fd208;
	ld.shared.f64 	%fd210, [_ZZN3cub18CUB_300001_SM_10006detail6reduce28DeviceReduceSingleTileKernelINS2_10policy_hubIdyN4cuda3std3__44plusIdEEE10Policy1000EPdSC_iS9_ddNS7_10__identityEEEvT0_T1_T2_T3_T4_T6_E12temp_storage+112];
	add.f64 	%fd211, %fd209, %fd210;
	ld.shared.f64 	%fd212, [_ZZN3cub18CUB_300001_SM_10006detail6reduce28DeviceReduceSingleTileKernelINS2_10policy_hubIdyN4cuda3std3__44plusIdEEE10Policy1000EPdSC_iS9_ddNS7_10__identityEEEvT0_T1_T2_T3_T4_T6_E12temp_storage+120];
	add.f64 	%fd213, %fd211, %fd212;
	ld.shared.f64 	%fd214, [_ZZN3cub18CUB_300001_SM_10006detail6reduce28DeviceReduceSingleTileKernelINS2_10policy_hubIdyN4cuda3std3__44plusIdEEE10Policy1000EPdSC_iS9_ddNS7_10__identityEEEvT0_T1_T2_T3_T4_T6_E12temp_storage+128];
	add.f64 	%fd215, %fd213, %fd214;
	ld.shared.f64 	%fd216, [_ZZN3cub18CUB_300001_SM_10006detail6reduce28DeviceReduceSingleTileKernelINS2_10policy_hubIdyN4cuda3std3__44plusIdEEE10Policy1000EPdSC_iS9_ddNS7_10__identityEEEvT0_T1_T2_T3_T4_T6_E12temp_storage+136];
	add.f64 	%fd231, %fd215, %fd216;
	bra.uni 	$L__BB8_37;
$L__BB8_17:
	// begin inline asm
	mov.u32 %r105, %laneid;
	// end inline asm
	and.b32  	%r156, %r1, 992;
	add.s32 	%r157, %r156, 32;
	setp.gt.s32 	%p26, %r157, %r34;
	not.b32 	%r158, %r156;
	add.s32 	%r159, %r34, %r158;
	selp.b32 	%r154, %r159, 31, %p26;
	mov.b64 	%rd82, %fd223;
	mov.b64 	{%r107, %r112}, %rd82;
	mov.b32 	%r113, 1;
	mov.b32 	%r155, -1;
	// begin inline asm
	shfl.sync.down.b32 %r106, %r107, %r113, %r154, %r155;
	// end inline asm
	// begin inline asm
	shfl.sync.down.b32 %r111, %r112, %r113, %r154, %r155;
	// end inline asm
	mov.b64 	%rd83, {%r106, %r111};
	mov.b64 	%fd117, %rd83;
	setp.lt.s32 	%p27, %r105, %r154;
	add.f64 	%fd118, %fd223, %fd117;
	selp.f64 	%fd119, %fd118, %fd223, %p27;
	mov.b64 	%rd84, %fd119;
	mov.b64 	{%r117, %r122}, %rd84;
	mov.b32 	%r123, 2;
	// begin inline asm
	shfl.sync.down.b32 %r116, %r117, %r123, %r154, %r155;
	// end inline asm
	// begin inline asm
	shfl.sync.down.b32 %r121, %r122, %r123, %r154, %r155;
	// end inline asm
	mov.b64 	%rd85, {%r116, %r121};
	mov.b64 	%fd120, %rd85;
	add.s32 	%r160, %r105, 2;
	setp.gt.s32 	%p28, %r160, %r154;
	add.f64 	%fd121, %fd119, %fd120;
	selp.f64 	%fd122, %fd119, %fd121, %p28;
	mov.b64 	%rd86, %fd122;
	mov.b64 	{%r127, %r132}, %rd86;
	mov.b32 	%r133, 4;
	// begin inline asm
	shfl.sync.down.b32 %r126, %r127, %r133, %r154, %r155;
	// end inline asm
	// begin inline asm
	shfl.sync.down.b32 %r131, %r132, %r133, %r154, %r155;
	// end inline asm
	mov.b64 	%rd87, {%r126, %r131};
	mov.b64 	%fd123, %rd87;
	add.s32 	%r161, %r105, 4;
	setp.gt.s32 	%p29, %r161, %r154;
	add.f64 	%fd124, %fd122, %fd123;
	selp.f64 	%fd125, %fd122, %fd124, %p29;
	mov.b64 	%rd88, %fd125;
	mov.b64 	{%r137, %r142}, %rd88;
	mov.b32 	%r143, 8;
	// begin inline asm
	shfl.sync.down.b32 %r136, %r137, %r143, %r154, %r155;
	// end inline asm
	// begin inline asm
	shfl.sync.down.b32 %r141, %r142, %r143, %r154, %r155;
	// end inline asm
	mov.b64 	%rd89, {%r136, %r141};
	mov.b64 	%fd126, %rd89;
	add.s32 	%r162, %r105, 8;
	setp.gt.s32 	%p30, %r162, %r154;
	add.f64 	%fd127, %fd125, %fd126;
	selp.f64 	%fd128, %fd125, %fd127, %p30;
	mov.b64 	%rd90, %fd128;
	mov.b64 	{%r147, %r152}, %rd90;
	mov.b32 	%r153, 16;
	// begin inline asm
	shfl.sync.down.b32 %r146, %r147, %r153, %r154, %r155;
	// end inline asm
	// begin inline asm
	shfl.sync.down.b32 %r151, %r152, %r153, %r154, %r155;
	// end inline asm
	mov.b64 	%rd91, {%r146, %r151};
	mov.b64 	%fd129, %rd91;
	add.s32 	%r163, %r105, 16;
	setp.gt.s32 	%p31, %r163, %r154;
	add.f64 	%fd130, %fd128, %fd129;
	selp.f64 	%fd231, %fd128, %fd130, %p31;
	setp.ne.s32 	%p32, %r105, 0;
	@%p32 bra 	$L__BB8_19;
	shr.u32 	%r164, %r1, 2;
	and.b32  	%r165, %r164, 248;
	mov.u32 	%r166, _ZZN3cub18CUB_300001_SM_10006detail6reduce28DeviceReduceSingleTileKernelINS2_10policy_hubIdyN4cuda3std3__44plusIdEEE10Policy1000EPdSC_iS9_ddNS7_10__identityEEEvT0_T1_T2_T3_T4_T6_E12temp_storage;
	add.s32 	%r167, %r166, %r165;
	st.shared.f64 	[%r167+16], %fd231;
$L__BB8_19:
	bar.sync 	0;
	setp.ne.s32 	%p33, %r1, 0;
	@%p33 bra 	$L__BB8_37;
	setp.gt.s32 	%p34, %r34, 32;
	ld.shared.f64 	%fd131, [_ZZN3cub18CUB_300001_SM_10006detail6reduce28DeviceReduceSingleTileKernelINS2_10policy_hubIdyN4cuda3std3__44plusIdEEE10Policy1000EPdSC_iS9_ddNS7_10__identityEEEvT0_T1_T2_T3_T4_T6_E12temp_storage+24];
	add.f64 	%fd132, %fd231, %fd131;
	selp.f64 	%fd133, %fd132, %fd231, %p34;
	setp.gt.s32 	%p35, %r34, 64;
	ld.shared.f64 	%fd134, [_ZZN3cub18CUB_300001_SM_10006detail6reduce28DeviceReduceSingleTileKernelINS2_10policy_hubIdyN4cuda3std3__44plusIdEEE10Policy1000EPdSC_iS9_ddNS7_10__identityEEEvT0_T1_T2_T3_T4_T6_E12temp_storage+32];
	add.f64 	%fd135, %fd134, %fd133;
	selp.f64 	%fd136, %fd135, %fd133, %p35;
	setp.gt.s32 	%p36, %r34, 96;
	ld.shared.f64 	%fd137, [_ZZN3cub18CUB_300001_SM_10006detail6reduce28DeviceReduceSingleTileKernelINS2_10policy_hubIdyN4cuda3std3__44plusIdEEE10Policy1000EPdSC_iS9_ddNS7_10__identityEEEvT0_T1_T2_T3_T4_T6_E12temp_storage+40];
	add.f64 	%fd138, %fd137, %fd136;
	selp.f64 	%fd139, %fd138, %fd136, %p36;
	setp.gt.s32 	%p37, %r34, 128;
	ld.shared.f64 	%fd140, [_ZZN3cub18CUB_300001_SM_10006detail6reduce28DeviceReduceSingleTileKernelINS2_10policy_hubIdyN4cuda3std3__44plusIdEEE10Policy1000EPdSC_iS9_ddNS7_10__identityEEEvT0_T1_T2_T3_T4_T6_E12temp_storage+48];
	add.f64 	%fd141, %fd140, %fd139;
	selp.f64 	%fd142, %fd141, %fd139, %p37;
	setp.gt.s32 	%p38, %r34, 160;
	ld.shared.f64 	%fd143, [_ZZN3cub18CUB_300001_SM_10006detail6reduce28DeviceReduceSingleTileKernelINS2_10policy_hubIdyN4cuda3std3__44plusIdEEE10Policy1000EPdSC_iS9_ddNS7_10__identityEEEvT0_T1_T2_T3_T4_T6_E12temp_storage+56];
	add.f64 	%fd144, %fd143, %fd142;
	selp.f64 	%fd145, %fd144, %fd142, %p38;
	setp.gt.s32 	%p39, %r34, 192;
	ld.shared.f64 	%fd146, [_ZZN3cub18CUB_300001_SM_10006detail6reduce28DeviceReduceSingleTileKernelINS2_10policy_hubIdyN4cuda3std3__44plusIdEEE10Policy1000EPdSC_iS9_ddNS7_10__identityEEEvT0_T1_T2_T3_T4_T6_E12temp_storage+64];
	add.f64 	%fd147, %fd146, %fd145;
	selp.f64 	%fd148, %fd147, %fd145, %p39;
	setp.gt.s32 	%p40, %r34, 224;
	ld.shared.f64 	%fd149, [_ZZN3cub18CUB_300001_SM_10006detail6reduce28DeviceReduceSingleTileKernelINS2_10policy_hubIdyN4cuda3std3__44plusIdEEE10Policy1000EPdSC_iS9_ddNS7_10__identityEEEvT0_T1_T2_T3_T4_T6_E12temp_storage+72];
	add.f64 	%fd150, %fd149, %fd148;
	selp.f64 	%fd151, %fd150, %fd148, %p40;
	setp.gt.s32 	%p41, %r34, 256;
	ld.shared.f64 	%fd152, [_ZZN3cub18CUB_300001_SM_10006detail6reduce28DeviceReduceSingleTileKernelINS2_10policy_hubIdyN4cuda3std3__44plusIdEEE10Policy1000EPdSC_iS9_ddNS7_10__identityEEEvT0_T1_T2_T3_T4_T6_E12temp_storage+80];
	add.f64 	%fd153, %fd152, %fd151;
	selp.f64 	%fd154, %fd153, %fd151, %p41;
	setp.gt.s32 	%p42, %r34, 288;
	ld.shared.f64 	%fd155, [_ZZN3cub18CUB_300001_SM_10006detail6reduce28DeviceReduceSingleTileKernelINS2_10policy_hubIdyN4cuda3std3__44plusIdEEE10Policy1000EPdSC_iS9_ddNS7_10__identityEEEvT0_T1_T2_T3_T4_T6_E12temp_storage+88];
	add.f64 	%fd156, %fd155, %fd154;
	selp.f64 	%fd157, %fd156, %fd154, %p42;
	setp.gt.s32 	%p43, %r34, 320;
	ld.shared.f64 	%fd158, [_ZZN3cub18CUB_300001_SM_10006detail6reduce28DeviceReduceSingleTileKernelINS2_10policy_hubIdyN4cuda3std3__44plusIdEEE10Policy1000EPdSC_iS9_ddNS7_10__identityEEEvT0_T1_T2_T3_T4_T6_E12temp_storage+96];
	add.f64 	%fd159, %fd158, %fd157;
	selp.f64 	%fd160, %fd159, %fd157, %p43;
	setp.gt.s32 	%p44, %r34, 352;
	ld.shared.f64 	%fd161, [_ZZN3cub18CUB_300001_SM_10006detail6reduce28DeviceReduceSingleTileKernelINS2_10policy_hubIdyN4cuda3std3__44plusIdEEE10Policy1000EPdSC_iS9_ddNS7_10__identityEEEvT0_T1_T2_T3_T4_T6_E12temp_storage+104];
	add.f64 	%fd162, %fd161, %fd160;
	selp.f64 	%fd163, %fd162, %fd160, %p44;
	setp.gt.s32 	%p45, %r34, 384;
	ld.shared.f64 	%fd164, [_ZZN3cub18CUB_300001_SM_10006detail6reduce28DeviceReduceSingleTileKernelINS2_10policy_hubIdyN4cuda3std3__44plusIdEEE10Policy1000EPdSC_iS9_ddNS7_10__identityEEEvT0_T1_T2_T3_T4_T6_E12temp_storage+112];
	add.f64 	%fd165, %fd164, %fd163;
	selp.f64 	%fd166, %fd165, %fd163, %p45;
	setp.gt.s32 	%p46, %r34, 416;
	ld.shared.f64 	%fd167, [_ZZN3cub18CUB_300001_SM_10006detail6reduce28DeviceReduceSingleTileKernelINS2_10policy_hubIdyN4cuda3std3__44plusIdEEE10Policy1000EPdSC_iS9_ddNS7_10__identityEEEvT0_T1_T2_T3_T4_T6_E12temp_storage+120];
	add.f64 	%fd168, %fd167, %fd166;
	selp.f64 	%fd169, %fd168, %fd166, %p46;
	setp.gt.s32 	%p47, %r34, 448;
	ld.shared.f64 	%fd170, [_ZZN3cub18CUB_300001_SM_10006detail6reduce28DeviceReduceSingleTileKernelINS2_10policy_hubIdyN4cuda3std3__44plusIdEEE10Policy1000EPdSC_iS9_ddNS7_10__identityEEEvT0_T1_T2_T3_T4_T6_E12temp_storage+128];
	add.f64 	%fd171, %fd170, %fd169;
	selp.f64 	%fd172, %fd171, %fd169, %p47;
	setp.gt.s32 	%p48, %r34, 480;
	ld.shared.f64 	%fd173, [_ZZN3cub18CUB_300001_SM_10006detail6reduce28DeviceReduceSingleTileKernelINS2_10policy_hubIdyN4cuda3std3__44plusIdEEE10Policy1000EPdSC_iS9_ddNS7_10__identityEEEvT0_T1_T2_T3_T4_T6_E12temp_storage+136];
	add.f64 	%fd174, %fd173, %fd172;
	selp.f64 	%fd231, %fd174, %fd172, %p48;
	bra.uni 	$L__BB8_37;
$L__BB8_21:
	mov.u32 	%r13, %tid.x;
	mul.wide.u32 	%rd24, %r13, 8;
	add.s64 	%rd11, %rd8, %rd24;
	// begin inline asm
	ld.global.nc.u64 %rd10, [%rd11];
	// end inline asm
	mov.b64 	%fd31, %rd10;
	add.s64 	%rd13, %rd11, 4096;
	// begin inline asm
	ld.global.nc.u64 %rd12, [%rd13];
	// end inline asm
	mov.b64 	%fd32, %rd12;
	add.s64 	%rd15, %rd11, 8192;
	// begin inline asm
	ld.global.nc.u64 %rd14, [%rd15];
	// end inline asm
	mov.b64 	%fd33, %rd14;
	add.s64 	%rd17, %rd11, 12288;
	// begin inline asm
	ld.global.nc.u64 %rd16, [%rd17];
	// end inline asm
	mov.b64 	%fd34, %rd16;
	add.s64 	%rd19, %rd11, 16384;
	// begin inline asm
	ld.global.nc.u64 %rd18, [%rd19];
	// end inline asm
	mov.b64 	%fd35, %rd18;
	add.s64 	%rd21, %rd11, 20480;
	// begin inline asm
	ld.global.nc.u64 %rd20, [%rd21];
	// end inline asm
	mov.b64 	%fd36, %rd20;
	add.s64 	%rd23, %rd11, 24576;
	// begin inline asm
	ld.global.nc.u64 %rd22, [%rd23];
	// end inline asm
	mov.b64 	%fd37, %rd22;
	add.f64 	%fd38, %fd31, %fd32;
	add.f64 	%fd39, %fd38, %fd33;
	add.f64 	%fd40, %fd39, %fd34;
	add.f64 	%fd41, %fd40, %fd35;
	add.f64 	%fd42, %fd41, %fd36;
	add.f64 	%fd230, %fd42, %fd37;
	setp.lt.u32 	%p3, %r34, 7168;
	mov.b32 	%r231, 3584;
	@%p3 bra 	$L__BB8_25;
	add.s32 	%r14, %r34, -3584;
	mov.b32 	%r231, 3584;
$L__BB8_23:
	add.s32 	%r37, %r231, %r13;
	mul.wide.u32 	%rd39, %r37, 8;
	add.s64 	%rd26, %rd8, %rd39;
	// begin inline asm
	ld.global.nc.u64 %rd25, [%rd26];
	// end inline asm
	mov.b64 	%fd43, %rd25;
	add.s64 	%rd28, %rd26, 4096;
	// begin inline asm
	ld.global.nc.u64 %rd27, [%rd28];
	// end inline asm
	mov.b64 	%fd44, %rd27;
	add.s64 	%rd30, %rd26, 8192;
	// begin inline asm
	ld.global.nc.u64 %rd29, [%rd30];
	// end inline asm
	mov.b64 	%fd45, %rd29;
	add.s64 	%rd32, %rd26, 12288;
	// begin inline asm
	ld.global.nc.u64 %rd31, [%rd32];
	// end inline asm
	mov.b64 	%fd46, %rd31;
	add.s64 	%rd34, %rd26, 16384;
	// begin inline asm
	ld.global.nc.u64 %rd33, [%rd34];
	// end inline asm
	mov.b64 	%fd47, %rd33;
	add.s64 	%rd36, %rd26, 20480;
	// begin inline asm
	ld.global.nc.u64 %rd35, [%rd36];
	// end inline asm
	mov.b64 	%fd48, %rd35;
	add.s64 	%rd38, %rd26, 24576;
	// begin inline asm
	ld.global.nc.u64 %rd37, [%rd38];
	// end inline asm
	mov.b64 	%fd49, %rd37;
	add.f64 	%fd50, %fd230, %fd43;
	add.f64 	%fd51, %fd50, %fd44;
	add.f64 	%fd52, %fd51, %fd45;
	add.f64 	%fd53, %fd52, %fd46;
	add.f64 	%fd54, %fd53, %fd47;
	add.f64 	%fd55, %fd54, %fd48;
	add.f64 	%fd230, %fd55, %fd49;
	sub.s32 	%r38, %r34, %r231;
	setp.lt.s32 	%p4, %r38, 3584;
	@%p4 bra 	$L__BB8_33;
	add.s32 	%r231, %r231, 3584;
	setp.le.s32 	%p5, %r231, %r14;
	@%p5 bra 	$L__BB8_23;
$L__BB8_25:
	setp.le.s32 	%p6, %r34, %r231;
	@%p6 bra 	$L__BB8_33;
	sub.s32 	%r18, %r34, %r231;
	setp.ge.s32 	%p7, %r13, %r18;
	@%p7 bra 	$L__BB8_33;
	not.b32 	%r39, %r13;
	add.s32 	%r40, %r34, %r39;
	sub.s32 	%r19, %r40, %r231;
	and.b32  	%r41, %r19, 1536;
	setp.eq.s32 	%p8, %r41, 1536;
	mov.u32 	%r235, %r13;
	@%p8 bra 	$L__BB8_30;
	add.s32 	%r233, %r13, %r231;
	shr.u32 	%r42, %r19, 9;
	add.s32 	%r43, %r42, 1;
	and.b32  	%r44, %r43, 3;
	neg.s32 	%r232, %r44;
	mov.u32 	%r235, %r13;
$L__BB8_29:
	.pragma "nounroll";
	mul.wide.u32 	%rd42, %r233, 8;
	add.s64 	%rd41, %rd8, %rd42;
	// begin inline asm
	ld.global.nc.u64 %rd40, [%rd41];
	// end inline asm
	mov.b64 	%fd57, %rd40;
	add.f64 	%fd230, %fd230, %fd57;
	add.s32 	%r235, %r235, 512;
	add.s32 	%r233, %r233, 512;
	add.s32 	%r232, %r232, 1;
	setp.ne.s32 	%p9, %r232, 0;
	@%p9 bra 	$L__BB8_29;
$L__BB8_30:
	setp.lt.u32 	%p10, %r19, 1536;
	@%p10 bra 	$L__BB8_33;
	cvt.u64.u32 	%rd43, %r235;
	cvt.u64.u32 	%rd44, %r231;
	add.s64 	%rd45, %rd43, %rd44;
	shl.b64 	%rd46, %rd45, 3;
	add.s64 	%rd47, %rd46, %rd8;
	add.s64 	%rd103, %rd47, 8192;
	add.s32 	%r236, %r235, %r231;
$L__BB8_32:
	mul.wide.u32 	%rd56, %r236, 8;
	add.s64 	%rd49, %rd8, %rd56;
	// begin inline asm
	ld.global.nc.u64 %rd48, [%rd49];
	// end inline asm
	mov.b64 	%fd58, %rd48;
	add.f64 	%fd59, %fd230, %fd58;
	add.s64 	%rd51, %rd103, -4096;
	// begin inline asm
	ld.global.nc.u64 %rd50, [%rd51];
	// end inline asm
	mov.b64 	%fd60, %rd50;
	add.f64 	%fd61, %fd59, %fd60;
	// begin inline asm
	ld.global.nc.u64 %rd52, [%rd103];
	// end inline asm
	mov.b64 	%fd62, %rd52;
	add.f64 	%fd63, %fd61, %fd62;
	add.s64 	%rd55, %rd103, 4096;
	// begin inline asm
	ld.global.nc.u64 %rd54, [%rd55];
	// end inline asm
	mov.b64 	%fd64, %rd54;
	add.f64 	%fd230, %fd63, %fd64;
	add.s32 	%r235, %r235, 2048;
	add.s64 	%rd103, %rd103, 16384;
	add.s32 	%r236, %r236, 2048;
	setp.lt.s32 	%p11, %r235, %r18;
	@%p11 bra 	$L__BB8_32;
$L__BB8_33:
	// begin inline asm
	mov.u32 %r45, %laneid;
	// end inline asm
	mov.b64 	%rd57, %fd230;
	mov.b64 	{%r47, %r52}, %rd57;
	mov.b32 	%r53, 1;
	mov.b32 	%r94, 31;
	mov.b32 	%r95, -1;
	// begin inline asm
	shfl.sync.down.b32 %r46, %r47, %r53, %r94, %r95;
	// end inline asm
	// begin inline asm
	shfl.sync.down.b32 %r51, %r52, %r53, %r94, %r95;
	// end inline asm
	mov.b64 	%rd58, {%r46, %r51};
	mov.b64 	%fd65, %rd58;
	setp.gt.s32 	%p12, %r45, 30;
	add.f64 	%fd66, %fd230, %fd65;
	selp.f64 	%fd67, %fd230, %fd66, %p12;
	mov.b64 	%rd59, %fd67;
	mov.b64 	{%r57, %r62}, %rd59;
	mov.b32 	%r63, 2;
	// begin inline asm
	shfl.sync.down.b32 %r56, %r57, %r63, %r94, %r95;
	// end inline asm
	// begin inline asm
	shfl.sync.down.b32 %r61, %r62, %r63, %r94, %r95;
	// end inline asm
	mov.b64 	%rd60, {%r56, %r61};
	mov.b64 	%fd68, %rd60;
	setp.gt.s32 	%p13, %r45, 29;
	add.f64 	%fd69, %fd67, %fd68;
	selp.f64 	%fd70, %fd67, %fd69, %p13;
	mov.b64 	%rd61, %fd70;
	mov.b64 	{%r67, %r72}, %rd61;
	mov.b32 	%r73, 4;
	// begin inline asm
	shfl.sync.down.b32 %r66, %r67, %r73, %r94, %r95;
	// end inline asm
	// begin inline asm
	shfl.sync.down.b32 %r71, %r72, %r73, %r94, %r95;
	// end inline asm
	mov.b64 	%rd62, {%r66, %r71};
	mov.b64 	%fd71, %rd62;
	setp.gt.s32 	%p14, %r45, 27;
	add.f64 	%fd72, %fd70, %fd71;
	selp.f64 	%fd73, %fd70, %fd72, %p14;
	mov.b64 	%rd63, %fd73;
	mov.b64 	{%r77, %r82}, %rd63;
	mov.b32 	%r83, 8;
	// begin inline asm
	shfl.sync.down.b32 %r76, %r77, %r83, %r94, %r95;
	// end inline asm
	// begin inline asm
	shfl.sync.down.b32 %r81, %r82, %r83, %r94, %r95;
	// end inline asm
	mov.b64 	%rd64, {%r76, %r81};
	mov.b64 	%fd74, %rd64;
	setp.gt.s32 	%p15, %r45, 23;
	add.f64 	%fd75, %fd73, %fd74;
	selp.f64 	%fd76, %fd73, %fd75, %p15;
	mov.b64 	%rd65, %fd76;
	mov.b64 	{%r87, %r92}, %rd65;
	mov.b32 	%r93, 16;
	// begin inline asm
	shfl.sync.down.b32 %r86, %r87, %r93, %r94, %r95;
	// end inline asm
	// begin inline asm
	shfl.sync.down.b32 %r91, %r92, %r93, %r94, %r95;
	// end inline asm
	mov.b64 	%rd66, {%r86, %r91};
	mov.b64 	%fd77, %rd66;
	setp.gt.s32 	%p16, %r45, 15;
	add.f64 	%fd26, %fd76, %fd77;
	selp.f64 	%fd231, %fd76, %fd26, %p16;
	setp.ne.s32 	%p17, %r45, 0;
	@%p17 bra 	$L__BB8_35;
	shr.u32 	%r96, %r13, 2;
	and.b32  	%r97, %r96, 248;
	mov.u32 	%r98, _ZZN3cub18CUB_300001_SM_10006detail6reduce28DeviceReduceSingleTileKernelINS2_10policy_hubIdyN4cuda3std3__44plusIdEEE10Policy1000EPdSC_iS9_ddNS7_10__identityEEEvT0_T1_T2_T3_T4_T6_E12temp_storage;
	add.s32 	%r99, %r98, %r97;
	st.shared.f64 	[%r99+16], %fd26;
$L__BB8_35:
	bar.sync 	0;
	setp.ne.s32 	%p18, %r13, 0;
	@%p18 bra 	$L__BB8_37;
	ld.shared.f64 	%fd78, [_ZZN3cub18CUB_300001_SM_10006detail6reduce28DeviceReduceSingleTileKernelINS2_10policy_hubIdyN4cuda3std3__44plusIdEEE10Policy1000EPdSC_iS9_ddNS7_10__identityEEEvT0_T1_T2_T3_T4_T6_E12temp_storage+24];
	add.f64 	%fd79, %fd231, %fd78;
	ld.shared.f64 	%fd80, [_ZZN3cub18CUB_300001_SM_10006detail6reduce28DeviceReduceSingleTileKernelINS2_10policy_hubIdyN4cuda3std3__44plusIdEEE10Policy1000EPdSC_iS9_ddNS7_10__identityEEEvT0_T1_T2_T3_T4_T6_E12temp_storage+32];
	add.f64 	%fd81, %fd79, %fd80;
	ld.shared.f64 	%fd82, [_ZZN3cub18CUB_300001_SM_10006detail6reduce28DeviceReduceSingleTileKernelINS2_10policy_hubIdyN4cuda3std3__44plusIdEEE10Policy1000EPdSC_iS9_ddNS7_10__identityEEEvT0_T1_T2_T3_T4_T6_E12temp_storage+40];
	add.f64 	%fd83, %fd81, %fd82;
	ld.shared.f64 	%fd84, [_ZZN3cub18CUB_300001_SM_10006detail6reduce28DeviceReduceSingleTileKernelINS2_10policy_hubIdyN4cuda3std3__44plusIdEEE10Policy1000EPdSC_iS9_ddNS7_10__identityEEEvT0_T1_T2_T3_T4_T6_E12temp_storage+48];
	add.f64 	%fd85, %fd83, %fd84;
	ld.shared.f64 	%fd86, [_ZZN3cub18CUB_300001_SM_10006detail6reduce28DeviceReduceSingleTileKernelINS2_10policy_hubIdyN4cuda3std3__44plusIdEEE10Policy1000EPdSC_iS9_ddNS7_10__identityEEEvT0_T1_T2_T3_T4_T6_E12temp_storage+56];
	add.f64 	%fd87, %fd85, %fd86;
	ld.shared.f64 	%fd88, [_ZZN3cub18CUB_300001_SM_10006detail6reduce28DeviceReduceSingleTileKernelINS2_10policy_hubIdyN4cuda3std3__44plusIdEEE10Policy1000EPdSC_iS9_ddNS7_10__identityEEEvT0_T1_T2_T3_T4_T6_E12temp_storage+64];
	add.f64 	%fd89, %fd87, %fd88;
	ld.shared.f64 	%fd90, [_ZZN3cub18CUB_300001_SM_10006detail6reduce28DeviceReduceSingleTileKernelINS2_10policy_hubIdyN4cuda3std3__44plusIdEEE10Policy1000EPdSC_iS9_ddNS7_10__identityEEEvT0_T1_T2_T3_T4_T6_E12temp_storage+72];
	add.f64 	%fd91, %fd89, %fd90;
	ld.shared.f64 	%fd92, [_ZZN3cub18CUB_300001_SM_10006detail6reduce28DeviceReduceSingleTileKernelINS2_10policy_hubIdyN4cuda3std3__44plusIdEEE10Policy1000EPdSC_iS9_ddNS7_10__identityEEEvT0_T1_T2_T3_T4_T6_E12temp_storage+80];
	add.f64 	%fd93, %fd91, %fd92;
	ld.shared.f64 	%fd94, [_ZZN3cub18CUB_300001_SM_10006detail6reduce28DeviceReduceSingleTileKernelINS2_10policy_hubIdyN4cuda3std3__44plusIdEEE10Policy1000EPdSC_iS9_ddNS7_10__identityEEEvT0_T1_T2_T3_T4_T6_E12temp_storage+88];
	add.f64 	%fd95, %fd93, %fd94;
	ld.shared.f64 	%fd96, [_ZZN3cub18CUB_300001_SM_10006detail6reduce28DeviceReduceSingleTileKernelINS2_10policy_hubIdyN4cuda3std3__44plusIdEEE10Policy1000EPdSC_iS9_ddNS7_10__identityEEEvT0_T1_T2_T3_T4_T6_E12temp_storage+96];
	add.f64 	%fd97, %fd95, %fd96;
	ld.shared.f64 	%fd98, [_ZZN3cub18CUB_300001_SM_10006detail6reduce28DeviceReduceSingleTileKernelINS2_10policy_hubIdyN4cuda3std3__44plusIdEEE10Policy1000EPdSC_iS9_ddNS7_10__identityEEEvT0_T1_T2_T3_T4_T6_E12temp_storage+104];
	add.f64 	%fd99, %fd97, %fd98;
	ld.shared.f64 	%fd100, [_ZZN3cub18CUB_300001_SM_10006detail6reduce28DeviceReduceSingleTileKernelINS2_10policy_hubIdyN4cuda3std3__44plusIdEEE10Policy1000EPdSC_iS9_ddNS7_10__identityEEEvT0_T1_T2_T3_T4_T6_E12temp_storage+112];
	add.f64 	%fd101, %fd99, %fd100;
	ld.shared.f64 	%fd102, [_ZZN3cub18CUB_300001_SM_10006detail6reduce28DeviceReduceSingleTileKernelINS2_10policy_hubIdyN4cuda3std3__44plusIdEEE10Policy1000EPdSC_iS9_ddNS7_10__identityEEEvT0_T1_T2_T3_T4_T6_E12temp_storage+120];
	add.f64 	%fd103, %fd101, %fd102;
	ld.shared.f64 	%fd104, [_ZZN3cub18CUB_300001_SM_10006detail6reduce28DeviceReduceSingleTileKernelINS2_10policy_hubIdyN4cuda3std3__44plusIdEEE10Policy1000EPdSC_iS9_ddNS7_10__identityEEEvT0_T1_T2_T3_T4_T6_E12temp_storage+128];
	add.f64 	%fd105, %fd103, %fd104;
	ld.shared.f64 	%fd106, [_ZZN3cub18CUB_300001_SM_10006detail6reduce28DeviceReduceSingleTileKernelINS2_10policy_hubIdyN4cuda3std3__44plusIdEEE10Policy1000EPdSC_iS9_ddNS7_10__identityEEEvT0_T1_T2_T3_T4_T6_E12temp_storage+136];
	add.f64 	%fd231, %fd105, %fd106;
$L__BB8_37:
	mov.u32 	%r223, %tid.x;
	setp.ne.s32 	%p56, %r223, 0;
	@%p56 bra 	$L__BB8_39;
	add.f64 	%fd217, %fd30, %fd231;
	st.global.f64 	[%rd1], %fd217;
$L__BB8_39:
	ret;

}


// ===== COMPILED SASS (sm_100) =====

	.target	sm_100

	.elftype	@"ET_EXEC"


//--------------------- .note.nv.tkinfo           --------------------------
	.section	.note.nv.tkinfo,"",@"SHT_NOTE"
	.sectionflags	@"SHF_NOTE_NV_TKINFO"
	.tkinfo
        /*0018*/ 	.word	0x00000002
        /*0030*/ 	.string	""
        /*0030*/ 	.string	"ptxas"
        /*0030*/ 	.string	"Cuda compilation tools, release 13.0, V13.0.88"
        /*0030*/ 	.string	"Build cuda_13.0.r13.0/compiler.36424714_0"
        /*0030*/ 	.string	"-arch sm_100 -m 64 "



//--------------------- .note.nv.cuinfo           --------------------------
	.section	.note.nv.cuinfo,"",@"SHT_NOTE"
	.sectionflags	@"SHF_NOTE_NV_CUINFO"
        /*0018*/ 	.short	0x0002
        /*001a*/ 	.short	0x0064
        /*001c*/ 	.short	0x0082
	.zero		2


//--------------------- .nv.info                  --------------------------
	.section	.nv.info,"",@"SHT_CUDA_INFO"
	.align	4


	//----- nvinfo : EIATTR_REGCOUNT
	.align		4
        /*0000*/ 	.byte	0x04, 0x2f
        /*0002*/ 	.short	(.L_44 - .L_43)
	.align		4
.L_43:
        /*0004*/ 	.word	index@(_ZN3cub18CUB_300001_SM_10006detail11EmptyKernelIvEEvv)
        /*0008*/ 	.word	0x00000004


	//----- nvinfo : EIATTR_FRAME_SIZE
	.align		4
.L_44:
        /*000c*/ 	.byte	0x04, 0x11
        /*000e*/ 	.short	(.L_46 - .L_45)
	.align		4
.L_45:
        /*0010*/ 	.word	index@(_ZN3cub18CUB_300001_SM_10006detail11EmptyKernelIvEEvv)
        /*0014*/ 	.word	0x00000000


	//----- nvinfo : EIATTR_REGCOUNT
	.align		4
.L_46:
        /*0018*/ 	.byte	0x04, 0x2f
        /*001a*/ 	.short	(.L_48 - .L_47)
	.align		4
.L_47:
        /*001c*/ 	.word	index@(_ZN3cub18CUB_300001_SM_10006detail8for_each13static_kernelINS2_12policy_hub_t12policy_500_tEmN6thrust24THRUST_300001_SM_1000_NS8cuda_cub20__uninitialized_fill7functorINS7_10device_ptrIiEEiEEEEvT0_T1_)
        /*0020*/ 	.word	0x00000008


	//----- nvinfo : EIATTR_FRAME_SIZE
	.align		4
.L_48:
        /*0024*/ 	.byte	0x04, 0x11
        /*0026*/ 	.short	(.L_50 - .L_49)
	.align		4
.L_49:
        /*0028*/ 	.word	index@(_ZN3cub18CUB_300001_SM_10006detail8for_each13static_kernelINS2_12policy_hub_t12policy_500_tEmN6thrust24THRUST_300001_SM_1000_NS8cuda_cub20__uninitialized_fill7functorINS7_10device_ptrIiEEiEEEEvT0_T1_)
        /*002c*/ 	.word	0x00000000


	//----- nvinfo : EIATTR_REGCOUNT
	.align		4
.L_50:
        /*0030*/ 	.byte	0x04, 0x2f
        /*0032*/ 	.short	(.L_52 - .L_51)
	.align		4
.L_51:
        /*0034*/ 	.word	index@(_ZN3cub18CUB_300001_SM_10006detail8for_each13static_kernelINS2_12policy_hub_t12policy_500_tElN6thrust24THRUST_300001_SM_1000_NS8cuda_cub10__tabulate7functorINS7_6detail15normal_iteratorINS7_10device_ptrIiEEEENS7_6system6detail7generic6detail22compute_sequence_valueIivEElEEEEvT0_T1_)
        /*0038*/ 	.word	0x0000000a


	//----- nvinfo : EIATTR_FRAME_SIZE
	.align		4
.L_52:
        /*003c*/ 	.byte	0x04, 0x11
        /*003e*/ 	.short	(.L_54 - .L_53)
	.align		4
.L_53:
        /*0040*/ 	.word	index@(_ZN3cub18CUB_300001_SM_10006detail8for_each13static_kernelINS2_12policy_hub_t12policy_500_tElN6thrust24THRUST_300001_SM_1000_NS8cuda_cub10__tabulate7functorINS7_6detail15normal_iteratorINS7_10device_ptrIiEEEENS7_6system6detail7generic6detail22compute_sequence_valueIivEElEEEEvT0_T1_)
        /*0044*/ 	.word	0x00000000


	//----- nvinfo : EIATTR_REGCOUNT
	.align		4
.L_54:
        /*0048*/ 	.byte	0x04, 0x2f
        /*004a*/ 	.short	(.L_56 - .L_55)
	.align		4
.L_55:
        /*004c*/ 	.word	index@(_ZN3cub18CUB_300001_SM_10006detail6reduce28DeviceReduceSingleTileKernelINS2_10policy_hubIdjN4cuda3std3__44plusIdEEE10Policy1000EN6thrust24THRUST_300001_SM_1000_NS6detail15normal_iteratorINSD_10device_ptrIiEEEEPdjS9_dd10pi_functorEEvT0_T1_T2_T3_T4_T6_)
        /*0050*/ 	.word	0x0000002e


	//----- nvinfo : EIATTR_FRAME_SIZE
	.align		4
.L_56:
        /*0054*/ 	.byte	0x04, 0x11
        /*0056*/ 	.short	(.L_58 - .L_57)
	.align		4
.L_57:
        /*0058*/ 	.word	index@($__internal_3_$__cuda_sm20_div_rn_f64_full)
        /*005c*/ 	.word	0x00000000


	//----- nvinfo : EIATTR_FRAME_SIZE
	.align		4
.L_58:
        /*0060*/ 	.byte	0x04, 0x11
        /*0062*/ 	.short	(.L_60 - .L_59)
	.align		4
.L_59:
        /*0064*/ 	.word	index@(_ZN3cub18CUB_300001_SM_10006detail6reduce28DeviceReduceSingleTileKernelINS2_10policy_hubIdjN4cuda3std3__44plusIdEEE10Policy1000EN6thrust24THRUST_300001_SM_1000_NS6detail15normal_iteratorINSD_10device_ptrIiEEEEPdjS9_dd10pi_functorEEvT0_T1_T2_T3_T4_T6_)
        /*0068*/ 	.word	0x00000000


	//----- nvinfo : EIATTR_REGCOUNT
	.align		4
.L_60:
        /*006c*/ 	.byte	0x04, 0x2f
        /*006e*/ 	.short	(.L_62 - .L_61)
	.align		4
.L_61:
        /*0070*/ 	.word	index@(_ZN3cub18CUB_300001_SM_10006detail6reduce18DeviceReduceKernelINS2_10policy_hubIdjN4cuda3std3__44plusIdEEE10Policy1000EN6thrust24THRUST_300001_SM_1000_NS6detail15normal_iteratorINSD_10device_ptrIiEEEEjS9_d10pi_functorEEvT0_PT3_T1_NS0_13GridEvenShareISN_EET2_T4_)
        /*0074*/ 	.word	0x00000030


	//----- nvinfo : EIATTR_FRAME_SIZE
	.align		4
.L_62:
        /*0078*/ 	.byte	0x04, 0x11
        /*007a*/ 	.short	(.L_64 - .L_63)
	.align		4
.L_63:
        /*007c*/ 	.word	index@($__internal_2_$__cuda_sm20_div_rn_f64_full)
        /*0080*/ 	.word	0x00000000


	//----- nvinfo : EIATTR_FRAME_SIZE
	.align		4
.L_64:
        /*0084*/ 	.byte	0x04, 0x11
        /*0086*/ 	.short	(.L_66 - .L_65)
	.align		4
.L_65:
        /*0088*/ 	.word	index@(_ZN3cub18CUB_300001_SM_10006detail6reduce18DeviceReduceKernelINS2_10policy_hubIdjN4cuda3std3__44plusIdEEE10Policy1000EN6thrust24THRUST_300001_SM_1000_NS6detail15normal_iteratorINSD_10device_ptrIiEEEEjS9_d10pi_functorEEvT0_PT3_T1_NS0_13GridEvenShareISN_EET2_T4_)
        /*008c*/ 	.word	0x00000000


	//----- nvinfo : EIATTR_REGCOUNT
	.align		4
.L_66:
        /*0090*/ 	.byte	0x04, 0x2f
        /*0092*/ 	.short	(.L_68 - .L_67)
	.align		4
.L_67:
        /*0094*/ 	.word	index@(_ZN3cub18CUB_300001_SM_10006detail6reduce28DeviceReduceSingleTileKernelINS2_10policy_hubIdjN4cuda3std3__44plusIdEEE10Policy1000EPdSC_iS9_ddNS7_10__identityEEEvT0_T1_T2_T3_T4_T6_)
        /*0098*/ 	.word	0x00000030


	//----- nvinfo : EIATTR_FRAME_SIZE
	.align		4
.L_68:
        /*009c*/ 	.byte	0x04, 0x11
        /*009e*/ 	.short	(.L_70 - .L_69)
	.align		4
.L_69:
        /*00a0*/ 	.word	index@(_ZN3cub18CUB_300001_SM_10006detail6reduce28DeviceReduceSingleTileKernelINS2_10policy_hubIdjN4cuda3std3__44plusIdEEE10Policy1000EPdSC_iS9_ddNS7_10__identityEEEvT0_T1_T2_T3_T4_T6_)
        /*00a4*/ 	.word	0x00000000


	//----- nvinfo : EIATTR_REGCOUNT
	.align		4
.L_70:
        /*00a8*/ 	.byte	0x04, 0x2f
        /*00aa*/ 	.short	(.L_72 - .L_71)
	.align		4
.L_71:
        /*00ac*/ 	.word	index@(_ZN3cub18CUB_300001_SM_10006detail6reduce28DeviceReduceSingleTileKernelINS2_10policy_hubIdyN4cuda3std3__44plusIdEEE10Policy1000EN6thrust24THRUST_300001_SM_1000_NS6detail15normal_iteratorINSD_10device_ptrIiEEEEPdyS9_dd10pi_functorEEvT0_T1_T2_T3_T4_T6_)
        /*00b0*/ 	.word	0x0000002e


	//----- nvinfo : EIATTR_FRAME_SIZE
	.align		4
.L_72:
        /*00b4*/ 	.byte	0x04, 0x11
        /*00b6*/ 	.short	(.L_74 - .L_73)
	.align		4
.L_73:
        /*00b8*/ 	.word	index@($__internal_1_$__cuda_sm20_div_rn_f64_full)
        /*00bc*/ 	.word	0x00000000


	//----- nvinfo : EIATTR_FRAME_SIZE
	.align		4
.L_74:
        /*00c0*/ 	.byte	0x04, 0x11
        /*00c2*/ 	.short	(.L_76 - .L_75)
	.align		4
.L_75:
        /*00c4*/ 	.word	index@(_ZN3cub18CUB_300001_SM_10006detail6reduce28DeviceReduceSingleTileKernelINS2_10policy_hubIdyN4cuda3std3__44plusIdEEE10Policy1000EN6thrust24THRUST_300001_SM_1000_NS6detail15normal_iteratorINSD_10device_ptrIiEEEEPdyS9_dd10pi_functorEEvT0_T1_T2_T3_T4_T6_)
        /*00c8*/ 	.word	0x00000000


	//----- nvinfo : EIATTR_REGCOUNT
	.align		4
.L_76:
        /*00cc*/ 	.byte	0x04, 0x2f
        /*00ce*/ 	.short	(.L_78 - .L_77)
	.align		4
.L_77:
        /*00d0*/ 	.word	index@(_ZN3cub18CUB_300001_SM_10006detail6reduce18DeviceReduceKernelINS2_10policy_hubIdyN4cuda3std3__44plusIdEEE10Policy1000EN6thrust24THRUST_300001_SM_1000_NS6detail15normal_iteratorINSD_10device_ptrIiEEEEyS9_d10pi_functorEEvT0_PT3_T1_NS0_13GridEvenShareISN_EET2_T4_)
        /*00d4*/ 	.word	0x00000028


	//----- nvinfo : EIATTR_FRAME_SIZE
	.align		4
.L_78:
        /*00d8*/ 	.byte	0x04, 0x11
        /*00da*/ 	.short	(.L_80 - .L_79)
	.align		4
.L_79:
        /*00dc*/ 	.word	index@($__internal_0_$__cuda_sm20_div_rn_f64_full)
        /*00e0*/ 	.word	0x00000000


	//----- nvinfo : EIATTR_FRAME_SIZE
	.align		4
.L_80:
        /*00e4*/ 	.byte	0x04, 0x11
        /*00e6*/ 	.short	(.L_82 - .L_81)
	.align		4
.L_81:
        /*00e8*/ 	.word	index@(_ZN3cub18CUB_300001_SM_10006detail6reduce18DeviceReduceKernelINS2_10policy_hubIdyN4cuda3std3__44plusIdEEE10Policy1000EN6thrust24THRUST_300001_SM_1000_NS6detail15normal_iteratorINSD_10device_ptrIiEEEEyS9_d10pi_functorEEvT0_PT3_T1_NS0_13GridEvenShareISN_EET2_T4_)
        /*00ec*/ 	.word	0x00000000


	//----- nvinfo : EIATTR_REGCOUNT
	.align		4
.L_82:
        /*00f0*/ 	.byte	0x04, 0x2f
        /*00f2*/ 	.short	(.L_84 - .L_83)
	.align		4
.L_83:
        /*00f4*/ 	.word	index@(_ZN3cub18CUB_300001_SM_10006detail6reduce28DeviceReduceSingleTileKernelINS2_10policy_hubIdyN4cuda3std3__44plusIdEEE10Policy1000EPdSC_iS9_ddNS7_10__identityEEEvT0_T1_T2_T3_T4_T6_)
        /*00f8*/ 	.word	0x00000030


	//----- nvinfo : EIATTR_FRAME_SIZE
	.align		4
.L_84:
        /*00fc*/ 	.byte	0x04, 0x11
        /*00fe*/ 	.short	(.L_86 - .L_85)
	.align		4
.L_85:
        /*0100*/ 	.word	index@(_ZN3cub18CUB_300001_SM_10006detail6reduce28DeviceReduceSingleTileKernelINS2_10policy_hubIdyN4cuda3std3__44plusIdEEE10Policy1000EPdSC_iS9_ddNS7_10__identityEEEvT0_T1_T2_T3_T4_T6_)
        /*0104*/ 	.word	0x00000000


	//----- nvinfo : EIATTR_MIN_STACK_SIZE
	.align		4
.L_86:
        /*0108*/ 	.byte	0x04, 0x12
        /*010a*/ 	.short	(.L_88 - .L_87)
	.align		4
.L_87:
        /*010c*/ 	.word	index@(_ZN3cub18CUB_300001_SM_10006detail6reduce28DeviceReduceSingleTileKernelINS2_10policy_hubIdyN4cuda3std3__44plusIdEEE10Policy1000EPdSC_iS9_ddNS7_10__identityEEEvT0_T1_T2_T3_T4_T6_)
        /*0110*/ 	.word	0x00000000


	//----- nvinfo : EIATTR_MIN_STACK_SIZE
	.align		4
.L_88:
        /*0114*/ 	.byte	0x04, 0x12
        /*0116*/ 	.short	(.L_90 - .L_89)
	.align		4
.L_89:
        /*0118*/ 	.word	index@(_ZN3cub18CUB_300001_SM_10006detail6reduce18DeviceReduceKernelINS2_10policy_hubIdyN4cuda3std3__44plusIdEEE10Policy1000EN6thrust24THRUST_300001_SM_1000_NS6detail15normal_iteratorINSD_10device_ptrIiEEEEyS9_d10pi_functorEEvT0_PT3_T1_NS0_13GridEvenShareISN_EET2_T4_)
        /*011c*/ 	.word	0x00000000


	//----- nvinfo : EIATTR_MIN_STACK_SIZE
	.align		4
.L_90:
        /*0120*/ 	.byte	0x04, 0x12
        /*0122*/ 	.short	(.L_92 - .L_91)
	.align		4
.L_91:
        /*0124*/ 	.word	index@(_ZN3cub18CUB_300001_SM_10006detail6reduce28DeviceReduceSingleTileKernelINS2_10policy_hubIdyN4cuda3std3__44plusIdEEE10Policy1000EN6thrust24THRUST_300001_SM_1000_NS6detail15normal_iteratorINSD_10device_ptrIiEEEEPdyS9_dd10pi_functorEEvT0_T1_T2_T3_T4_T6_)
        /*0128*/ 	.word	0x00000000


	//----- nvinfo : EIATTR_MIN_STACK_SIZE
	.align		4
.L_92:
        /*012c*/ 	.byte	0x04, 0x12
        /*012e*/ 	.short	(.L_94 - .L_93)
	.align		4
.L_93:
        /*0130*/ 	.word	index@(_ZN3cub18CUB_300001_SM_10006detail6reduce28DeviceReduceSingleTileKernelINS2_10policy_hubIdjN4cuda3std3__44plusIdEEE10Policy1000EPdSC_iS9_ddNS7_10__identityEEEvT0_T1_T2_T3_T4_T6_)
        /*0134*/ 	.word	0x00000000


	//----- nvinfo : EIATTR_MIN_STACK_SIZE
	.align		4
.L_94:
        /*0138*/ 	.byte	0x04, 0x12
        /*013a*/ 	.short	(.L_96 - .L_95)
	.align		4
.L_95:
        /*013c*/ 	.word	index@(_ZN3cub18CUB_300001_SM_10006detail6reduce18DeviceReduceKernelINS2_10policy_hubIdjN4cuda3std3__44plusIdEEE10Policy1000EN6thrust24THRUST_300001_SM_1000_NS6detail15normal_iteratorINSD_10device_ptrIiEEEEjS9_d10pi_functorEEvT0_PT3_T1_NS0_13GridEvenShareISN_EET2_T4_)
        /*0140*/ 	.word	0x00000000


	//----- nvinfo : EIATTR_MIN_STACK_SIZE
	.align		4
.L_96:
        /*0144*/ 	.byte	0x04, 0x12
        /*0146*/ 	.short	(.L_98 - .L_97)
	.align		4
.L_97:
        /*0148*/ 	.word	index@(_ZN3cub18CUB_300001_SM_10006detail6reduce28DeviceReduceSingleTileKernelINS2_10policy_hubIdjN4cuda3std3__44plusIdEEE10Policy1000EN6thrust24THRUST_300001_SM_1000_NS6detail15normal_iteratorINSD_10device_ptrIiEEEEPdjS9_dd10pi_functorEEvT0_T1_T2_T3_T4_T6_)
        /*014c*/ 	.word	0x00000000


	//----- nvinfo : EIATTR_MIN_STACK_SIZE
	.align		4
.L_98:
        /*0150*/ 	.byte	0x04, 0x12
        /*0152*/ 	.short	(.L_100 - .L_99)
	.align		4
.L_99:
        /*0154*/ 	.word	index@(_ZN3cub18CUB_300001_SM_10006detail8for_each13static_kernelINS2_12policy_hub_t12policy_500_tElN6thrust24THRUST_300001_SM_1000_NS8cuda_cub10__tabulate7functorINS7_6detail15normal_iteratorINS7_10device_ptrIiEEEENS7_6system6detail7generic6detail22compute_sequence_valueIivEElEEEEvT0_T1_)
        /*0158*/ 	.word	0x00000000


	//----- nvinfo : EIATTR_MIN_STACK_SIZE
	.align		4
.L_100:
        /*015c*/ 	.byte	0x04, 0x12
        /*015e*/ 	.short	(.L_102 - .L_101)
	.align		4
.L_101:
        /*0160*/ 	.word	index@(_ZN3cub18CUB_300001_SM_10006detail8for_each13static_kernelINS2_12policy_hub_t12policy_500_tEmN6thrust24THRUST_300001_SM_1000_NS8cuda_cub20__uninitialized_fill7functorINS7_10device_ptrIiEEiEEEEvT0_T1_)
        /*0164*/ 	.word	0x00000000


	//----- nvinfo : EIATTR_MIN_STACK_SIZE
	.align		4
.L_102:
        /*0168*/ 	.byte	0x04, 0x12
        /*016a*/ 	.short	(.L_104 - .L_103)
	.align		4
.L_103:
        /*016c*/ 	.word	index@(_ZN3cub18CUB_300001_SM_10006detail11EmptyKernelIvEEvv)
        /*0170*/ 	.word	0x00000000
.L_104:


//--------------------- .nv.compat                --------------------------
	.section	.nv.compat,"",@"SHT_CUDA_COMPAT_INFO"
	.align	4
        /*0000*/ 	.byte	0x02, 0x09, 0x00, 0x00, 0x02, 0x02, 0x01, 0x00, 0x02, 0x05, 0x05, 0x00, 0x03, 0x07, 0x01, 0x01
        /*0010*/ 	.byte	0x02, 0x03, 0x00, 0x00, 0x02, 0x06, 0x01, 0x00, 0x04, 0x0b, 0x08, 0x00, 0x01, 0x00, 0x00, 0x00
        /*0020*/ 	.byte	0x00, 0x00, 0x00, 0x00


//--------------------- .nv.info._ZN3cub18CUB_300001_SM_10006detail6reduce28DeviceReduceSingleTileKernelINS2_10policy_hubIdyN4cuda3std3__44plusIdEEE10Policy1000EPdSC_iS9_ddNS7_10__identityEEEvT0_T1_T2_T3_T4_T6_ --------------------------
	.section	.nv.info._ZN3cub18CUB_300001_SM_10006detail6reduce28DeviceReduceSingleTileKernelINS2_10policy_hubIdyN4cuda3std3__44plusIdEEE10Policy1000EPdSC_iS9_ddNS7_10__identityEEEvT0_T1_T2_T3_T4_T6_,"",@"SHT_CUDA_INFO"
	.sectionflags	@""
	.align	4


	//----- nvinfo : EIATTR_CUDA_API_VERSION
	.align		4
        /*0000*/ 	.byte	0x04, 0x37
        /*0002*/ 	.short	(.L_106 - .L_105)
.L_105:
        /*0004*/ 	.word	0x00000082


	//----- nvinfo : EIATTR_KPARAM_INFO
	.align		4
.L_106:
        /*0008*/ 	.byte	0x04, 0x17
        /*000a*/ 	.short	(.L_108 - .L_107)
.L_107:
        /*000c*/ 	.word	0x00000000
        /*0010*/ 	.short	0x0005
        /*0012*/ 	.short	0x0020
        /*0014*/ 	.byte	0x00, 0xf0, 0x05, 0x00


	//----- nvinfo : EIATTR_KPARAM_INFO
	.align		4
.L_108:
        /*0018*/ 	.byte	0x04, 0x17
        /*001a*/ 	.short	(.L_110 - .L_109)
.L_109:
        /*001c*/ 	.word	0x00000000
        /*0020*/ 	.short	0x0004
        /*0022*/ 	.short	0x0018
        /*0024*/ 	.byte	0x00, 0xf0, 0x21, 0x00


	//----- nvinfo : EIATTR_KPARAM_INFO
	.align		4
.L_110:
        /*0028*/ 	.byte	0x04, 0x17
        /*002a*/ 	.short	(.L_112 - .L_111)
.L_111:
        /*002c*/ 	.word	0x00000000
        /*0030*/ 	.short	0x0003
        /*0032*/ 	.short	0x0014
        /*0034*/ 	.byte	0x00, 0xf0, 0x05, 0x00


	//----- nvinfo : EIATTR_KPARAM_INFO
	.align		4
.L_112:
        /*0038*/ 	.byte	0x04, 0x17
        /*003a*/ 	.short	(.L_114 - .L_113)
.L_113:
        /*003c*/ 	.word	0x00000000
        /*0040*/ 	.short	0x0002
        /*0042*/ 	.short	0x0010
        /*0044*/ 	.byte	0x00, 0xf0, 0x11, 0x00


	//----- nvinfo : EIATTR_KPARAM_INFO
	.align		4
.L_114:
        /*0048*/ 	.byte	0x04, 0x17
        /*004a*/ 	.short	(.L_116 - .L_115)
.L_115:
        /*004c*/ 	.word	0x00000000
        /*0050*/ 	.short	0x0001
        /*0052*/ 	.short	0x0008
        /*0054*/ 	.byte	0x00, 0xf5, 0x21, 0x00


	//----- nvinfo : EIATTR_KPARAM_INFO
	.align		4
.L_116:
        /*0058*/ 	.byte	0x04, 0x17
        /*005a*/ 	.short	(.L_118 - .L_117)
.L_117:
        /*005c*/ 	.word	0x00000000
        /*0060*/ 	.short	0x0000
        /*0062*/ 	.short	0x0000
        /*0064*/ 	.byte	0x00, 0xf5, 0x21, 0x00


	//----- nvinfo : EIATTR_SPARSE_MMA_MASK
	.align		4
.L_118:
        /*0068*/ 	.byte	0x03, 0x50
        /*006a*/ 	.short	0x0000


	//----- nvinfo : EIATTR_MAXREG_COUNT
	.align		4
        /*006c*/ 	.byte	0x03, 0x1b
        /*006e*/ 	.short	0x0080


	//----- nvinfo : EIATTR_NUM_BARRIERS
	.align		4
        /*0070*/ 	.byte	0x02, 0x4c
        /*0072*/ 	.byte	0x01
	.zero		1


	//----- nvinfo : EIATTR_MERCURY_ISA_VERSION
	.align		4
        /*0074*/ 	.byte	0x03, 0x5f
        /*0076*/ 	.short	0x0101


	//----- nvinfo : EIATTR_COOP_GROUP_MASK_REGIDS
	.align		4
        /*0078*/ 	.byte	0x04, 0x29
        /*007a*/ 	.short	(.L_120 - .L_119)


	//   ....[0]....
.L_119:
        /*007c*/ 	.word	0xffffffff


	//   ....[1]....
        /*0080*/ 	.word	0xffffffff


	//   ....[2]....
        /*0084*/ 	.word	0xffffffff


	//   ....[3]....
        /*0088*/ 	.word	0xffffffff


	//   ....[4]....
        /*008c*/ 	.word	0xffffffff


	//   ....[5]....
        /*0090*/ 	.word	0xffffffff


	//   ....[6]....
        /*0094*/ 	.word	0xffffffff


	//   ....[7]....
        /*0098*/ 	.word	0xffffffff


	//   ....[8]....
        /*009c*/ 	.word	0xffffffff


	//   ....[9]....
        /*00a0*/ 	.word	0xffffffff


	//   ....[10]....
        /*00a4*/ 	.word	0xffffffff


	//   ....[11]....
        /*00a8*/ 	.word	0xffffffff


	//   ....[12]....
        /*00ac*/ 	.word	0xffffffff


	//   ....[13]....
        /*00b0*/ 	.word	0xffffffff


	//   ....[14]....
        /*00b4*/ 	.word	0xffffffff


	//   ....[15]....
        /*00b8*/ 	.word	0xffffffff


	//   ....[16]....
        /*00bc*/ 	.word	0xffffffff


	//   ....[17]....
        /*00c0*/ 	.word	0xffffffff


	//   ....[18]....
        /*00c4*/ 	.word	0xffffffff


	//   ....[19]....
        /*00c8*/ 	.word	0xffffffff


	//   ....[20]....
        /*00cc*/ 	.word	0xffffffff


	//   ....[21]....
        /*00d0*/ 	.word	0xffffffff


	//   ....[22]....
        /*00d4*/ 	.word	0xffffffff


	//   ....[23]....
        /*00d8*/ 	.word	0xffffffff


	//   ....[24]....
        /*00dc*/ 	.word	0xffffffff


	//   ....[25]....
        /*00e0*/ 	.word	0xffffffff


	//   ....[26]....
        /*00e4*/ 	.word	0xffffffff


	//   ....[27]....
        /*00e8*/ 	.word	0xffffffff


	//   ....[28]....
        /*00ec*/ 	.word	0xffffffff


	//   ....[29]....
        /*00f0*/ 	.word	0xffffffff


	//----- nvinfo : EIATTR_COOP_GROUP_INSTR_OFFSETS
	.align		4
.L_120:
        /*00f4*/ 	.byte	0x04, 0x28
        /*00f6*/ 	.short	(.L_122 - .L_121)


	//   ....[0]....
.L_121:
        /*00f8*/ 	.word	0x00000960


	//   ....[1]....
        /*00fc*/ 	.word	0x00000970


	//   ....[2]....
        /*0100*/ 	.word	0x000009e0


	//   ....[3]....
        /*0104*/ 	.word	0x00000a10


	//   ....[4]....
        /*0108*/ 	.word	0x00000a70


	//   ....[5]....
        /*010c*/ 	.word	0x00000a80


	//   ....[6]....
        /*0110*/ 	.word	0x00000ae0


	//   ....[7]....
        /*0114*/ 	.word	0x00000af0


	//   ....[8]....
        /*0118*/ 	.word	0x00000b40


	//   ....[9]....
        /*011c*/ 	.word	0x00000b60


	//   ....[10]....
        /*0120*/ 	.word	0x00000e10


	//   ....[11]....
        /*0124*/ 	.word	0x00000e20


	//   ....[12]....
        /*0128*/ 	.word	0x00000eb0


	//   ....[13]....
        /*012c*/ 	.word	0x00000ed0


	//   ....[14]....
        /*0130*/ 	.word	0x00000f20


	//   ....[15]....
        /*0134*/ 	.word	0x00000f40


	//   ....[16]....
        /*0138*/ 	.word	0x00000f90


	//   ....[17]....
        /*013c*/ 	.word	0x00000fb0


	//   ....[18]....
        /*0140*/ 	.word	0x00001000


	//   ....[19]....
        /*0144*/ 	.word	0x00001030


	//   ....[20]....
        /*0148*/ 	.word	0x000020b0


	//   ....[21]....
        /*014c*/ 	.word	0x000020c0


	//   ....[22]....
        /*0150*/ 	.word	0x00002130


	//   ....[23]....
        /*0154*/ 	.word	0x00002140


	//   ....[24]....
        /*0158*/ 	.word	0x000021a0


	//   ....[25]....
        /*015c*/ 	.word	0x000021b0


	//   ....[26]....
        /*0160*/ 	.word	0x00002200


	//   ....[27]....
        /*0164*/ 	.word	0x00002220


	//   ....[28]....
        /*0168*/ 	.word	0x00002280


	//   ....[29]....
        /*016c*/ 	.word	0x000022b0


	//----- nvinfo : EIATTR_VRC_CTA_INIT_COUNT
	.align		4
.L_122:
        /*0170*/ 	.byte	0x02, 0x4a
	.zero		1
	.zero		1


	//----- nvinfo : EIATTR_EXIT_INSTR_OFFSETS
	.align		4
        /*0174*/ 	.byte	0x04, 0x1c
        /*0176*/ 	.short	(.L_124 - .L_123)


	//   ....[0]....
.L_123:
        /*0178*/ 	.word	0x00000080


	//   ....[1]....
        /*017c*/ 	.word	0x000000c0


	//   ....[2]....
        /*0180*/ 	.word	0x00002510


	//   ....[3]....
        /*0184*/ 	.word	0x00002560


	//----- nvinfo : EIATTR_MAX_THREADS
	.align		4
.L_124:
        /*0188*/ 	.byte	0x04, 0x05
        /*018a*/ 	.short	(.L_126 - .L_125)
.L_125:
        /*018c*/ 	.word	0x00000200
        /*0190*/ 	.word	0x00000001
        /*0194*/ 	.word	0x00000001


	//----- nvinfo : EIATTR_CRS_STACK_SIZE
	.align		4
.L_126:
        /*0198*/ 	.byte	0x04, 0x1e
        /*019a*/ 	.short	(.L_128 - .L_127)
.L_127:
        /*019c*/ 	.word	0x00000000


	//----- nvinfo : EIATTR_CBANK_PARAM_SIZE
	.align		4
.L_128:
        /*01a0*/ 	.byte	0x03, 0x19
        /*01a2*/ 	.short	0x0021


	//----- nvinfo : EIATTR_PARAM_CBANK
	.align		4
        /*01a4*/ 	.byte	0x04, 0x0a
        /*01a6*/ 	.short	(.L_130 - .L_129)
	.align		4
.L_129:
        /*01a8*/ 	.word	index@(.nv.constant0._ZN3cub18CUB_300001_SM_10006detail6reduce28DeviceReduceSingleTileKernelINS2_10policy_hubIdyN4cuda3std3__44plusIdEEE10Policy1000EPdSC_iS9_ddNS7_10__identityEEEvT0_T1_T2_T3_T4_T6_)
        /*01ac*/ 	.short	0x0380
        /*01ae*/ 	.short	0x0021


	//----- nvinfo : EIATTR_SW_WAR
	.align		4
.L_130:
        /*01b0*/ 	.byte	0x04, 0x36
        /*01b2*/ 	.short	(.L_132 - .L_131)
.L_131:
        /*01b4*/ 	.word	0x00000008
.L_132:


//--------------------- .nv.info._ZN3cub18CUB_300001_SM_10006detail6reduce18DeviceReduceKernelINS2_10policy_hubIdyN4cuda3std3__44plusIdEEE10Policy1000EN6thrust24THRUST_300001_SM_1000_NS6detail15normal_iteratorINSD_10device_ptrIiEEEEyS9_d10pi_functorEEvT0_PT3_T1_NS0_13GridEvenShareISN_EET2_T4_ --------------------------
	.section	.nv.info._ZN3cub18CUB_300001_SM_10006detail6reduce18DeviceReduceKernelINS2_10policy_hubIdyN4cuda3std3__44plusIdEEE10Policy1000EN6thrust24THRUST_300001_SM_1000_NS6detail15normal_iteratorINSD_10device_ptrIiEEEEyS9_d10pi_functorEEvT0_PT3_T1_NS0_13GridEvenShareISN_EET2_T4_,"",@"SHT_CUDA_INFO"
	.sectionflags	@""
	.align	4


	//----- nvinfo : EIATTR_CUDA_API_VERSION
	.align		4
        /*0000*/ 	.byte	0x04, 0x37
        /*0002*/ 	.short	(.L_134 - .L_133)
.L_133:
        /*0004*/ 	.word	0x00000082


	//----- nvinfo : EIATTR_KPARAM_INFO
	.align		4
.L_134:
        /*0008*/ 	.byte	0x04, 0x17
        /*000a*/ 	.short	(.L_136 - .L_135)
.L_135:
        /*000c*/ 	.word	0x00000000
        /*0010*/ 	.short	0x0005
        /*0012*/ 	.short	0x0068
        /*0014*/ 	.byte	0x00, 0xf0, 0x21, 0x00


	//----- nvinfo : EIATTR_KPARAM_INFO
	.align		4
.L_136:
        /*0018*/ 	.byte	0x04, 0x17
        /*001a*/ 	.short	(.L_138 - .L_137)
.L_137:
        /*001c*/ 	.word	0x00000000
        /*0020*/ 	.short	0x0004
        /*0022*/ 	.short	0x0060
        /*0024*/ 	.byte	0x00, 0xf0, 0x05, 0x00


	//----- nvinfo : EIATTR_KPARAM_INFO
	.align		4
.L_138:
        /*0028*/ 	.byte	0x04, 0x17
        /*002a*/ 	.short	(.L_140 - .L_139)
.L_139:
        /*002c*/ 	.word	0x00000000
        /*0030*/ 	.short	0x0003
        /*0032*/ 	.short	0x0018
        /*0034*/ 	.byte	0x00, 0xf0, 0x21, 0x01


	//----- nvinfo : EIATTR_KPARAM_INFO
	.align		4
.L_140:
        /*0038*/ 	.byte	0x04, 0x17
        /*003a*/ 	.short	(.L_142 - .L_141)
.L_141:
        /*003c*/ 	.word	0x00000000
        /*0040*/ 	.short	0x0002
        /*0042*/ 	.short	0x0010
        /*0044*/ 	.byte	0x00, 0xf0, 0x21, 0x00


	//----- nvinfo : EIATTR_KPARAM_INFO
	.align		4
.L_142:
        /*0048*/ 	.byte	0x04, 0x17
        /*004a*/ 	.short	(.L_144 - .L_143)
.L_143:
        /*004c*/ 	.word	0x00000000
        /*0050*/ 	.short	0x0001
        /*0052*/ 	.short	0x0008
        /*0054*/ 	.byte	0x00, 0xf5, 0x21, 0x00


	//----- nvinfo : EIATTR_KPARAM_INFO
	.align		4
.L_144:
        /*0058*/ 	.byte	0x04, 0x17
        /*005a*/ 	.short	(.L_146 - .L_145)
.L_145:
        /*005c*/ 	.word	0x00000000
        /*0060*/ 	.short	0x0000
        /*0062*/ 	.short	0x0000
        /*0064*/ 	.byte	0x00, 0xf0, 0x21, 0x00


	//----- nvinfo : EIATTR_SPARSE_MMA_MASK
	.align		4
.L_146:
        /*0068*/ 	.byte	0x03, 0x50
        /*006a*/ 	.short	0x0000


	//----- nvinfo : EIATTR_MAXREG_COUNT
	.align		4
        /*006c*/ 	.byte	0x03, 0x1b
        /*006e*/ 	.short	0x0080


	//----- nvinfo : EIATTR_NUM_BARRIERS
	.align		4
        /*0070*/ 	.byte	0x02, 0x4c
        /*0072*/ 	.byte	0x01
	.zero		1


	//----- nvinfo : EIATTR_MERCURY_ISA_VERSION
	.align		4
        /*0074*/ 	.byte	0x03, 0x5f
        /*0076*/ 	.short	0x0101


	//----- nvinfo : EIATTR_COOP_GROUP_MASK_REGIDS
	.align		4
        /*0078*/ 	.byte	0x04, 0x29
        /*007a*/ 	.short	(.L_148 - .L_147)


	//   ....[0]....
.L_147:
        /*007c*/ 	.word	0xffffffff


	//   ....[1]....
        /*0080*/ 	.word	0xffffffff


	//   ....[2]....
        /*0084*/ 	.word	0xffffffff


	//   ....[3]....
        /*0088*/ 	.word	0xffffffff


	//   ....[4]....
        /*008c*/ 	.word	0xffffffff


	//   ....[5]....
        /*0090*/ 	.word	0xffffffff


	//   ....[6]....
        /*0094*/ 	.word	0xffffffff


	//   ....[7]....
        /*0098*/ 	.word	0xffffffff


	//   ....[8]....
        /*009c*/ 	.word	0xffffffff


	//   ....[9]....
        /*00a0*/ 	.word	0xffffffff


	//   ....[10]....
        /*00a4*/ 	.word	0xffffffff


	//   ....[11]....
        /*00a8*/ 	.word	0xffffffff


	//   ....[12]....
        /*00ac*/ 	.word	0xffffffff


	//   ....[13]....
        /*00b0*/ 	.word	0xffffffff


	//   ....[14]....
        /*00b4*/ 	.word	0xffffffff


	//   ....[15]....
        /*00b8*/ 	.word	0xffffffff


	//   ....[16]....
        /*00bc*/ 	.word	0xffffffff


	//   ....[17]....
        /*00c0*/ 	.word	0xffffffff


	//   ....[18]....
        /*00c4*/ 	.word	0xffffffff


	//   ....[19]....
        /*00c8*/ 	.word	0xffffffff


	//   ....[20]....
        /*00cc*/ 	.word	0xffffffff


	//   ....[21]....
        /*00d0*/ 	.word	0xffffffff


	//   ....[22]....
        /*00d4*/ 	.word	0xffffffff


	//   ....[23]....
        /*00d8*/ 	.word	0xffffffff


	//   ....[24]....
        /*00dc*/ 	.word	0xffffffff


	//   ....[25]....
        /*00e0*/ 	.word	0xffffffff


	//   ....[26]....
        /*00e4*/ 	.word	0xffffffff


	//   ....[27]....
        /*00e8*/ 	.word	0xffffffff


	//   ....[28]....
        /*00ec*/ 	.word	0xffffffff


	//   ....[29]....
        /*00f0*/ 	.word	0xffffffff


	//----- nvinfo : EIATTR_COOP_GROUP_INSTR_OFFSETS
	.align		4
.L_148:
        /*00f4*/ 	.byte	0x04, 0x28
        /*00f6*/ 	.short	(.L_150 - .L_149)


	//   ....[0]....
.L_149:
        /*00f8*/ 	.word	0x00001f00


	//   ....[1]....
        /*00fc*/ 	.word	0x00001f10


	//   ....[2]....
        /*0100*/ 	.word	0x00001f80


	//   ....[3]....
        /*0104*/ 	.word	0x00001f90


	//   ....[4]....
        /*0108*/ 	.word	0x00001ff0


	//   ....[5]....
        /*010c*/ 	.word	0x00002020


	//   ....[6]....
        /*0110*/ 	.word	0x000020a0


	//   ....[7]....
        /*0114*/ 	.word	0x000020b0


	//   ....[8]....
        /*0118*/ 	.word	0x00002100


	//   ....[9]....
        /*011c*/ 	.word	0x00002110


	//   ....[10]....
        /*0120*/ 	.word	0x000023b0


	//   ....[11]....
        /*0124*/ 	.word	0x000023c0


	//   ....[12]....
        /*0128*/ 	.word	0x00002450


	//   ....[13]....
        /*012c*/ 	.word	0x00002470


	//   ....[14]....
        /*0130*/ 	.word	0x000024c0


	//   ....[15]....
        /*0134*/ 	.word	0x000024e0


	//   ....[16]....
        /*0138*/ 	.word	0x00002530


	//   ....[17]....
        /*013c*/ 	.word	0x00002560


	//   ....[18]....
        /*0140*/ 	.word	0x000025c0


	//   ....[19]....
        /*0144*/ 	.word	0x000025e0


	//   ....[20]....
        /*0148*/ 	.word	0x000062d0


	//   ....[21]....
        /*014c*/ 	.word	0x000062e0


	//   ....[22]....
        /*0150*/ 	.word	0x00006360


	//   ....[23]....
        /*0154*/ 	.word	0x00006370


	//   ....[24]....
        /*0158*/ 	.word	0x000063d0


	//   ....[25]....
        /*015c*/ 	.word	0x000063e0


	//   ....[26]....
        /*0160*/ 	.word	0x00006430


	//   ....[27]....
        /*0164*/ 	.word	0x00006460


	//   ....[28]....
        /*0168*/ 	.word	0x000064e0


	//   ....[29]....
        /*016c*/ 	.word	0x000064f0


	//----- nvinfo : EIATTR_VRC_CTA_INIT_COUNT
	.align		4
.L_150:
        /*0170*/ 	.byte	0x02, 0x4a
	.zero		1
	.zero		1


	//----- nvinfo : EIATTR_EXIT_INSTR_OFFSETS
	.align		4
        /*0174*/ 	.byte	0x04, 0x1c
        /*0176*/ 	.short	(.L_152 - .L_151)


	//   ....[0]....
.L_151:
        /*0178*/ 	.word	0x00006720


	//   ....[1]....
        /*017c*/ 	.word	0x00006780


	//----- nvinfo : EIATTR_MAX_THREADS
	.align		4
.L_152:
        /*0180*/ 	.byte	0x04, 0x05
        /*0182*/ 	.short	(.L_154 - .L_153)
.L_153:
        /*0184*/ 	.word	0x00000200
        /*0188*/ 	.word	0x00000001
        /*018c*/ 	.word	0x00000001


	//----- nvinfo : EIATTR_CRS_STACK_SIZE
	.align		4
.L_154:
        /*0190*/ 	.byte	0x04, 0x1e
        /*0192*/ 	.short	(.L_156 - .L_155)
.L_155:
        /*0194*/ 	.word	0x00000000


	//----- nvinfo : EIATTR_CBANK_PARAM_SIZE
	.align		4
.L_156:
        /*0198*/ 	.byte	0x03, 0x19
        /*019a*/ 	.short	0x0070


	//----- nvinfo : EIATTR_PARAM_CBANK
	.align		4
        /*019c*/ 	.byte	0x04, 0x0a
        /*019e*/ 	.short	(.L_158 - .L_157)
	.align		4
.L_157:
        /*01a0*/ 	.word	index@(.nv.constant0._ZN3cub18CUB_300001_SM_10006detail6reduce18DeviceReduceKernelINS2_10policy_hubIdyN4cuda3std3__44plusIdEEE10Policy1000EN6thrust24THRUST_300001_SM_1000_NS6detail15normal_iteratorINSD_10device_ptrIiEEEEyS9_d10pi_functorEEvT0_PT3_T1_NS0_13GridEvenShareISN_EET2_T4_)
        /*01a4*/ 	.short	0x0380
        /*01a6*/ 	.short	0x0070


	//----- nvinfo : EIATTR_SW_WAR
	.align		4
.L_158:
        /*01a8*/ 	.byte	0x04, 0x36
        /*01aa*/ 	.short	(.L_160 - .L_159)
.L_159:
        /*01ac*/ 	.word	0x00000008
.L_160:


//--------------------- .nv.info._ZN3cub18CUB_300001_SM_10006detail6reduce28DeviceReduceSingleTileKernelINS2_10policy_hubIdyN4cuda3std3__44plusIdEEE10Policy1000EN6thrust24THRUST_300001_SM_1000_NS6detail15normal_iteratorINSD_10device_ptrIiEEEEPdyS9_dd10pi_functorEEvT0_T1_T2_T3_T4_T6_ --------------------------
	.section	.nv.info._ZN3cub18CUB_300001_SM_10006detail6reduce28DeviceReduceSingleTileKernelINS2_10policy_hubIdyN4cuda3std3__44plusIdEEE10Policy1000EN6thrust24THRUST_300001_SM_1000_NS6detail15normal_iteratorINSD_10device_ptrIiEEEEPdyS9_dd10pi_functorEEvT0_T1_T2_T3_T4_T6_,"",@"SHT_CUDA_INFO"
	.sectionflags	@""
	.align	4


	//----- nvinfo : EIATTR_CUDA_API_VERSION
	.align		4
        /*0000*/ 	.byte	0x04, 0x37
        /*0002*/ 	.short	(.L_162 - .L_161)
.L_161:
        /*0004*/ 	.word	0x00000082


	//----- nvinfo : EIATTR_KPARAM_INFO
	.align		4
.L_162:
        /*0008*/ 	.byte	0x04, 0x17
        /*000a*/ 	.short	(.L_164 - .L_163)
.L_163:
        /*000c*/ 	.word	0x00000000
        /*0010*/ 	.short	0x0005
        /*0012*/ 	.short	0x0028
        /*0014*/ 	.byte	0x00, 0xf0, 0x21, 0x00


	//----- nvinfo : EIATTR_KPARAM_INFO
	.align		4
.L_164:
        /*0018*/ 	.byte	0x04, 0x17
        /*001a*/ 	.short	(.L_166 - .L_165)
.L_165:
        /*001c*/ 	.word	0x00000000
        /*0020*/ 	.short	0x0004
        /*0022*/ 	.short	0x0020
        /*0024*/ 	.byte	0x00, 0xf0, 0x21, 0x00


	//----- nvinfo : EIATTR_KPARAM_INFO
	.align		4
.L_166:
        /*0028*/ 	.byte	0x04, 0x17
        /*002a*/ 	.short	(.L_168 - .L_167)
.L_167:
        /*002c*/ 	.word	0x00000000
        /*0030*/ 	.short	0x0003
        /*0032*/ 	.short	0x0018
        /*0034*/ 	.byte	0x00, 0xf0, 0x05, 0x00


	//----- nvinfo : EIATTR_KPARAM_INFO
	.align		4
.L_168:
        /*0038*/ 	.byte	0x04, 0x17
        /*003a*/ 	.short	(.L_170 - .L_169)
.L_169:
        /*003c*/ 	.word	0x00000000
        /*0040*/ 	.short	0x0002
        /*0042*/ 	.short	0x0010
        /*0044*/ 	.byte	0x00, 0xf0, 0x21, 0x00


	//----- nvinfo : EIATTR_KPARAM_INFO
	.align		4
.L_170:
        /*0048*/ 	.byte	0x04, 0x17
        /*004a*/ 	.short	(.L_172 - .L_171)
.L_171:
        /*004c*/ 	.word	0x00000000
        /*0050*/ 	.short	0x0001
        /*0052*/ 	.short	0x0008
        /*0054*/ 	.byte	0x00, 0xf5, 0x21, 0x00


	//----- nvinfo : EIATTR_KPARAM_INFO
	.align		4
.L_172:
        /*0058*/ 	.byte	0x04, 0x17
        /*005a*/ 	.short	(.L_174 - .L_173)
.L_173:
        /*005c*/ 	.word	0x00000000
        /*0060*/ 	.short	0x0000
        /*0062*/ 	.short	0x0000
        /*0064*/ 	.byte	0x00, 0xf0, 0x21, 0x00


	//----- nvinfo : EIATTR_SPARSE_MMA_MASK
	.align		4
.L_174:
        /*0068*/ 	.byte	0x03, 0x50
        /*006a*/ 	.short	0x0000


	//----- nvinfo : EIATTR_MAXREG_COUNT
	.align		4
        /*006c*/ 	.byte	0x03, 0x1b
        /*006e*/ 	.short	0x0080


	//----- nvinfo : EIATTR_NUM_BARRIERS
	.align		4
        /*0070*/ 	.byte	0x02, 0x4c
        /*0072*/ 	.byte	0x01
	.zero		1


	//----- nvinfo : EIATTR_MERCURY_ISA_VERSION
	.align		4
        /*0074*/ 	.byte	0x03, 0x5f
        /*0076*/ 	.short	0x0101


	//----- nvinfo : EIATTR_COOP_GROUP_MASK_REGIDS
	.align		4
        /*0078*/ 	.byte	0x04, 0x29
        /*007a*/ 	.short	(.L_176 - .L_175)


	//   ....[0]....
.L_175:
        /*007c*/ 	.word	0xffffffff


	//   ....[1]....
        /*0080*/ 	.word	0xffffffff


	//   ....[2]....
        /*0084*/ 	.word	0xffffffff


	//   ....[3]....
        /*0088*/ 	.word	0xffffffff


	//   ....[4]....
        /*008c*/ 	.word	0xffffffff


	//   ....[5]....
        /*0090*/ 	.word	0xffffffff


	//   ....[6]....
        /*0094*/ 	.word	0xffffffff


	//   ....[7]....
        /*0098*/ 	.word	0xffffffff


	//   ....[8]....
        /*009c*/ 	.word	0xffffffff


	//   ....[9]....
        /*00a0*/ 	.word	0xffffffff


	//   ....[10]....
        /*00a4*/ 	.word	0xffffffff


	//   ....[11]....
        /*00a8*/ 	.word	0xffffffff


	//   ....[12]....
        /*00ac*/ 	.word	0xffffffff


	//   ....[13]....
        /*00b0*/ 	.word	0xffffffff


	//   ....[14]....
        /*00b4*/ 	.word	0xffffffff


	//   ....[15]....
        /*00b8*/ 	.word	0xffffffff


	//   ....[16]....
        /*00bc*/ 	.word	0xffffffff


	//   ....[17]....
        /*00c0*/ 	.word	0xffffffff


	//   ....[18]....
        /*00c4*/ 	.word	0xffffffff


	//   ....[19]....
        /*00c8*/ 	.word	0xffffffff


	//   ....[20]....
        /*00cc*/ 	.word	0xffffffff


	//   ....[21]....
        /*00d0*/ 	.word	0xffffffff


	//   ....[22]....
        /*00d4*/ 	.word	0xffffffff


	//   ....[23]....
        /*00d8*/ 	.word	0xffffffff


	//   ....[24]....
        /*00dc*/ 	.word	0xffffffff


	//   ....[25]....
        /*00e0*/ 	.word	0xffffffff


	//   ....[26]....
        /*00e4*/ 	.word	0xffffffff


	//   ....[27]....
        /*00e8*/ 	.word	0xffffffff


	//   ....[28]....
        /*00ec*/ 	.word	0xffffffff


	//   ....[29]....
        /*00f0*/ 	.word	0xffffffff


	//----- nvinfo : EIATTR_COOP_GROUP_INSTR_OFFSETS
	.align		4
.L_176:
        /*00f4*/ 	.byte	0x04, 0x28
        /*00f6*/ 	.short	(.L_178 - .L_177)


	//   ....[0]....
.L_177:
        /*00f8*/ 	.word	0x00001d90


	//   ....[1]....
        /*00fc*/ 	.word	0x00001da0


	//   ....[2]....
        /*0100*/ 	.word	0x00001e10


	//   ....[3]....
        /*0104*/ 	.word	0x00001e40


	//   ....[4]....
        /*0108*/ 	.word	0x00001eb0


	//   ....[5]....
        /*010c*/ 	.word	0x00001ed0


	//   ....[6]....
        /*0110*/ 	.word	0x00001f30


	//   ....[7]....
        /*0114*/ 	.word	0x00001f40


	//   ....[8]....
        /*0118*/ 	.word	0x00001f90


	//   ....[9]....
        /*011c*/ 	.word	0x00001fa0


	//   ....[10]....
        /*0120*/ 	.word	0x00002240


	//   ....[11]....
        /*0124*/ 	.word	0x00002250


	//   ....[12]....
        /*0128*/ 	.word	0x000022d0


	//   ....[13]....
        /*012c*/ 	.word	0x000022f0


	//   ....[14]....
        /*0130*/ 	.word	0x00002340


	//   ....[15]....
        /*0134*/ 	.word	0x00002360


	//   ....[16]....
        /*0138*/ 	.word	0x000023d0


	//   ....[17]....
        /*013c*/ 	.word	0x000023e0


	//   ....[18]....
        /*0140*/ 	.word	0x00002430


	//   ....[19]....
        /*0144*/ 	.word	0x00002460


	//   ....[20]....
        /*0148*/ 	.word	0x00005d20


	//   ....[21]....
        /*014c*/ 	.word	0x00005d30


	//   ....[22]....
        /*0150*/ 	.word	0x00005da0


	//   ....[23]....
        /*0154*/ 	.word	0x00005db0


	//   ....[24]....
        /*0158*/ 	.word	0x00005e10


	//   ....[25]....
        /*015c*/ 	.word	0x00005e20


	//   ....[26]....
        /*0160*/ 	.word	0x00005e70


	//   ....[27]....
        /*0164*/ 	.word	0x00005ea0


	//   ....[28]....
        /*0168*/ 	.word	0x00005f20


	//   ....[29]....
        /*016c*/ 	.word	0x00005f30


	//----- nvinfo : EIATTR_VRC_CTA_INIT_COUNT
	.align		4
.L_178:
        /*0170*/ 	.byte	0x02, 0x4a
	.zero		1
	.zero		1


	//----- nvinfo : EIATTR_EXIT_INSTR_OFFSETS
	.align		4
        /*0174*/ 	.byte	0x04, 0x1c
        /*0176*/ 	.short	(.L_180 - .L_179)


	//   ....[0]....
.L_179:
        /*0178*/ 	.word	0x00000080


	//   ....[1]....
        /*017c*/ 	.word	0x000000c0


	//   ....[2]....
        /*0180*/ 	.word	0x00006160


	//   ....[3]....
        /*0184*/ 	.word	0x000061b0


	//----- nvinfo : EIATTR_MAX_THREADS
	.align		4
.L_180:
        /*0188*/ 	.byte	0x04, 0x05
        /*018a*/ 	.short	(.L_182 - .L_181)
.L_181:
        /*018c*/ 	.word	0x00000200
        /*0190*/ 	.word	0x00000001
        /*0194*/ 	.word	0x00000001


	//----- nvinfo : EIATTR_CRS_STACK_SIZE
	.align		4
.L_182:
        /*0198*/ 	.byte	0x04, 0x1e
        /*019a*/ 	.short	(.L_184 - .L_183)
.L_183:
        /*019c*/ 	.word	0x00000000


	//----- nvinfo : EIATTR_CBANK_PARAM_SIZE
	.align		4
.L_184:
        /*01a0*/ 	.byte	0x03, 0x19
        /*01a2*/ 	.short	0x0030


	//----- nvinfo : EIATTR_PARAM_CBANK
	.align		4
        /*01a4*/ 	.byte	0x04, 0x0a
        /*01a6*/ 	.short	(.L_186 - .L_185)
	.align		4
.L_185:
        /*01a8*/ 	.word	index@(.nv.constant0._ZN3cub18CUB_300001_SM_10006detail6reduce28DeviceReduceSingleTileKernelINS2_10policy_hubIdyN4cuda3std3__44plusIdEEE10Policy1000EN6thrust24THRUST_300001_SM_1000_NS6detail15normal_iteratorINSD_10device_ptrIiEEEEPdyS9_dd10pi_functorEEvT0_T1_T2_T3_T4_T6_)
        /*01ac*/ 	.short	0x0380
        /*01ae*/ 	.short	0x0030


	//----- nvinfo : EIATTR_SW_WAR
	.align		4
.L_186:
        /*01b0*/ 	.byte	0x04, 0x36
        /*01b2*/ 	.short	(.L_188 - .L_187)
.L_187:
        /*01b4*/ 	.word	0x00000008
.L_188:


//--------------------- .nv.info._ZN3cub18CUB_300001_SM_10006detail6reduce28DeviceReduceSingleTileKernelINS2_10policy_hubIdjN4cuda3std3__44plusIdEEE10Policy1000EPdSC_iS9_ddNS7_10__identityEEEvT0_T1_T2_T3_T4_T6_ --------------------------
	.section	.nv.info._ZN3cub18CUB_300001_SM_10006detail6reduce28DeviceReduceSingleTileKernelINS2_10policy_hubIdjN4cuda3std3__44plusIdEEE10Policy1000EPdSC_iS9_ddNS7_10__identityEEEvT0_T1_T2_T3_T4_T6_,"",@"SHT_CUDA_INFO"
	.sectionflags	@""
	.align	4


	//----- nvinfo : EIATTR_CUDA_API_VERSION
	.align		4
        /*0000*/ 	.byte	0x04, 0x37
        /*0002*/ 	.short	(.L_190 - .L_189)
.L_189:
        /*0004*/ 	.word	0x00000082


	//----- nvinfo : EIATTR_KPARAM_INFO
	.align		4
.L_190:
        /*0008*/ 	.byte	0x04, 0x17
        /*000a*/ 	.short	(.L_192 - .L_191)
.L_191:
        /*000c*/ 	.word	0x00000000
        /*0010*/ 	.short	0x0005
        /*0012*/ 	.short	0x0020
        /*0014*/ 	.byte	0x00, 0xf0, 0x05, 0x00


	//----- nvinfo : EIATTR_KPARAM_INFO
	.align		4
.L_192:
        /*0018*/ 	.byte	0x04, 0x17
        /*001a*/ 	.short	(.L_194 - .L_193)
.L_193:
        /*001c*/ 	.word	0x00000000
        /*0020*/ 	.short	0x0004
        /*0022*/ 	.short	0x0018
        /*0024*/ 	.byte	0x00, 0xf0, 0x21, 0x00


	//----- nvinfo : EIATTR_KPARAM_INFO
	.align		4
.L_194:
        /*0028*/ 	.byte	0x04, 0x17
        /*002a*/ 	.short	(.L_196 - .L_195)
.L_195:
        /*002c*/ 	.word	0x00000000
        /*0030*/ 	.short	0x0003
        /*0032*/ 	.short	0x0014
        /*0034*/ 	.byte	0x00, 0xf0, 0x05, 0x00


	//----- nvinfo : EIATTR_KPARAM_INFO
	.align		4
.L_196:
        /*0038*/ 	.byte	0x04, 0x17
        /*003a*/ 	.short	(.L_198 - .L_197)
.L_197:
        /*003c*/ 	.word	0x00000000
        /*0040*/ 	.short	0x0002
        /*0042*/ 	.short	0x0010
        /*0044*/ 	.byte	0x00, 0xf0, 0x11, 0x00


	//----- nvinfo : EIATTR_KPARAM_INFO
	.align		4
.L_198:
        /*0048*/ 	.byte	0x04, 0x17
        /*004a*/ 	.short	(.L_200 - .L_199)
.L_199:
        /*004c*/ 	.word	0x00000000
        /*0050*/ 	.short	0x0001
        /*0052*/ 	.short	0x0008
        /*0054*/ 	.byte	0x00, 0xf5, 0x21, 0x00


	//----- nvinfo : EIATTR_KPARAM_INFO
	.align		4
.L_200:
        /*0058*/ 	.byte	0x04, 0x17
        /*005a*/ 	.short	(.L_202 - .L_201)
.L_201:
        /*005c*/ 	.word	0x00000000
        /*0060*/ 	.short	0x0000
        /*0062*/ 	.short	0x0000
        /*0064*/ 	.byte	0x00, 0xf5, 0x21, 0x00


	//----- nvinfo : EIATTR_SPARSE_MMA_MASK
	.align		4
.L_202:
        /*0068*/ 	.byte	0x03, 0x50
        /*006a*/ 	.short	0x0000


	//----- nvinfo : EIATTR_MAXREG_COUNT
	.align		4
        /*006c*/ 	.byte	0x03, 0x1b
        /*006e*/ 	.short	0x0060


	//----- nvinfo : EIATTR_NUM_BARRIERS
	.align		4
        /*0070*/ 	.byte	0x02, 0x4c
        /*0072*/ 	.byte	0x01
	.zero		1


	//----- nvinfo : EIATTR_MERCURY_ISA_VERSION
	.align		4
        /*0074*/ 	.byte	0x03, 0x5f
        /*0076*/ 	.short	0x0101


	//----- nvinfo : EIATTR_COOP_GROUP_MASK_REGIDS
	.align		4
        /*0078*/ 	.byte	0x04, 0x29
        /*007a*/ 	.short	(.L_204 - .L_203)


	//   ....[0]....
.L_203:
        /*007c*/ 	.word	0xffffffff


	//   ....[1]....
        /*0080*/ 	.word	0xffffffff


	//   ....[2]....
        /*0084*/ 	.word	0xffffffff


	//   ....[3]....
        /*0088*/ 	.word	0xffffffff


	//   ....[4]....
        /*008c*/ 	.word	0xffffffff


	//   ....[5]....
        /*0090*/ 	.word	0xffffffff


	//   ....[6]....
        /*0094*/ 	.word	0xffffffff


	//   ....[7]....
        /*0098*/ 	.word	0xffffffff


	//   ....[8]....
        /*009c*/ 	.word	0xffffffff


	//   ....[9]....
        /*00a0*/ 	.word	0xffffffff


	//   ....[10]....
        /*00a4*/ 	.word	0xffffffff


	//   ....[11]....
        /*00a8*/ 	.word	0xffffffff


	//   ....[12]....
        /*00ac*/ 	.word	0xffffffff


	//   ....[13]....
        /*00b0*/ 	.word	0xffffffff


	//   ....[14]....
        /*00b4*/ 	.word	0xffffffff


	//   ....[15]....
        /*00b8*/ 	.word	0xffffffff


	//   ....[16]....
        /*00bc*/ 	.word	0xffffffff


	//   ....[17]....
        /*00c0*/ 	.word	0xffffffff


	//   ....[18]....
        /*00c4*/ 	.word	0xffffffff


	//   ....[19]....
        /*00c8*/ 	.word	0xffffffff


	//   ....[20]....
        /*00cc*/ 	.word	0xffffffff


	//   ....[21]....
        /*00d0*/ 	.word	0xffffffff


	//   ....[22]....
        /*00d4*/ 	.word	0xffffffff


	//   ....[23]....
        /*00d8*/ 	.word	0xffffffff


	//   ....[24]....
        /*00dc*/ 	.word	0xffffffff


	//   ....[25]....
        /*00e0*/ 	.word	0xffffffff


	//   ....[26]....
        /*00e4*/ 	.word	0xffffffff


	//   ....[27]....
        /*00e8*/ 	.word	0xffffffff


	//   ....[28]....
        /*00ec*/ 	.word	0xffffffff


	//   ....[29]....
        /*00f0*/ 	.word	0xffffffff


	//----- nvinfo : EIATTR_COOP_GROUP_INSTR_OFFSETS
	.align		4
.L_204:
        /*00f4*/ 	.byte	0x04, 0x28
        /*00f6*/ 	.short	(.L_206 - .L_205)


	//   ....[0]....
.L_205:
        /*00f8*/ 	.word	0x00000980


	//   ....[1]....
        /*00fc*/ 	.word	0x00000990


	//   ....[2]....
        /*0100*/ 	.word	0x00000a00


	//   ....[3]....
        /*0104*/ 	.word	0x00000a30


	//   ....[4]....
        /*0108*/ 	.word	0x00000aa0


	//   ....[5]....
        /*010c*/ 	.word	0x00000ab0


	//   ....[6]....
        /*0110*/ 	.word	0x00000b00


	//   ....[7]....
        /*0114*/ 	.word	0x00000b10


	//   ....[8]....
        /*0118*/ 	.word	0x00000b60


	//   ....[9]....
        /*011c*/ 	.word	0x00000b80


	//   ....[10]....
        /*0120*/ 	.word	0x00000e90


	//   ....[11]....
        /*0124*/ 	.word	0x00000ea0


	//   ....[12]....
        /*0128*/ 	.word	0x00000f30


	//   ....[13]....
        /*012c*/ 	.word	0x00000f50


	//   ....[14]....
        /*0130*/ 	.word	0x00000fa0


	//   ....[15]....
        /*0134*/ 	.word	0x00000fc0


	//   ....[16]....
        /*0138*/ 	.word	0x00001010


	//   ....[17]....
        /*013c*/ 	.word	0x00001040


	//   ....[18]....
        /*0140*/ 	.word	0x000010a0


	//   ....[19]....
        /*0144*/ 	.word	0x000010d0


	//   ....[20]....
        /*0148*/ 	.word	0x000022b0


	//   ....[21]....
        /*014c*/ 	.word	0x000022c0


	//   ....[22]....
        /*0150*/ 	.word	0x00002330


	//   ....[23]....
        /*0154*/ 	.word	0x00002340


	//   ....[24]....
        /*0158*/ 	.word	0x000023a0


	//   ....[25]....
        /*015c*/ 	.word	0x000023d0


	//   ....[26]....
        /*0160*/ 	.word	0x00002450


	//   ....[27]....
        /*0164*/ 	.word	0x00002460


	//   ....[28]....
        /*0168*/ 	.word	0x000024b0


	//   ....[29]....
        /*016c*/ 	.word	0x000024c0


	//----- nvinfo : EIATTR_VRC_CTA_INIT_COUNT
	.align		4
.L_206:
        /*0170*/ 	.byte	0x02, 0x4a
	.zero		1
	.zero		1


	//----- nvinfo : EIATTR_EXIT_INSTR_OFFSETS
	.align		4
        /*0174*/ 	.byte	0x04, 0x1c
        /*0176*/ 	.short	(.L_208 - .L_207)


	//   ....[0]....
.L_207:
        /*0178*/ 	.word	0x00000080


	//   ....[1]....
        /*017c*/ 	.word	0x000000c0


	//   ....[2]....
        /*0180*/ 	.word	0x00002750


	//   ....[3]....
        /*0184*/ 	.word	0x000027a0


	//----- nvinfo : EIATTR_MAX_THREADS
	.align		4
.L_208:
        /*0188*/ 	.byte	0x04, 0x05
        /*018a*/ 	.short	(.L_210 - .L_209)
.L_209:
        /*018c*/ 	.word	0x00000280
        /*0190*/ 	.word	0x00000001
        /*0194*/ 	.word	0x00000001


	//----- nvinfo : EIATTR_CRS_STACK_SIZE
	.align		4
.L_210:
        /*0198*/ 	.byte	0x04, 0x1e
        /*019a*/ 	.short	(.L_212 - .L_211)
.L_211:
        /*019c*/ 	.word	0x00000000


	//----- nvinfo : EIATTR_CBANK_PARAM_SIZE
	.align		4
.L_212:
        /*01a0*/ 	.byte	0x03, 0x19
        /*01a2*/ 	.short	0x0021


	//----- nvinfo : EIATTR_PARAM_CBANK
	.align		4
        /*01a4*/ 	.byte	0x04, 0x0a
        /*01a6*/ 	.short	(.L_214 - .L_213)
	.align		4
.L_213:
        /*01a8*/ 	.word	index@(.nv.constant0._ZN3cub18CUB_300001_SM_10006detail6reduce28DeviceReduceSingleTileKernelINS2_10policy_hubIdjN4cuda3std3__44plusIdEEE10Policy1000EPdSC_iS9_ddNS7_10__identityEEEvT0_T1_T2_T3_T4_T6_)
        /*01ac*/ 	.short	0x0380
        /*01ae*/ 	.short	0x0021


	//----- nvinfo : EIATTR_SW_WAR
	.align		4
.L_214:
        /*01b0*/ 	.byte	0x04, 0x36
        /*01b2*/ 	.short	(.L_216 - .L_215)
.L_215:
        /*01b4*/ 	.word	0x00000008
.L_216:


//--------------------- .nv.info._ZN3cub18CUB_300001_SM_10006detail6reduce18DeviceReduceKernelINS2_10policy_hubIdjN4cuda3std3__44plusIdEEE10Policy1000EN6thrust24THRUST_300001_SM_1000_NS6detail15normal_iteratorINSD_10device_ptrIiEEEEjS9_d10pi_functorEEvT0_PT3_T1_NS0_13GridEvenShareISN_EET2_T4_ --------------------------
	.section	.nv.info._ZN3cub18CUB_300001_SM_10006detail6reduce18DeviceReduceKernelINS2_10policy_hubIdjN4cuda3std3__44plusIdEEE10Policy1000EN6thrust24THRUST_300001_SM_1000_NS6detail15normal_iteratorINSD_10device_ptrIiEEEEjS9_d10pi_functorEEvT0_PT3_T1_NS0_13GridEvenShareISN_EET2_T4_,"",@"SHT_CUDA_INFO"
	.sectionflags	@""
	.align	4


	//----- nvinfo : EIATTR_CUDA_API_VERSION
	.align		4
        /*0000*/ 	.byte	0x04, 0x37
        /*0002*/ 	.short	(.L_218 - .L_217)
.L_217:
        /*0004*/ 	.word	0x00000082


	//----- nvinfo : EIATTR_KPARAM_INFO
	.align		4
.L_218:
        /*0008*/ 	.byte	0x04, 0x17
        /*000a*/ 	.short	(.L_220 - .L_219)
.L_219:
        /*000c*/ 	.word	0x00000000
        /*0010*/ 	.short	0x0005
        /*0012*/ 	.short	0x0040
        /*0014*/ 	.byte	0x00, 0xf0, 0x21, 0x00


	//----- nvinfo : EIATTR_KPARAM_INFO
	.align		4
.L_220:
        /*0018*/ 	.byte	0x04, 0x17
        /*001a*/ 	.short	(.L_222 - .L_221)
.L_221:
        /*001c*/ 	.word	0x00000000
        /*0020*/ 	.short	0x0004
        /*0022*/ 	.short	0x003c
        /*0024*/ 	.byte	0x00, 0xf0, 0x05, 0x00


	//----- nvinfo : EIATTR_KPARAM_INFO
	.align		4
.L_222:
        /*0028*/ 	.byte	0x04, 0x17
        /*002a*/ 	.short	(.L_224 - .L_223)
.L_223:
        /*002c*/ 	.word	0x00000000
        /*0030*/ 	.short	0x0003
        /*0032*/ 	.short	0x0014
        /*0034*/ 	.byte	0x00, 0xf0, 0xa1, 0x00


	//----- nvinfo : EIATTR_KPARAM_INFO
	.align		4
.L_224:
        /*0038*/ 	.byte	0x04, 0x17
        /*003a*/ 	.short	(.L_226 - .L_225)
.L_225:
        /*003c*/ 	.word	0x00000000
        /*0040*/ 	.short	0x0002
        /*0042*/ 	.short	0x0010
        /*0044*/ 	.byte	0x00, 0xf0, 0x11, 0x00


	//----- nvinfo : EIATTR_KPARAM_INFO
	.align		4
.L_226:
        /*0048*/ 	.byte	0x04, 0x17
        /*004a*/ 	.short	(.L_228 - .L_227)
.L_227:
        /*004c*/ 	.word	0x00000000
        /*0050*/ 	.short	0x0001
        /*0052*/ 	.short	0x0008
        /*0054*/ 	.byte	0x00, 0xf5, 0x21, 0x00


	//----- nvinfo : EIATTR_KPARAM_INFO
	.align		4
.L_228:
        /*0058*/ 	.byte	0x04, 0x17
        /*005a*/ 	.short	(.L_230 - .L_229)
.L_229:
        /*005c*/ 	.word	0x00000000
        /*0060*/ 	.short	0x0000
        /*0062*/ 	.short	0x0000
        /*0064*/ 	.byte	0x00, 0xf0, 0x21, 0x00


	//----- nvinfo : EIATTR_SPARSE_MMA_MASK
	.align		4
.L_230:
        /*0068*/ 	.byte	0x03, 0x50
        /*006a*/ 	.short	0x0000


	//----- nvinfo : EIATTR_MAXREG_COUNT
	.align		4
        /*006c*/ 	.byte	0x03, 0x1b
        /*006e*/ 	.short	0x0060


	//----- nvinfo : EIATTR_NUM_BARRIERS
	.align		4
        /*0070*/ 	.byte	0x02, 0x4c
        /*0072*/ 	.byte	0x01
	.zero		1


	//----- nvinfo : EIATTR_MERCURY_ISA_VERSION
	.align		4
        /*0074*/ 	.byte	0x03, 0x5f
        /*0076*/ 	.short	0x0101


	//----- nvinfo : EIATTR_COOP_GROUP_MASK_REGIDS
	.align		4
        /*0078*/ 	.byte	0x04, 0x29
        /*007a*/ 	.short	(.L_232 - .L_231)


	//   ....[0]....
.L_231:
        /*007c*/ 	.word	0xffffffff


	//   ....[1]....
        /*0080*/ 	.word	0xffffffff


	//   ....[2]....
        /*0084*/ 	.word	0xffffffff


	//   ....[3]....
        /*0088*/ 	.word	0xffffffff


	//   ....[4]....
        /*008c*/ 	.word	0xffffffff


	//   ....[5]....
        /*0090*/ 	.word	0xffffffff


	//   ....[6]....
        /*0094*/ 	.word	0xffffffff


	//   ....[7]....
        /*0098*/ 	.word	0xffffffff


	//   ....[8]....
        /*009c*/ 	.word	0xffffffff


	//   ....[9]....
        /*00a0*/ 	.word	0xffffffff


	//   ....[10]....
        /*00a4*/ 	.word	0xffffffff


	//   ....[11]....
        /*00a8*/ 	.word	0xffffffff


	//   ....[12]....
        /*00ac*/ 	.word	0xffffffff


	//   ....[13]....
        /*00b0*/ 	.word	0xffffffff


	//   ....[14]....
        /*00b4*/ 	.word	0xffffffff


	//   ....[15]....
        /*00b8*/ 	.word	0xffffffff


	//   ....[16]....
        /*00bc*/ 	.word	0xffffffff


	//   ....[17]....
        /*00c0*/ 	.word	0xffffffff


	//   ....[18]....
        /*00c4*/ 	.word	0xffffffff


	//   ....[19]....
        /*00c8*/ 	.word	0xffffffff


	//   ....[20]....
        /*00cc*/ 	.word	0xffffffff


	//   ....[21]....
        /*00d0*/ 	.word	0xffffffff


	//   ....[22]....
        /*00d4*/ 	.word	0xffffffff


	//   ....[23]....
        /*00d8*/ 	.word	0xffffffff


	//   ....[24]....
        /*00dc*/ 	.word	0xffffffff


	//   ....[25]....
        /*00e0*/ 	.word	0xffffffff


	//   ....[26]....
        /*00e4*/ 	.word	0xffffffff


	//   ....[27]....
        /*00e8*/ 	.word	0xffffffff


	//   ....[28]....
        /*00ec*/ 	.word	0xffffffff


	//   ....[29]....
        /*00f0*/ 	.word	0xffffffff


	//----- nvinfo : EIATTR_COOP_GROUP_INSTR_OFFSETS
	.align		4
.L_232:
        /*00f4*/ 	.byte	0x04, 0x28
        /*00f6*/ 	.short	(.L_234 - .L_233)


	//   ....[0]....
.L_233:
        /*00f8*/ 	.word	0x00001f20


	//   ....[1]....
        /*00fc*/ 	.word	0x00001f30


	//   ....[2]....
        /*0100*/ 	.word	0x00001fa0


	//   ....[3]....
        /*0104*/ 	.word	0x00001fc0


	//   ....[4]....
        /*0108*/ 	.word	0x00002030


	//   ....[5]....
        /*010c*/ 	.word	0x00002040


	//   ....[6]....
        /*0110*/ 	.word	0x00002090


	//   ....[7]....
        /*0114*/ 	.word	0x000020b0


	//   ....[8]....
        /*0118*/ 	.word	0x00002120


	//   ....[9]....
        /*011c*/ 	.word	0x00002130


	//   ....[10]....
        /*0120*/ 	.word	0x00002430


	//   ....[11]....
        /*0124*/ 	.word	0x00002440


	//   ....[12]....
        /*0128*/ 	.word	0x000024e0


	//   ....[13]....
        /*012c*/ 	.word	0x000024f0


	//   ....[14]....
        /*0130*/ 	.word	0x00002540


	//   ....[15]....
        /*0134*/ 	.word	0x00002560


	//   ....[16]....
        /*0138*/ 	.word	0x000025b0


	//   ....[17]....
        /*013c*/ 	.word	0x000025d0


	//   ....[18]....
        /*0140*/ 	.word	0x00002620


	//   ....[19]....
        /*0144*/ 	.word	0x00002650


	//   ....[20]....
        /*0148*/ 	.word	0x00006490


	//   ....[21]....
        /*014c*/ 	.word	0x000064a0


	//   ....[22]....
        /*0150*/ 	.word	0x00006510


	//   ....[23]....
        /*0154*/ 	.word	0x00006520


	//   ....[24]....
        /*0158*/ 	.word	0x00006580


	//   ....[25]....
        /*015c*/ 	.word	0x00006590


	//   ....[26]....
        /*0160*/ 	.word	0x000065e0


	//   ....[27]....
        /*0164*/ 	.word	0x00006610


	//   ....[28]....
        /*0168*/ 	.word	0x00006690


	//   ....[29]....
        /*016c*/ 	.word	0x000066a0


	//----- nvinfo : EIATTR_VRC_CTA_INIT_COUNT
	.align		4
.L_234:
        /*0170*/ 	.byte	0x02, 0x4a
	.zero		1
	.zero		1


	//----- nvinfo : EIATTR_EXIT_INSTR_OFFSETS
	.align		4
        /*0174*/ 	.byte	0x04, 0x1c
        /*0176*/ 	.short	(.L_236 - .L_235)


	//   ....[0]....
.L_235:
        /*0178*/ 	.word	0x00006930


	//   ....[1]....
        /*017c*/ 	.word	0x00006970


	//----- nvinfo : EIATTR_MAX_THREADS
	.align		4
.L_236:
        /*0180*/ 	.byte	0x04, 0x05
        /*0182*/ 	.short	(.L_238 - .L_237)
.L_237:
        /*0184*/ 	.word	0x00000280
        /*0188*/ 	.word	0x00000001
        /*018c*/ 	.word	0x00000001


	//----- nvinfo : EIATTR_CRS_STACK_SIZE
	.align		4
.L_238:
        /*0190*/ 	.byte	0x04, 0x1e
        /*0192*/ 	.short	(.L_240 - .L_239)
.L_239:
        /*0194*/ 	.word	0x00000000


	//----- nvinfo : EIATTR_CBANK_PARAM_SIZE
	.align		4
.L_240:
        /*0198*/ 	.byte	0x03, 0x19
        /*019a*/ 	.short	0x0048


	//----- nvinfo : EIATTR_PARAM_CBANK
	.align		4
        /*019c*/ 	.byte	0x04, 0x0a
        /*019e*/ 	.short	(.L_242 - .L_241)
	.align		4
.L_241:
        /*01a0*/ 	.word	index@(.nv.constant0._ZN3cub18CUB_300001_SM_10006detail6reduce18DeviceReduceKernelINS2_10policy_hubIdjN4cuda3std3__44plusIdEEE10Policy1000EN6thrust24THRUST_300001_SM_1000_NS6detail15normal_iteratorINSD_10device_ptrIiEEEEjS9_d10pi_functorEEvT0_PT3_T1_NS0_13GridEvenShareISN_EET2_T4_)
        /*01a4*/ 	.short	0x0380
        /*01a6*/ 	.short	0x0048


	//----- nvinfo : EIATTR_SW_WAR
	.align		4
.L_242:
        /*01a8*/ 	.byte	0x04, 0x36
        /*01aa*/ 	.short	(.L_244 - .L_243)
.L_243:
        /*01ac*/ 	.word	0x00000008
.L_244:


//--------------------- .nv.info._ZN3cub18CUB_300001_SM_10006detail6reduce28DeviceReduceSingleTileKernelINS2_10policy_hubIdjN4cuda3std3__44plusIdEEE10Policy1000EN6thrust24THRUST_300001_SM_1000_NS6detail15normal_iteratorINSD_10device_ptrIiEEEEPdjS9_dd10pi_functorEEvT0_T1_T2_T3_T4_T6_ --------------------------
	.section	.nv.info._ZN3cub18CUB_300001_SM_10006detail6reduce28DeviceReduceSingleTileKernelINS2_10policy_hubIdjN4cuda3std3__44plusIdEEE10Policy1000EN6thrust24THRUST_300001_SM_1000_NS6detail15normal_iteratorINSD_10device_ptrIiEEEEPdjS9_dd10pi_functorEEvT0_T1_T2_T3_T4_T6_,"",@"SHT_CUDA_INFO"
	.sectionflags	@""
	.align	4


	//----- nvinfo : EIATTR_CUDA_API_VERSION
	.align		4
        /*0000*/ 	.byte	0x04, 0x37
        /*0002*/ 	.short	(.L_246 - .L_245)
.L_245:
        /*0004*/ 	.word	0x00000082


	//----- nvinfo : EIATTR_KPARAM_INFO
	.align		4
.L_246:
        /*0008*/ 	.byte	0x04, 0x17
        /*000a*/ 	.short	(.L_248 - .L_247)
.L_247:
        /*000c*/ 	.word	0x00000000
        /*0010*/ 	.short	0x0005
        /*0012*/ 	.short	0x0020
        /*0014*/ 	.byte	0x00, 0xf0, 0x21, 0x00


	//----- nvinfo : EIATTR_KPARAM_INFO
	.align		4
.L_248:
        /*0018*/ 	.byte	0x04, 0x17
        /*001a*/ 	.short	(.L_250 - .L_249)
.L_249:
        /*001c*/ 	.word	0x00000000
        /*0020*/ 	.short	0x0004
        /*0022*/ 	.short	0x0018
        /*0024*/ 	.byte	0x00, 0xf0, 0x21, 0x00


	//----- nvinfo : EIATTR_KPARAM_INFO
	.align		4
.L_250:
        /*0028*/ 	.byte	0x04, 0x17
        /*002a*/ 	.short	(.L_252 - .L_251)
.L_251:
        /*002c*/ 	.word	0x00000000
        /*0030*/ 	.short	0x0003
        /*0032*/ 	.short	0x0014
        /*0034*/ 	.byte	0x00, 0xf0, 0x05, 0x00


	//----- nvinfo : EIATTR_KPARAM_INFO
	.align		4
.L_252:
        /*0038*/ 	.byte	0x04, 0x17
        /*003a*/ 	.short	(.L_254 - .L_253)
.L_253:
        /*003c*/ 	.word	0x00000000
        /*0040*/ 	.short	0x0002
        /*0042*/ 	.short	0x0010
        /*0044*/ 	.byte	0x00, 0xf0, 0x11, 0x00


	//----- nvinfo : EIATTR_KPARAM_INFO
	.align		4
.L_254:
        /*0048*/ 	.byte	0x04, 0x17
        /*004a*/ 	.short	(.L_256 - .L_255)
.L_255:
        /*004c*/ 	.word	0x00000000
        /*0050*/ 	.short	0x0001
        /*0052*/ 	.short	0x0008
        /*0054*/ 	.byte	0x00, 0xf5, 0x21, 0x00


	//----- nvinfo : EIATTR_KPARAM_INFO
	.align		4
.L_256:
        /*0058*/ 	.byte	0x04, 0x17
        /*005a*/ 	.short	(.L_258 - .L_257)
.L_257:
        /*005c*/ 	.word	0x00000000
        /*0060*/ 	.short	0x0000
        /*0062*/ 	.short	0x0000
        /*0064*/ 	.byte	0x00, 0xf0, 0x21, 0x00


	//----- nvinfo : EIATTR_SPARSE_MMA_MASK
	.align		4
.L_258:
        /*0068*/ 	.byte	0x03, 0x50
        /*006a*/ 	.short	0x0000


	//----- nvinfo : EIATTR_MAXREG_COUNT
	.align		4
        /*006c*/ 	.byte	0x03, 0x1b
        /*006e*/ 	.short	0x0060


	//----- nvinfo : EIATTR_NUM_BARRIERS
	.align		4
        /*0070*/ 	.byte	0x02, 0x4c
        /*0072*/ 	.byte	0x01
	.zero		1


	//----- nvinfo : EIATTR_MERCURY_ISA_VERSION
	.align		4
        /*0074*/ 	.byte	0x03, 0x5f
        /*0076*/ 	.short	0x0101


	//----- nvinfo : EIATTR_COOP_GROUP_MASK_REGIDS
	.align		4
        /*0078*/ 	.byte	0x04, 0x29
        /*007a*/ 	.short	(.L_260 - .L_259)


	//   ....[0]....
.L_259:
        /*007c*/ 	.word	0xffffffff


	//   ....[1]....
        /*0080*/ 	.word	0xffffffff


	//   ....[2]....
        /*0084*/ 	.word	0xffffffff


	//   ....[3]....
        /*0088*/ 	.word	0xffffffff


	//   ....[4]....
        /*008c*/ 	.word	0xffffffff


	//   ....[5]....
        /*0090*/ 	.word	0xffffffff


	//   ....[6]....
        /*0094*/ 	.word	0xffffffff


	//   ....[7]....
        /*0098*/ 	.word	0xffffffff


	//   ....[8]....
        /*009c*/ 	.word	0xffffffff


	//   ....[9]....
        /*00a0*/ 	.word	0xffffffff


	//   ....[10]....
        /*00a4*/ 	.word	0xffffffff


	//   ....[11]....
        /*00a8*/ 	.word	0xffffffff


	//   ....[12]....
        /*00ac*/ 	.word	0xffffffff


	//   ....[13]....
        /*00b0*/ 	.word	0xffffffff


	//   ....[14]....
        /*00b4*/ 	.word	0xffffffff


	//   ....[15]....
        /*00b8*/ 	.word	0xffffffff


	//   ....[16]....
        /*00bc*/ 	.word	0xffffffff


	//   ....[17]....
        /*00c0*/ 	.word	0xffffffff


	//   ....[18]....
        /*00c4*/ 	.word	0xffffffff


	//   ....[19]....
        /*00c8*/ 	.word	0xffffffff


	//   ....[20]....
        /*00cc*/ 	.word	0xffffffff


	//   ....[21]....
        /*00d0*/ 	.word	0xffffffff


	//   ....[22]....
        /*00d4*/ 	.word	0xffffffff


	//   ....[23]....
        /*00d8*/ 	.word	0xffffffff


	//   ....[24]....
        /*00dc*/ 	.word	0xffffffff


	//   ....[25]....
        /*00e0*/ 	.word	0xffffffff


	//   ....[26]....
        /*00e4*/ 	.word	0xffffffff


	//   ....[27]....
        /*00e8*/ 	.word	0xffffffff


	//   ....[28]....
        /*00ec*/ 	.word	0xffffffff


	//   ....[29]....
        /*00f0*/ 	.word	0xffffffff


	//----- nvinfo : EIATTR_COOP_GROUP_INSTR_OFFSETS
	.align		4
.L_260:
        /*00f4*/ 	.byte	0x04, 0x28
        /*00f6*/ 	.short	(.L_262 - .L_261)


	//   ....[0]....
.L_261:
        /*00f8*/ 	.word	0x00001d90


	//   ....[1]....
        /*00fc*/ 	.word	0x00001da0


	//   ....[2]....
        /*0100*/ 	.word	0x00001e10


	//   ....[3]....
        /*0104*/ 	.word	0x00001e20


	//   ....[4]....
        /*0108*/ 	.word	0x00001e80


	//   ....[5]....
        /*010c*/ 	.word	0x00001e90


	//   ....[6]....
        /*0110*/ 	.word	0x00001ee0


	//   ....[7]....
        /*0114*/ 	.word	0x00001f10


	//   ....[8]....
        /*0118*/ 	.word	0x00001f90


	//   ....[9]....
        /*011c*/ 	.word	0x00001fa0


	//   ....[10]....
        /*0120*/ 	.word	0x000022a0


	//   ....[11]....
        /*0124*/ 	.word	0x000022b0


	//   ....[12]....
        /*0128*/ 	.word	0x00002340


	//   ....[13]....
        /*012c*/ 	.word	0x00002350


	//   ....[14]....
        /*0130*/ 	.word	0x000023b0


	//   ....[15]....
        /*0134*/ 	.word	0x000023d0


	//   ....[16]....
        /*0138*/ 	.word	0x00002420


	//   ....[17]....
        /*013c*/ 	.word	0x00002440


	//   ....[18]....
        /*0140*/ 	.word	0x000024a0


	//   ....[19]....
        /*0144*/ 	.word	0x000024d0


	//   ....[20]....
        /*0148*/ 	.word	0x000061b0


	//   ....[21]....
        /*014c*/ 	.word	0x000061c0


	//   ....[22]....
        /*0150*/ 	.word	0x00006230


	//   ....[23]....
        /*0154*/ 	.word	0x00006240


	//   ....[24]....
        /*0158*/ 	.word	0x000062a0


	//   ....[25]....
        /*015c*/ 	.word	0x000062b0


	//   ....[26]....
        /*0160*/ 	.word	0x00006300


	//   ....[27]....
        /*0164*/ 	.word	0x00006330


	//   ....[28]....
        /*0168*/ 	.word	0x000063b0


	//   ....[29]....
        /*016c*/ 	.word	0x000063c0


	//----- nvinfo : EIATTR_VRC_CTA_INIT_COUNT
	.align		4
.L_262:
        /*0170*/ 	.byte	0x02, 0x4a
	.zero		1
	.zero		1


	//----- nvinfo : EIATTR_EXIT_INSTR_OFFSETS
	.align		4
        /*0174*/ 	.byte	0x04, 0x1c
        /*0176*/ 	.short	(.L_264 - .L_263)


	//   ....[0]....
.L_263:
        /*0178*/ 	.word	0x00000070


	//   ....[1]....
        /*017c*/ 	.word	0x000000b0


	//   ....[2]....
        /*0180*/ 	.word	0x00006650


	//   ....[3]....
        /*0184*/ 	.word	0x000066a0


	//----- nvinfo : EIATTR_MAX_THREADS
	.align		4
.L_264:
        /*0188*/ 	.byte	0x04, 0x05
        /*018a*/ 	.short	(.L_266 - .L_265)
.L_265:
        /*018c*/ 	.word	0x00000280
        /*0190*/ 	.word	0x00000001
        /*0194*/ 	.word	0x00000001


	//----- nvinfo : EIATTR_CRS_STACK_SIZE
	.align		4
.L_266:
        /*0198*/ 	.byte	0x04, 0x1e
        /*019a*/ 	.short	(.L_268 - .L_267)
.L_267:
        /*019c*/ 	.word	0x00000000


	//----- nvinfo : EIATTR_CBANK_PARAM_SIZE
	.align		4
.L_268:
        /*01a0*/ 	.byte	0x03, 0x19
        /*01a2*/ 	.short	0x0028


	//----- nvinfo : EIATTR_PARAM_CBANK
	.align		4
        /*01a4*/ 	.byte	0x04, 0x0a
        /*01a6*/ 	.short	(.L_270 - .L_269)
	.align		4
.L_269:
        /*01a8*/ 	.word	index@(.nv.constant0._ZN3cub18CUB_300001_SM_10006detail6reduce28DeviceReduceSingleTileKernelINS2_10policy_hubIdjN4cuda3std3__44plusIdEEE10Policy1000EN6thrust24THRUST_300001_SM_1000_NS6detail15normal_iteratorINSD_10device_ptrIiEEEEPdjS9_dd10pi_functorEEvT0_T1_T2_T3_T4_T6_)
        /*01ac*/ 	.short	0x0380
        /*01ae*/ 	.short	0x0028


	//----- nvinfo : EIATTR_SW_WAR
	.align		4
.L_270:
        /*01b0*/ 	.byte	0x04, 0x36
        /*01b2*/ 	.short	(.L_272 - .L_271)
.L_271:
        /*01b4*/ 	.word	0x00000008
.L_272:


//--------------------- .nv.info._ZN3cub18CUB_300001_SM_10006detail8for_each13static_kernelINS2_12policy_hub_t12policy_500_tElN6thrust24THRUST_300001_SM_1000_NS8cuda_cub10__tabulate7functorINS7_6detail15normal_iteratorINS7_10device_ptrIiEEEENS7_6system6detail7generic6detail22compute_sequence_valueIivEElEEEEvT0_T1_ --------------------------
	.section	.nv.info._ZN3cub18CUB_300001_SM_10006detail8for_each13static_kernelINS2_12policy_hub_t12policy_500_tElN6thrust24THRUST_300001_SM_1000_NS8cuda_cub10__tabulate7functorINS7_6detail15normal_iteratorINS7_10device_ptrIiEEEENS7_6system6detail7generic6detail22compute_sequence_valueIivEElEEEEvT0_T1_,"",@"SHT_CUDA_INFO"
	.sectionflags	@""
	.align	4


	//----- nvinfo : EIATTR_CUDA_API_VERSION
	.align		4
        /*0000*/ 	.byte	0x04, 0x37
        /*0002*/ 	.short	(.L_274 - .L_273)
.L_273:
        /*0004*/ 	.word	0x00000082


	//----- nvinfo : EIATTR_KPARAM_INFO
	.align		4
.L_274:
        /*0008*/ 	.byte	0x04, 0x17
        /*000a*/ 	.short	(.L_276 - .L_275)
.L_275:
        /*000c*/ 	.word	0x00000000
        /*0010*/ 	.short	0x0001
        /*0012*/ 	.short	0x0008
        /*0014*/ 	.byte	0x00, 0xf0, 0x41, 0x00


	//----- nvinfo : EIATTR_KPARAM_INFO
	.align		4
.L_276:
        /*0018*/ 	.byte	0x04, 0x17
        /*001a*/ 	.short	(.L_278 - .L_277)
.L_277:
        /*001c*/ 	.word	0x00000000
        /*0020*/ 	.short	0x0000
        /*0022*/ 	.short	0x0000
        /*0024*/ 	.byte	0x00, 0xf0, 0x21, 0x00


	//----- nvinfo : EIATTR_SPARSE_MMA_MASK
	.align		4
.L_278:
        /*0028*/ 	.byte	0x03, 0x50
        /*002a*/ 	.short	0x0000


	//----- nvinfo : EIATTR_MAXREG_COUNT
	.align		4
        /*002c*/ 	.byte	0x03, 0x1b
        /*002e*/ 	.short	0x00ff


	//----- nvinfo : EIATTR_MERCURY_ISA_VERSION
	.align		4
        /*0030*/ 	.byte	0x03, 0x5f
        /*0032*/ 	.short	0x0101


	//----- nvinfo : EIATTR_VRC_CTA_INIT_COUNT
	.align		4
        /*0034*/ 	.byte	0x02, 0x4a
	.zero		1
	.zero		1


	//----- nvinfo : EIATTR_EXIT_INSTR_OFFSETS
	.align		4
        /*0038*/ 	.byte	0x04, 0x1c
        /*003a*/ 	.short	(.L_280 - .L_279)


	//   ....[0]....
.L_279:
        /*003c*/ 	.word	0x00000160


	//   ....[1]....
        /*0040*/ 	.word	0x000002b0


	//   ....[2]....
        /*0044*/ 	.word	0x00000340


	//----- nvinfo : EIATTR_MAX_THREADS
	.align		4
.L_280:
        /*0048*/ 	.byte	0x04, 0x05
        /*004a*/ 	.short	(.L_282 - .L_281)
.L_281:
        /*004c*/ 	.word	0x00000100
        /*0050*/ 	.word	0x00000001
        /*0054*/ 	.word	0x00000001


	//----- nvinfo : EIATTR_CRS_STACK_SIZE
	.align		4
.L_282:
        /*0058*/ 	.byte	0x04, 0x1e
        /*005a*/ 	.short	(.L_284 - .L_283)
.L_283:
        /*005c*/ 	.word	0x00000000


	//----- nvinfo : EIATTR_CBANK_PARAM_SIZE
	.align		4
.L_284:
        /*0060*/ 	.byte	0x03, 0x19
        /*0062*/ 	.short	0x0018


	//----- nvinfo : EIATTR_PARAM_CBANK
	.align		4
        /*0064*/ 	.byte	0x04, 0x0a
        /*0066*/ 	.short	(.L_286 - .L_285)
	.align		4
.L_285:
        /*0068*/ 	.word	index@(.nv.constant0._ZN3cub18CUB_300001_SM_10006detail8for_each13static_kernelINS2_12policy_hub_t12policy_500_tElN6thrust24THRUST_300001_SM_1000_NS8cuda_cub10__tabulate7functorINS7_6detail15normal_iteratorINS7_10device_ptrIiEEEENS7_6system6detail7generic6detail22compute_sequence_valueIivEElEEEEvT0_T1_)
        /*006c*/ 	.short	0x0380
        /*006e*/ 	.short	0x0018


	//----- nvinfo : EIATTR_SW_WAR
	.align		4
.L_286:
        /*0070*/ 	.byte	0x04, 0x36
        /*0072*/ 	.short	(.L_288 - .L_287)
.L_287:
        /*0074*/ 	.word	0x00000008
.L_288:


//--------------------- .nv.info._ZN3cub18CUB_300001_SM_10006detail8for_each13static_kernelINS2_12policy_hub_t12policy_500_tEmN6thrust24THRUST_300001_SM_1000_NS8cuda_cub20__uninitialized_fill7functorINS7_10device_ptrIiEEiEEEEvT0_T1_ --------------------------
	.section	.nv.info._ZN3cub18CUB_300001_SM_10006detail8for_each13static_kernelINS2_12policy_hub_t12policy_500_tEmN6thrust24THRUST_300001_SM_1000_NS8cuda_cub20__uninitialized_fill7functorINS7_10device_ptrIiEEiEEEEvT0_T1_,"",@"SHT_CUDA_INFO"
	.sectionflags	@""
	.align	4


	//----- nvinfo : EIATTR_CUDA_API_VERSION
	.align		4
        /*0000*/ 	.byte	0x04, 0x37
        /*0002*/ 	.short	(.L_290 - .L_289)
.L_289:
        /*0004*/ 	.word	0x00000082


	//----- nvinfo : EIATTR_KPARAM_INFO
	.align		4
.L_290:
        /*0008*/ 	.byte	0x04, 0x17
        /*000a*/ 	.short	(.L_292 - .L_291)
.L_291:
        /*000c*/ 	.word	0x00000000
        /*0010*/ 	.short	0x0001
        /*0012*/ 	.short	0x0008
        /*0014*/ 	.byte	0x00, 0xf0, 0x41, 0x00


	//----- nvinfo : EIATTR_KPARAM_INFO
	.align		4
.L_292:
        /*0018*/ 	.byte	0x04, 0x17
        /*001a*/ 	.short	(.L_294 - .L_293)
.L_293:
        /*001c*/ 	.word	0x00000000
        /*0020*/ 	.short	0x0000
        /*0022*/ 	.short	0x0000
        /*0024*/ 	.byte	0x00, 0xf0, 0x21, 0x00


	//----- nvinfo : EIATTR_SPARSE_MMA_MASK
	.align		4
.L_294:
        /*0028*/ 	.byte	0x03, 0x50
        /*002a*/ 	.short	0x0000


	//----- nvinfo : EIATTR_MAXREG_COUNT
	.align		4
        /*002c*/ 	.byte	0x03, 0x1b
        /*002e*/ 	.short	0x00ff


	//----- nvinfo : EIATTR_MERCURY_ISA_VERSION
	.align		4
        /*0030*/ 	.byte	0x03, 0x5f
        /*0032*/ 	.short	0x0101


	//----- nvinfo : EIATTR_VRC_CTA_INIT_COUNT
	.align		4
        /*0034*/ 	.byte	0x02, 0x4a
	.zero		1
	.zero		1


	//----- nvinfo : EIATTR_EXIT_INSTR_OFFSETS
	.align		4
        /*0038*/ 	.byte	0x04, 0x1c
        /*003a*/ 	.short	(.L_296 - .L_295)


	//   ....[0]....
.L_295:
        /*003c*/ 	.word	0x00000130


	//   ....[1]....
        /*0040*/ 	.word	0x00000230


	//   ....[2]....
        /*0044*/ 	.word	0x00000260


	//----- nvinfo : EIATTR_MAX_THREADS
	.align		4
.L_296:
        /*0048*/ 	.byte	0x04, 0x05
        /*004a*/ 	.short	(.L_298 - .L_297)
.L_297:
        /*004c*/ 	.word	0x00000100
        /*0050*/ 	.word	0x00000001
        /*0054*/ 	.word	0x00000001


	//----- nvinfo : EIATTR_CBANK_PARAM_SIZE
	.align		4
.L_298:
        /*0058*/ 	.byte	0x03, 0x19
        /*005a*/ 	.short	0x0018


	//----- nvinfo : EIATTR_PARAM_CBANK
	.align		4
        /*005c*/ 	.byte	0x04, 0x0a
        /*005e*/ 	.short	(.L_300 - .L_299)
	.align		4
.L_299:
        /*0060*/ 	.word	index@(.nv.constant0._ZN3cub18CUB_300001_SM_10006detail8for_each13static_kernelINS2_12policy_hub_t12policy_500_tEmN6thrust24THRUST_300001_SM_1000_NS8cuda_cub20__uninitialized_fill7functorINS7_10device_ptrIiEEiEEEEvT0_T1_)
        /*0064*/ 	.short	0x0380
        /*0066*/ 	.short	0x0018


	//----- nvinfo : EIATTR_SW_WAR
	.align		4
.L_300:
        /*0068*/ 	.byte	0x04, 0x36
        /*006a*/ 	.short	(.L_302 - .L_301)
.L_301:
        /*006c*/ 	.word	0x00000008
.L_302:


//--------------------- .nv.info._ZN3cub18CUB_300001_SM_10006detail11EmptyKernelIvEEvv --------------------------
	.section	.nv.info._ZN3cub18CUB_300001_SM_10006detail11EmptyKernelIvEEvv,"",@"SHT_CUDA_INFO"
	.sectionflags	@""
	.align	4


	//----- nvinfo : EIATTR_CUDA_API_VERSION
	.align		4
        /*0000*/ 	.byte	0x04, 0x37
        /*0002*/ 	.short	(.L_304 - .L_303)
.L_303:
        /*0004*/ 	.word	0x00000082


	//----- nvinfo : EIATTR_SPARSE_MMA_MASK
	.align		4
.L_304:
        /*0008*/ 	.byte	0x03, 0x50
        /*000a*/ 	.short	0x0000


	//----- nvinfo : EIATTR_MAXREG_COUNT
	.align		4
        /*000c*/ 	.byte	0x03, 0x1b
        /*000e*/ 	.short	0x00ff


	//----- nvinfo : EIATTR_MERCURY_ISA_VERSION
	.align		4
        /*0010*/ 	.byte	0x03, 0x5f
        /*0012*/ 	.short	0x0101


	//----- nvinfo : EIATTR_VRC_CTA_INIT_COUNT
	.align		4
        /*0014*/ 	.byte	0x02, 0x4a
	.zero		1
	.zero		1


	//----- nvinfo : EIATTR_EXIT_INSTR_OFFSETS
	.align		4
        /*0018*/ 	.byte	0x04, 0x1c
        /*001a*/ 	.short	(.L_306 - .L_305)


	//   ....[0]....
.L_305:
        /*001c*/ 	.word	0x00000010


	//----- nvinfo : EIATTR_SW_WAR
	.align		4
.L_306:
        /*0020*/ 	.byte	0x04, 0x36
        /*0022*/ 	.short	(.L_308 - .L_307)
.L_307:
        /*0024*/ 	.word	0x00000008
.L_308:


//--------------------- .nv.callgraph             --------------------------
	.section	.nv.callgraph,"",@"SHT_CUDA_CALLGRAPH"
	.align	4
	.sectionentsize	8
	.align		4
        /*0000*/ 	.word	0x00000000
	.align		4
        /*0004*/ 	.word	0xffffffff
	.align		4
        /*0008*/ 	.word	0x00000000
	.align		4
        /*000c*/ 	.word	0xfffffffe
	.align		4
        /*0010*/ 	.word	0x00000000
	.align		4
        /*0014*/ 	.word	0xfffffffd
	.align		4
        /*0018*/ 	.word	0x00000000
	.align		4
        /*001c*/ 	.word	0xfffffffc


//--------------------- .nv.constant4             --------------------------
	.section	.nv.constant4,"a",@progbits
	.align	8
	.align		8
.nv.constant4:
        /*0000*/ 	.dword	_ZN34_INTERNAL_59bb8b89_4_k_cu_ec8b3f6c4cuda3std3__45__cpo5beginE
	.align		8
        /*0008*/ 	.dword	_ZN34_INTERNAL_59bb8b89_4_k_cu_ec8b3f6c4cuda3std3__45__cpo3endE
	.align		8
        /*0010*/ 	.dword	_ZN34_INTERNAL_59bb8b89_4_k_cu_ec8b3f6c4cuda3std3__45__cpo6cbeginE
	.align		8
        /*0018*/ 	.dword	_ZN34_INTERNAL_59bb8b89_4_k_cu_ec8b3f6c4cuda3std3__45__cpo4cendE
	.align		8
        /*0020*/ 	.dword	_ZN34_INTERNAL_59bb8b89_4_k_cu_ec8b3f6c4cuda3std3__45__cpo6rbeginE
	.align		8
        /*0028*/ 	.dword	_ZN34_INTERNAL_59bb8b89_4_k_cu_ec8b3f6c4cuda3std3__45__cpo4rendE
	.align		8
        /*0030*/ 	.dword	_ZN34_INTERNAL_59bb8b89_4_k_cu_ec8b3f6c4cuda3std3__45__cpo7crbeginE
	.align		8
        /*0038*/ 	.dword	_ZN34_INTERNAL_59bb8b89_4_k_cu_ec8b3f6c4cuda3std3__45__cpo5crendE
	.align		8
        /*0040*/ 	.dword	_ZN34_INTERNAL_59bb8b89_4_k_cu_ec8b3f6c4cuda3std3__436_GLOBAL__N__59bb8b89_4_k_cu_ec8b3f6c6ignoreE
	.align		8
        /*0048*/ 	.dword	_ZN34_INTERNAL_59bb8b89_4_k_cu_ec8b3f6c4cuda3std3__419piecewise_constructE
	.align		8
        /*0050*/ 	.dword	_ZN34_INTERNAL_59bb8b89_4_k_cu_ec8b3f6c4cuda3std3__48in_placeE
	.align		8
        /*0058*/ 	.dword	_ZN34_INTERNAL_59bb8b89_4_k_cu_ec8b3f6c4cuda3std3__420unreachable_sentinelE
	.align		8
        /*0060*/ 	.dword	_ZN34_INTERNAL_59bb8b89_4_k_cu_ec8b3f6c4cuda3std3__47nulloptE
	.align		8
        /*0068*/ 	.dword	_ZN34_INTERNAL_59bb8b89_4_k_cu_ec8b3f6c4cuda3std3__48unexpectE
	.align		8
        /*0070*/ 	.dword	_ZN34_INTERNAL_59bb8b89_4_k_cu_ec8b3f6c4cuda3std6ranges3__45__cpo4swapE
	.align		8
        /*0078*/ 	.dword	_ZN34_INTERNAL_59bb8b89_4_k_cu_ec8b3f6c4cuda3std6ranges3__45__cpo9iter_moveE
	.align		8
        /*0080*/ 	.dword	_ZN34_INTERNAL_59bb8b89_4_k_cu_ec8b3f6c4cuda3std6ranges3__45__cpo5beginE
	.align		8
        /*0088*/ 	.dword	_ZN34_INTERNAL_59bb8b89_4_k_cu_ec8b3f6c4cuda3std6ranges3__45__cpo3endE
	.align		8
        /*0090*/ 	.dword	_ZN34_INTERNAL_59bb8b89_4_k_cu_ec8b3f6c4cuda3std6ranges3__45__cpo6cbeginE
	.align		8
        /*0098*/ 	.dword	_ZN34_INTERNAL_59bb8b89_4_k_cu_ec8b3f6c4cuda3std6ranges3__45__cpo4cendE
	.align		8
        /*00a0*/ 	.dword	_ZN34_INTERNAL_59bb8b89_4_k_cu_ec8b3f6c4cuda3std6ranges3__45__cpo7advanceE
	.align		8
        /*00a8*/ 	.dword	_ZN34_INTERNAL_59bb8b89_4_k_cu_ec8b3f6c4cuda3std6ranges3__45__cpo9iter_swapE
	.align		8
        /*00b0*/ 	.dword	_ZN34_INTERNAL_59bb8b89_4_k_cu_ec8b3f6c4cuda3std6ranges3__45__cpo4nextE
	.align		8
        /*00b8*/ 	.dword	_ZN34_INTERNAL_59bb8b89_4_k_cu_ec8b3f6c4cuda3std6ranges3__45__cpo4prevE
	.align		8
        /*00c0*/ 	.dword	_ZN34_INTERNAL_59bb8b89_4_k_cu_ec8b3f6c4cuda3std6ranges3__45__cpo4dataE
	.align		8
        /*00c8*/ 	.dword	_ZN34_INTERNAL_59bb8b89_4_k_cu_ec8b3f6c4cuda3std6ranges3__45__cpo5cdataE
	.align		8
        /*00d0*/ 	.dword	_ZN34_INTERNAL_59bb8b89_4_k_cu_ec8b3f6c4cuda3std6ranges3__45__cpo4sizeE
	.align		8
        /*00d8*/ 	.dword	_ZN34_INTERNAL_59bb8b89_4_k_cu_ec8b3f6c4cuda3std6ranges3__45__cpo5ssizeE
	.align		8
        /*00e0*/ 	.dword	_ZN34_INTERNAL_59bb8b89_4_k_cu_ec8b3f6c4cuda3std6ranges3__45__cpo8distanceE
	.align		8
        /*00e8*/ 	.dword	_ZN34_INTERNAL_59bb8b89_4_k_cu_ec8b3f6c6thrust24THRUST_300001_SM_1000_NS8cuda_cub3parE
	.align		8
        /*00f0*/ 	.dword	_ZN34_INTERNAL_59bb8b89_4_k_cu_ec8b3f6c6thrust24THRUST_300001_SM_1000_NS8cuda_cub10par_nosyncE
	.align		8
        /*00f8*/ 	.dword	_ZN34_INTERNAL_59bb8b89_4_k_cu_ec8b3f6c6thrust24THRUST_300001_SM_1000_NS6system6detail10sequential3seqE
	.align		8
        /*0100*/ 	.dword	_ZN34_INTERNAL_59bb8b89_4_k_cu_ec8b3f6c6thrust24THRUST_300001_SM_1000_NS12placeholders2_1E
	.align		8
        /*0108*/ 	.dword	_ZN34_INTERNAL_59bb8b89_4_k_cu_ec8b3f6c6thrust24THRUST_300001_SM_1000_NS12placeholders2_2E
	.align		8
        /*0110*/ 	.dword	_ZN34_INTERNAL_59bb8b89_4_k_cu_ec8b3f6c6thrust24THRUST_300001_SM_1000_NS12placeholders2_3E
	.align		8
        /*0118*/ 	.dword	_ZN34_INTERNAL_59bb8b89_4_k_cu_ec8b3f6c6thrust24THRUST_300001_SM_1000_NS12placeholders2_4E
	.align		8
        /*0120*/ 	.dword	_ZN34_INTERNAL_59bb8b89_4_k_cu_ec8b3f6c6thrust24THRUST_300001_SM_1000_NS12placeholders2_5E
	.align		8
        /*0128*/ 	.dword	_ZN34_INTERNAL_59bb8b89_4_k_cu_ec8b3f6c6thrust24THRUST_300001_SM_1000_NS12placeholders2_6E
	.align		8
        /*0130*/ 	.dword	_ZN34_INTERNAL_59bb8b89_4_k_cu_ec8b3f6c6thrust24THRUST_300001_SM_1000_NS12placeholders2_7E
	.align		8
        /*0138*/ 	.dword	_ZN34_INTERNAL_59bb8b89_4_k_cu_ec8b3f6c6thrust24THRUST_300001_SM_1000_NS12placeholders2_8E
	.align		8
        /*0140*/ 	.dword	_ZN34_INTERNAL_59bb8b89_4_k_cu_ec8b3f6c6thrust24THRUST_300001_SM_1000_NS12placeholders2_9E
	.align		8
        /*0148*/ 	.dword	_ZN34_INTERNAL_59bb8b89_4_k_cu_ec8b3f6c6thrust24THRUST_300001_SM_1000_NS12placeholders3_10E
	.align		8
        /*0150*/ 	.dword	_ZN34_INTERNAL_59bb8b89_4_k_cu_ec8b3f6c6thrust24THRUST_300001_SM_1000_NS3seqE


//--------------------- .text._ZN3cub18CUB_300001_SM_10006detail6reduce28DeviceReduceSingleTileKernelINS2_10policy_hubIdyN4cuda3std3__44plusIdEEE10Policy1000EPdSC_iS9_ddNS7_10__identityEEEvT0_T1_T2_T3_T4_T6_ --------------------------
	.section	.text._ZN3cub18CUB_300001_SM_10006detail6reduce28DeviceReduceSingleTileKernelINS2_10policy_hubIdyN4cuda3std3__44plusIdEEE10Policy1000EPdSC_iS9_ddNS7_10__identityEEEvT0_T1_T2_T3_T4_T6_,"ax",@progbits
	.align	128
        .global         _ZN3cub18CUB_300001_SM_10006detail6reduce28DeviceReduceSingleTileKernelINS2_10policy_hubIdyN4cuda3std3__44plusIdEEE10Policy1000EPdSC_iS9_ddNS7_10__identityEEEvT0_T1_T2_T3_T4_T6_
        .type           _ZN3cub18CUB_300001_SM_10006detail6reduce28DeviceReduceSingleTileKernelINS2_10policy_hubIdyN4cuda3std3__44plusIdEEE10Policy1000EPdSC_iS9_ddNS7_10__identityEEEvT0_T1_T2_T3_T4_T6_,@function
        .size           _ZN3cub18CUB_300001_SM_10006detail6reduce28DeviceReduceSingleTileKernelINS2_10policy_hubIdyN4cuda3std3__44plusIdEEE10Policy1000EPdSC_iS9_ddNS7_10__identityEEEvT0_T1_T2_T3_T4_T6_,(.L_x_576 - _ZN3cub18CUB_300001_SM_10006detail6reduce28DeviceReduceSingleTileKernelINS2_10policy_hubIdyN4cuda3std3__44plusIdEEE10Policy1000EPdSC_iS9_ddNS7_10__identityEEEvT0_T1_T2_T3_T4_T6_)
        .other          _ZN3cub18CUB_300001_SM_10006detail6reduce28DeviceReduceSingleTileKernelINS2_10policy_hubIdyN4cuda3std3__44plusIdEEE10Policy1000EPdSC_iS9_ddNS7_10__identityEEEvT0_T1_T2_T3_T4_T6_,@"STO_CUDA_ENTRY STV_DEFAULT"
_ZN3cub18CUB_300001_SM_10006detail6reduce28DeviceReduceSingleTileKernelINS2_10policy_hubIdyN4cuda3std3__44plusIdEEE10Policy1000EPdSC_iS9_ddNS7_10__identityEEEvT0_T1_T2_T3_T4_T6_:
.text._ZN3cub18CUB_300001_SM_10006detail6reduce28DeviceReduceSingleTileKernelINS2_10policy_hubIdyN4cuda3std3__44plusIdEEE10Policy1000EPdSC_iS9_ddNS7_10__identityEEEvT0_T1_T2_T3_T4_T6_:
[----:B------:R-:W-:Y:S01]  /*0000*/  LDC R1, c[0x0][0x37c] ;  /* 0x0000df00ff017b82 */ /* 0x000fe20000000800 */
[----:B------:R-:W0:Y:S01]  /*0010*/  LDCU UR4, c[0x0][0x390] ;  /* 0x00007200ff0477ac */ /* 0x000e220008000800 */
[----:B------:R-:W1:Y:S01]  /*0020*/  LDCU.64 UR6, c[0x0][0x358] ;  /* 0x00006b00ff0677ac */ /* 0x000e620008000a00 */
[----:B0-----:R-:W-:-:S05]  /*0030*/  IMAD.U32 R4, RZ, RZ, UR4 ;  /* 0x00000004ff047e24 */ /* 0x001fca000f8e00ff */
[----:B------:R-:W-:-:S13]  /*0040*/  ISETP.NE.AND P0, PT, R4, RZ, PT ;  /* 0x000000ff0400720c */ /* 0x000fda0003f05270 */
[----:B-1----:R-:W-:Y:S05]  /*0050*/  @P0 BRA `(.L_x_0) ;  /* 0x00000000001c0947 */ /* 0x002fea0003800000 */
[----:B------:R-:W0:Y:S02]  /*0060*/  S2R R0, SR_TID.X ;  /* 0x0000000000007919 */ /* 0x000e240000002100 */
[----:B0-----:R-:W-:-:S13]  /*0070*/  ISETP.NE.AND P0, PT, R0, RZ, PT ;  /* 0x000000ff0000720c */ /* 0x001fda0003f05270 */
[----:B------:R-:W-:Y:S05]  /*0080*/  @P0 EXIT ;  /* 0x000000000000094d */ /* 0x000fea0003800000 */
[----:B------:R-:W0:Y:S08]  /*0090*/  LDC.64 R2, c[0x0][0x388] ;  /* 0x0000e200ff027b82 */ /* 0x000e300000000a00 */
[----:B------:R-:W0:Y:S02]  /*00a0*/  LDC.64 R4, c[0x0][0x398] ;  /* 0x0000e600ff047b82 */ /* 0x000e240000000a00 */
[----:B0-----:R-:W-:Y:S01]  /*00b0*/  STG.E.64 desc[UR6][R2.64], R4 ;  /* 0x0000000402007986 */ /* 0x001fe2000c101b06 */
[----:B------:R-:W-:Y:S05]  /*00c0*/  EXIT ;  /* 0x000000000000794d */ /* 0x000fea0003800000 */
.L_x_0:
[----:B------:R-:W-:Y:S01]  /*00d0*/  ISETP.GT.AND P0, PT, R4, 0xdff, PT ;  /* 0x00000dff0400780c */ /* 0x000fe20003f04270 */
[----:B------:R-:W-:-:S12]  /*00e0*/  BSSY.RECONVERGENT B0, `(.L_x_1) ;  /* 0x0000242000007945 */ /* 0x000fd80003800200 */
[----:B------:R-:W-:Y:S05]  /*00f0*/  @P0 BRA `(.L_x_2) ;  /* 0x0000001400180947 */ /* 0x000fea0003800000 */
[----:B------:R-:W0:Y:S01]  /*0100*/  S2R R5, SR_TID.X ;  /* 0x0000000000057919 */ /* 0x000e220000002100 */
[----:B------:R-:W-:Y:S01]  /*0110*/  BSSY.RECONVERGENT B1, `(.L_x_3) ;  /* 0x0000009000017945 */ /* 0x000fe20003800200 */
[----:B------:R-:W-:Y:S02]  /*0120*/  CS2R R2, SRZ ;  /* 0x0000000000027805 */ /* 0x000fe4000001ff00 */
[----:B0-----:R-:W-:Y:S01]  /*0130*/  ISETP.GE.AND P0, PT, R5, R4, PT ;  /* 0x000000040500720c */ /* 0x001fe20003f06270 */
[----:B------:R-:W-:-:S12]  /*0140*/  IMAD.MOV.U32 R7, RZ, RZ, R5 ;  /* 0x000000ffff077224 */ /* 0x000fd800078e0005 */
[----:B------:R-:W-:Y:S05]  /*0150*/  @P0 BRA `(.L_x_4) ;  /* 0x0000000000100947 */ /* 0x000fea0003800000 */
[----:B------:R-:W0:Y:S02]  /*0160*/  LDC.64 R2, c[0x0][0x380] ;  /* 0x0000e000ff027b82 */ /* 0x000e240000000a00 */
[----:B0-----:R-:W-:-:S06]  /*0170*/  IMAD.WIDE.U32 R2, R5, 0x8, R2 ;  /* 0x0000000805027825 */ /* 0x001fcc00078e0002 */
[----:B------:R-:W5:Y:S01]  /*0180*/  LDG.E.64.CONSTANT R2, desc[UR6][R2.64] ;  /* 0x0000000602027981 */ /* 0x000f62000c1e9b00 */
[----:B------:R-:W-:-:S07]  /*0190*/  VIADD R7, R5, 0x200 ;  /* 0x0000020005077836 */ /* 0x000fce0000000000 */
.L_x_4:
[----:B------:R-:W-:Y:S05]  /*01a0*/  BSYNC.RECONVERGENT B1 ;  /* 0x0000000000017941 */ /* 0x000fea0003800200 */
.L_x_3:
[----:B------:R-:W-:Y:S01]  /*01b0*/  ISETP.GE.AND P0, PT, R7, R4, PT ;  /* 0x000000040700720c */ /* 0x000fe20003f06270 */
[----:B------:R-:W-:-:S12]  /*01c0*/  BSSY.RECONVERGENT B1, `(.L_x_5) ;  /* 0x0000076000017945 */ /* 0x000fd80003800200 */
[----:B------:R-:W-:Y:S05]  /*01d0*/  @P0 BRA `(.L_x_6) ;  /* 0x0000000400d00947 */ /* 0x000fea0003800000 */
[----:B------:R-:W-:Y:S01]  /*01e0*/  LOP3.LUT R9, RZ, R7, RZ, 0x33, !PT ;  /* 0x00000007ff097212 */ /* 0x000fe200078e33ff */
[----:B------:R-:W-:Y:S04]  /*01f0*/  BSSY.RECONVERGENT B2, `(.L_x_7) ;  /* 0x0000017000027945 */ /* 0x000fe80003800200 */
[----:B------:R-:W-:-:S05]  /*0200*/  IMAD.IADD R0, R9, 0x1, R4 ;  /* 0x0000000109007824 */ /* 0x000fca00078e0204 */
[C---:B------:R-:W-:Y:S02]  /*0210*/  LOP3.LUT R6, R0.reuse, 0x600, RZ, 0xc0, !PT ;  /* 0x0000060000067812 */ /* 0x040fe400078ec0ff */
[----:B------:R-:W-:Y:S02]  /*0220*/  ISETP.GE.U32.AND P0, PT, R0, 0x600, PT ;  /* 0x000006000000780c */ /* 0x000fe40003f06070 */
[----:B------:R-:W-:-:S13]  /*0230*/  ISETP.NE.AND P1, PT, R6, 0x600, PT ;  /* 0x000006000600780c */ /* 0x000fda0003f25270 */
[----:B------:R-:W-:Y:S05]  /*0240*/  @!P1 BRA `(.L_x_8) ;  /* 0x0000000000449947 */ /* 0x000fea0003800000 */
[----:B------:R-:W0:Y:S01]  /*0250*/  LDC.64 R8, c[0x0][0x380] ;  /* 0x0000e000ff087b82 */ /* 0x000e220000000a00 */
[----:B------:R-:W-:-:S04]  /*0260*/  LEA.HI R0, R0, 0x1, RZ, 0x17 ;  /* 0x0000000100007811 */ /* 0x000fc800078fb8ff */
[----:B------:R-:W-:-:S05]  /*0270*/  LOP3.LUT R0, R0, 0x3, RZ, 0xc0, !PT ;  /* 0x0000000300007812 */ /* 0x000fca00078ec0ff */
[----:B------:R-:W-:Y:S02]  /*0280*/  IMAD.MOV R0, RZ, RZ, -R0 ;  /* 0x000000ffff007224 */ /* 0x000fe400078e0a00 */
[----:B0-----:R-:W-:-:S04]  /*0290*/  IMAD.WIDE.U32 R8, R7, 0x8, R8 ;  /* 0x0000000807087825 */ /* 0x001fc800078e0008 */
[----:B------:R-:W-:Y:S02]  /*02a0*/  IMAD.MOV.U32 R6, RZ, RZ, R8 ;  /* 0x000000ffff067224 */ /* 0x000fe400078e0008 */
[----:B------:R-:W-:-:S07]  /*02b0*/  IMAD.MOV.U32 R11, RZ, RZ, R9 ;  /* 0x000000ffff0b7224 */ /* 0x000fce00078e0009 */
.L_x_9:
[----:B------:R-:W-:Y:S02]  /*02c0*/  IMAD.MOV.U32 R8, RZ, RZ, R6 ;  /* 0x000000ffff087224 */ /* 0x000fe400078e0006 */
[----:B------:R-:W-:-:S06]  /*02d0*/  IMAD.MOV.U32 R9, RZ, RZ, R11 ;  /* 0x000000ffff097224 */ /* 0x000fcc00078e000b */
[----:B------:R-:W2:Y:S01]  /*02e0*/  LDG.E.64.CONSTANT R8, desc[UR6][R8.64] ;  /* 0x0000000608087981 */ /* 0x000ea2000c1e9b00 */
[----:B------:R-:W-:Y:S01]  /*02f0*/  VIADD R0, R0, 0x1 ;  /* 0x0000000100007836 */ /* 0x000fe20000000000 */
[----:B------:R-:W-:Y:S01]  /*0300*/  IADD3 R6, P2, PT, R6, 0x1000, RZ ;  /* 0x0000100006067810 */ /* 0x000fe20007f5e0ff */
[----:B------:R-:W-:-:S03]  /*0310*/  VIADD R7, R7, 0x200 ;  /* 0x0000020007077836 */ /* 0x000fc60000000000 */
[----:B------:R-:W-:Y:S01]  /*0320*/  ISETP.NE.AND P1, PT, R0, RZ, PT ;  /* 0x000000ff0000720c */ /* 0x000fe20003f25270 */
[----:B------:R-:W-:Y:S01]  /*0330*/  IMAD.X R11, RZ, RZ, R11, P2 ;  /* 0x000000ffff0b7224 */ /* 0x000fe200010e060b */
[----:B--2--5:R-:W-:-:S11]  /*0340*/  DADD R2, R8, R2 ;  /* 0x0000000008027229 */ /* 0x024fd60000000002 */
[----:B------:R-:W-:Y:S05]  /*0350*/  @P1 BRA `(.L_x_9) ;  /* 0xfffffffc00d81947 */ /* 0x000fea000383ffff */
.L_x_8:
[----:B------:R-:W-:Y:S05]  /*0360*/  BSYNC.RECONVERGENT B2 ;  /* 0x0000000000027941 */ /* 0x000fea0003800200 */
.L_x_7:
[----:B------:R-:W-:Y:S05]  /*0370*/  @!P0 BRA `(.L_x_6) ;  /* 0x0000000400688947 */ /* 0x000fea0003800000 */
[----:B------:R-:W-:Y:S01]  /*0380*/  IMAD.IADD R0, R4, 0x1, -R7 ;  /* 0x0000000104007824 */ /* 0x000fe200078e0a07 */
[----:B------:R-:W-:Y:S01]  /*0390*/  BSSY.RECONVERGENT B2, `(.L_x_10) ;  /* 0x0000031000027945 */ /* 0x000fe20003800200 */
[----:B------:R-:W-:-:S03]  /*03a0*/  PLOP3.LUT P0, PT, PT, PT, PT, 0x80, 0x8 ;  /* 0x000000000008781c */ /* 0x000fc60003f0f070 */
[----:B------:R-:W-:-:S13]  /*03b0*/  ISETP.GT.AND P1, PT, R0, 0x1800, PT ;  /* 0x000018000000780c */ /* 0x000fda0003f24270 */
[----:B------:R-:W-:Y:S05]  /*03c0*/  @!P1 BRA `(.L_x_11) ;  /* 0x0000000000b49947 */ /* 0x000fea0003800000 */
[----:B------:R-:W-:Y:S01]  /*03d0*/  PLOP3.LUT P0, PT, PT, PT, PT, 0x8, 0x80 ;  /* 0x000000000080781c */ /* 0x000fe20003f0e170 */
[----:B------:R-:W-:-:S12]  /*03e0*/  VIADD R0, R4, 0xffffe800 ;  /* 0xffffe80004007836 */ /* 0x000fd80000000000 */
.L_x_12:
[----:B------:R-:W0:Y:S02]  /*03f0*/  LDC.64 R32, c[0x0][0x380] ;  /* 0x0000e000ff207b82 */ /* 0x000e240000000a00 */
[----:B0-----:R-:W-:-:S05]  /*0400*/  IMAD.WIDE R14, R7, 0x8, R32 ;  /* 0x00000008070e7825 */ /* 0x001fca00078e0220 */
[----:B------:R-:W2:Y:S04]  /*0410*/  LDG.E.64.CONSTANT R8, desc[UR6][R14.64] ;  /* 0x000000060e087981 */ /* 0x000ea8000c1e9b00 */
[----:B------:R-:W3:Y:S04]  /*0420*/  LDG.E.64.CONSTANT R10, desc[UR6][R14.64+0x1000] ;  /* 0x001000060e0a7981 */ /* 0x000ee8000c1e9b00 */
[----:B------:R-:W4:Y:S01]  /*0430*/  LDG.E.64.CONSTANT R12, desc[UR6][R14.64+0x2000] ;  /* 0x002000060e0c7981 */ /* 0x000f22000c1e9b00 */
[----:B------:R-:W-:-:S03]  /*0440*/  VIADD R41, R7, 0x800 ;  /* 0x0000080007297836 */ /* 0x000fc60000000000 */
[----:B------:R-:W4:Y:S01]  /*0450*/  LDG.E.64.CONSTANT R30, desc[UR6][R14.64+0x3000] ;  /* 0x003000060e1e7981 */ /* 0x000f22000c1e9b00 */
[----:B------:R-:W-:-:S05]  /*0460*/  IMAD.WIDE R40, R41, 0x8, R32 ;  /* 0x0000000829287825 */ /* 0x000fca00078e0220 */
[----:B------:R-:W4:Y:S04]  /*0470*/  LDG.E.64.CONSTANT R28, desc[UR6][R40.64] ;  /* 0x00000006281c7981 */ /* 0x000f28000c1e9b00 */
[----:B------:R-:W4:Y:S04]  /*0480*/  LDG.E.64.CONSTANT R26, desc[UR6][R40.64+0x1000] ;  /* 0x00100006281a7981 */ /* 0x000f28000c1e9b00 */
        /* <DEDUP_REMOVED lines=12> */
[----:B------:R-:W4:Y:S04]  /*0550*/  LDG.E.64.CONSTANT R34, desc[UR6][R44.64+0x2000] ;  /* 0x002000062c227981 */ /* 0x000f28000c1e9b00 */
[----:B------:R-:W4:Y:S01]  /*0560*/  LDG.E.64.CONSTANT R32, desc[UR6][R44.64+0x3000] ;  /* 0x003000062c207981 */ /* 0x000f22000c1e9b00 */
[----:B------:R-:W-:-:S05]  /*0570*/  VIADD R7, R7, 0x2000 ;  /* 0x0000200007077836 */ /* 0x000fca0000000000 */
[----:B------:R-:W-:Y:S01]  /*0580*/  ISETP.GE.AND P1, PT, R7, R0, PT ;  /* 0x000000000700720c */ /* 0x000fe20003f26270 */
[----:B--2--5:R-:W-:-:S08]  /*0590*/  DADD R8, R8, R2 ;  /* 0x0000000008087229 */ /* 0x024fd00000000002 */
[----:B---3--:R-:W-:-:S08]  /*05a0*/  DADD R8, R8, R10 ;  /* 0x0000000008087229 */ /* 0x008fd0000000000a */
[----:B----4-:R-:W-:-:S08]  /*05b0*/  DADD R8, R8, R12 ;  /* 0x0000000008087229 */ /* 0x010fd0000000000c */
[----:B------:R-:W-:-:S08]  /*05c0*/  DADD R8, R8, R30 ;  /* 0x0000000008087229 */ /* 0x000fd0000000001e */
        /* <DEDUP_REMOVED lines=11> */
[----:B------:R-:W-:Y:S01]  /*0680*/  DADD R2, R8, R32 ;  /* 0x0000000008027229 */ /* 0x000fe20000000020 */
[----:B------:R-:W-:Y:S10]  /*0690*/  @!P1 BRA `(.L_x_12) ;  /* 0xfffffffc00549947 */ /* 0x000ff4000383ffff */
.L_x_11:
[----:B------:R-:W-:Y:S05]  /*06a0*/  BSYNC.RECONVERGENT B2 ;  /* 0x0000000000027941 */ /* 0x000fea0003800200 */
.L_x_10:
[----:B------:R-:W-:Y:S01]  /*06b0*/  IMAD.IADD R0, R4, 0x1, -R7 ;  /* 0x0000000104007824 */ /* 0x000fe200078e0a07 */
[----:B------:R-:W-:Y:S04]  /*06c0*/  BSSY.RECONVERGENT B2, `(.L_x_13) ;  /* 0x0000019000027945 */ /* 0x000fe80003800200 */
[----:B------:R-:W-:-:S13]  /*06d0*/  ISETP.GT.AND P1, PT, R0, 0x800, PT ;  /* 0x000008000000780c */ /* 0x000fda0003f24270 */
[----:B------:R-:W-:Y:S05]  /*06e0*/  @!P1 BRA `(.L_x_14) ;  /* 0x0000000000589947 */ /* 0x000fea0003800000 */
        /* <DEDUP_REMOVED lines=12> */
[----:B------:R-:W-:Y:S01]  /*07b0*/  PLOP3.LUT P0, PT, PT, PT, PT, 0x8, 0x80 ;  /* 0x000000000080781c */ /* 0x000fe20003f0e170 */
[----:B------:R-:W-:Y:S01]  /*07c0*/  VIADD R7, R7, 0x1000 ;  /* 0x0000100007077836 */ /* 0x000fe20000000000 */
[----:B--2--5:R-:W-:-:S08]  /*07d0*/  DADD R10, R2, R10 ;  /* 0x00000000020a7229 */ /* 0x024fd0000000000a */
[----:B---3--:R-:W-:-:S08]  /*07e0*/  DADD R10, R10, R12 ;  /* 0x000000000a0a7229 */ /* 0x008fd0000000000c */
[----:B----4-:R-:W-:-:S08]  /*07f0*/  DADD R10, R10, R14 ;  /* 0x000000000a0a7229 */ /* 0x010fd0000000000e */
[----:B------:R-:W-:-:S08]  /*0800*/  DADD R10, R10, R16 ;  /* 0x000000000a0a7229 */ /* 0x000fd00000000010 */
[----:B------:R-:W-:-:S08]  /*0810*/  DADD R10, R10, R20 ;  /* 0x000000000a0a7229 */ /* 0x000fd00000000014 */
[----:B------:R-:W-:-:S08]  /*0820*/  DADD R10, R10, R22 ;  /* 0x000000000a0a7229 */ /* 0x000fd00000000016 */
[----:B------:R-:W-:-:S08]  /*0830*/  DADD R10, R10, R24 ;  /* 0x000000000a0a7229 */ /* 0x000fd00000000018 */
[----:B------:R-:W-:-:S11]  /*0840*/  DADD R2, R10, R26 ;  /* 0x000000000a027229 */ /* 0x000fd6000000001a */
.L_x_14:
[----:B------:R-:W-:Y:S05]  /*0850*/  BSYNC.RECONVERGENT B2 ;  /* 0x0000000000027941 */ /* 0x000fea0003800200 */
.L_x_13:
[----:B------:R-:W-:-:S13]  /*0860*/  ISETP.LT.OR P0, PT, R7, R4, P0 ;  /* 0x000000040700720c */ /* 0x000fda0000701670 */
[----:B------:R-:W-:Y:S05]  /*0870*/  @!P0 BRA `(.L_x_6) ;  /* 0x0000000000288947 */ /* 0x000fea0003800000 */
[----:B------:R-:W0:Y:S02]  /*0880*/  LDC.64 R8, c[0x0][0x380] ;  /* 0x0000e000ff087b82 */ /* 0x000e240000000a00 */
[----:B0-----:R-:W-:-:S05]  /*0890*/  IMAD.WIDE R6, R7, 0x8, R8 ;  /* 0x0000000807067825 */ /* 0x001fca00078e0208 */
[----:B------:R-:W2:Y:S04]  /*08a0*/  LDG.E.64.CONSTANT R8, desc[UR6][R6.64] ;  /* 0x0000000606087981 */ /* 0x000ea8000c1e9b00 */
[----:B------:R-:W3:Y:S04]  /*08b0*/  LDG.E.64.CONSTANT R10, desc[UR6][R6.64+0x1000] ;  /* 0x00100006060a7981 */ /* 0x000ee8000c1e9b00 */
[----:B------:R-:W4:Y:S04]  /*08c0*/  LDG.E.64.CONSTANT R12, desc[UR6][R6.64+0x2000] ;  /* 0x00200006060c7981 */ /* 0x000f28000c1e9b00 */
[----:B------:R-:W4:Y:S01]  /*08d0*/  LDG.E.64.CONSTANT R14, desc[UR6][R6.64+0x3000] ;  /* 0x00300006060e7981 */ /* 0x000f22000c1e9b00 */
[----:B--2--5:R-:W-:-:S08]  /*08e0*/  DADD R8, R2, R8 ;  /* 0x0000000002087229 */ /* 0x024fd00000000008 */
[----:B---3--:R-:W-:-:S08]  /*08f0*/  DADD R8, R8, R10 ;  /* 0x0000000008087229 */ /* 0x008fd0000000000a */
[----:B----4-:R-:W-:-:S08]  /*0900*/  DADD R8, R8, R12 ;  /* 0x0000000008087229 */ /* 0x010fd0000000000c */
[----:B------:R-:W-:-:S11]  /*0910*/  DADD R2, R8, R14 ;  /* 0x0000000008027229 */ /* 0x000fd6000000000e */
.L_x_6:
[----:B------:R-:W-:Y:S05]  /*0920*/  BSYNC.RECONVERGENT B1 ;  /* 0x0000000000017941 */ /* 0x000fea0003800200 */
.L_x_5:
[----:B------:R-:W-:-:S13]  /*0930*/  ISETP.GE.AND P0, PT, R4, 0x200, PT ;  /* 0x000002000400780c */ /* 0x000fda0003f06270 */
[----:B------:R-:W-:Y:S05]  /*0940*/  @!P0 BRA `(.L_x_15) ;  /* 0x0000000400148947 */ /* 0x000fea0003800000 */
[----:B------:R-:W0:Y:S01]  /*0950*/  S2R R12, SR_LANEID ;  /* 0x00000000000c7919 */ /* 0x000e220000000000 */
[----:B-----5:R-:W-:Y:S04]  /*0960*/  SHFL.DOWN PT, R6, R2, 0x1, 0x1f ;  /* 0x08201f0002067f89 */ /* 0x020fe800000e0000 */
[----:B------:R-:W1:Y:S02]  /*0970*/  SHFL.DOWN PT, R7, R3, 0x1, 0x1f ;  /* 0x08201f0003077f89 */ /* 0x000e6400000e0000 */
[----:B-1----:R-:W-:Y:S01]  /*0980*/  DADD R6, R6, R2 ;  /* 0x0000000006067229 */ /* 0x002fe20000000002 */
[C---:B0-----:R-:W-:Y:S02]  /*0990*/  ISETP.GT.AND P0, PT, R12.reuse, 0x1e, PT ;  /* 0x0000001e0c00780c */ /* 0x041fe40003f04270 */
[----:B------:R-:W-:-:S07]  /*09a0*/  ISETP.NE.AND P1, PT, R12, RZ, PT ;  /* 0x000000ff0c00720c */ /* 0x000fce0003f25270 */
[----:B------:R-:W-:Y:S02]  /*09b0*/  FSEL R8, R2, R6, P0 ;  /* 0x0000000602087208 */ /* 0x000fe40000000000 */
[----:B------:R-:W-:Y:S02]  /*09c0*/  FSEL R9, R3, R7, P0 ;  /* 0x0000000703097208 */ /* 0x000fe40000000000 */
[----:B------:R-:W-:Y:S01]  /*09d0*/  ISETP.GT.AND P0, PT, R12, 0x1d, PT ;  /* 0x0000001d0c00780c */ /* 0x000fe20003f04270 */
[----:B------:R-:W-:Y:S01]  /*09e0*/  SHFL.DOWN PT, R6, R8, 0x2, 0x1f ;  /* 0x08401f0008067f89 */ /* 0x000fe200000e0000 */
[----:B------:R-:W-:Y:S02]  /*09f0*/  @!P1 MOV R4, 0x400 ;  /* 0x0000040000049802 */ /* 0x000fe40000000f00 */
[----:B------:R-:W-:Y:S01]  /*0a00*/  @!P1 SHF.R.U32.HI R0, RZ, 0x2, R5 ;  /* 0x00000002ff009819 */ /* 0x000fe20000011605 */
[----:B------:R-:W0:Y:S03]  /*0a10*/  SHFL.DOWN PT, R7, R9, 0x2, 0x1f ;  /* 0x08401f0009077f89 */ /* 0x000e2600000e0000 */
[----:B------:R-:W-:Y:S01]  /*0a20*/  @!P1 LOP3.LUT R0, R0, 0xf8, RZ, 0xc0, !PT ;  /* 0x000000f800009812 */ /* 0x000fe200078ec0ff */
[----:B0-----:R-:W-:-:S10]  /*0a30*/  DADD R6, R6, R8 ;  /* 0x0000000006067229 */ /* 0x001fd40000000008 */
[----:B------:R-:W-:Y:S02]  /*0a40*/  FSEL R6, R8, R6, P0 ;  /* 0x0000000608067208 */ /* 0x000fe40000000000 */
[----:B------:R-:W-:Y:S02]  /*0a50*/  FSEL R7, R9, R7, P0 ;  /* 0x0000000709077208 */ /* 0x000fe40000000000 */
[----:B------:R-:W-:Y:S01]  /*0a60*/  ISETP.GT.AND P0, PT, R12, 0x1b, PT ;  /* 0x0000001b0c00780c */ /* 0x000fe20003f04270 */
[----:B------:R-:W-:Y:S04]  /*0a70*/  SHFL.DOWN PT, R2, R6, 0x4, 0x1f ;  /* 0x08801f0006027f89 */ /* 0x000fe800000e0000 */
[----:B------:R-:W0:Y:S01]  /*0a80*/  SHFL.DOWN PT, R3, R7, 0x4, 0x1f ;  /* 0x08801f0007037f89 */ /* 0x000e2200000e0000 */
[----:B------:R-:W1:Y:S01]  /*0a90*/  @!P1 S2R R9, SR_CgaCtaId ;  /* 0x0000000000099919 */ /* 0x000e620000008800 */
[----:B0-----:R-:W-:-:S10]  /*0aa0*/  DADD R2, R2, R6 ;  /* 0x0000000002027229 */ /* 0x001fd40000000006 */
[----:B------:R-:W-:Y:S02]  /*0ab0*/  FSEL R10, R6, R2, P0 ;  /* 0x00000002060a7208 */ /* 0x000fe40000000000 */
[----:B------:R-:W-:Y:S02]  /*0ac0*/  FSEL R11, R7, R3, P0 ;  /* 0x00000003070b7208 */ /* 0x000fe40000000000 */
[----:B------:R-:W-:Y:S01]  /*0ad0*/  ISETP.GT.AND P0, PT, R12, 0x17, PT ;  /* 0x000000170c00780c */ /* 0x000fe20003f04270 */
[----:B------:R-:W-:Y:S04]  /*0ae0*/  SHFL.DOWN PT, R2, R10, 0x8, 0x1f ;  /* 0x09001f000a027f89 */ /* 0x000fe800000e0000 */
[----:B------:R-:W0:Y:S02]  /*0af0*/  SHFL.DOWN PT, R3, R11, 0x8, 0x1f ;  /* 0x09001f000b037f89 */ /* 0x000e2400000e0000 */
[----:B0-----:R-:W-:-:S10]  /*0b00*/  DADD R2, R2, R10 ;  /* 0x0000000002027229 */ /* 0x001fd4000000000a */
[----:B------:R-:W-:Y:S02]  /*0b10*/  FSEL R6, R10, R2, P0 ;  /* 0x000000020a067208 */ /* 0x000fe40000000000 */
[----:B------:R-:W-:Y:S02]  /*0b20*/  FSEL R7, R11, R3, P0 ;  /* 0x000000030b077208 */ /* 0x000fe40000000000 */
[----:B-1----:R-:W-:Y:S01]  /*0b30*/  @!P1 LEA R11, R9, R4, 0x18 ;  /* 0x00000004090b9211 */ /* 0x002fe200078ec0ff */
[----:B------:R-:W-:Y:S01]  /*0b40*/  SHFL.DOWN PT, R2, R6, 0x10, 0x1f ;  /* 0x0a001f0006027f89 */ /* 0x000fe200000e0000 */
[----:B------:R-:W-:-:S03]  /*0b50*/  ISETP.NE.AND P0, PT, R5, RZ, PT ;  /* 0x000000ff0500720c */ /* 0x000fc60003f05270 */
[----:B------:R-:W0:Y:S01]  /*0b60*/  SHFL.DOWN PT, R3, R7, 0x10, 0x1f ;  /* 0x0a001f0007037f89 */ /* 0x000e2200000e0000 */
[----:B------:R-:W-:Y:S01]  /*0b70*/  @!P1 IMAD.IADD R11, R0, 0x1, R11 ;  /* 0x00000001000b9824 */ /* 0x000fe200078e020b */
[----:B0-----:R-:W-:-:S07]  /*0b80*/  DADD R8, R2, R6 ;  /* 0x0000000002087229 */ /* 0x001fce0000000006 */
[----:B------:R1:W-:Y:S01]  /*0b90*/  @!P1 STS.64 [R11+0x10], R8 ;  /* 0x000010080b009388 */ /* 0x0003e20000000a00 */
[----:B------:R-:W-:Y:S01]  /*0ba0*/  BAR.SYNC.DEFER_BLOCKING 0x0 ;  /* 0x0000000000007b1d */ /* 0x000fe20000010000 */
[----:B------:R-:W-:-:S04]  /*0bb0*/  ISETP.GT.AND P1, PT, R12, 0xf, PT ;  /* 0x0000000f0c00780c */ /* 0x000fc80003f24270 */
[----:B------:R-:W-:Y:S02]  /*0bc0*/  FSEL R2, R6, R8, P1 ;  /* 0x0000000806027208 */ /* 0x000fe40000800000 */
[----:B------:R-:W-:Y:S01]  /*0bd0*/  FSEL R3, R7, R9, P1 ;  /* 0x0000000907037208 */ /* 0x000fe20000800000 */
[----:B------:R-:W-:Y:S06]  /*0be0*/  @P0 BRA `(.L_x_16) ;  /* 0x0000001800440947 */ /* 0x000fec0003800000 */
[----:B------:R-:W0:Y:S01]  /*0bf0*/  S2UR UR5, SR_CgaCtaId ;  /* 0x00000000000579c3 */ /* 0x000e220000008800 */
[----:B------:R-:W-:Y:S02]  /*0c00*/  UMOV UR4, 0x400 ;  /* 0x0000040000047882 */ /* 0x000fe40000000000 */
[----:B0-----:R-:W-:-:S09]  /*0c10*/  ULEA UR4, UR5, UR4, 0x18 ;  /* 0x0000000405047291 */ /* 0x001fd2000f8ec0ff */
[----:B------:R-:W0:Y:S04]  /*0c20*/  LDS.64 R4, [UR4+0x18] ;  /* 0x00001804ff047984 */ /* 0x000e280008000a00 */
[----:B-1----:R-:W1:Y:S04]  /*0c30*/  LDS.128 R8, [UR4+0x20] ;  /* 0x00002004ff087984 */ /* 0x002e680008000c00 */
[----:B------:R-:W2:Y:S01]  /*0c40*/  LDS.128 R12, [UR4+0x30] ;  /* 0x00003004ff0c7984 */ /* 0x000ea20008000c00 */
[----:B0-----:R-:W-:-:S03]  /*0c50*/  DADD R2, R2, R4 ;  /* 0x0000000002027229 */ /* 0x001fc60000000004 */
[----:B------:R-:W0:Y:S05]  /*0c60*/  LDS.128 R4, [UR4+0x40] ;  /* 0x00004004ff047984 */ /* 0x000e2a0008000c00 */
[----:B-1----:R-:W-:-:S08]  /*0c70*/  DADD R2, R2, R8 ;  /* 0x0000000002027229 */ /* 0x002fd00000000008 */
[----:B------:R-:W-:Y:S01]  /*0c80*/  DADD R2, R2, R10 ;  /* 0x0000000002027229 */ /* 0x000fe2000000000a */
[----:B------:R-:W1:Y:S07]  /*0c90*/  LDS.128 R8, [UR4+0x50] ;  /* 0x00005004ff087984 */ /* 0x000e6e0008000c00 */
[----:B--2---:R-:W-:-:S08]  /*0ca0*/  DADD R2, R2, R12 ;  /* 0x0000000002027229 */ /* 0x004fd0000000000c */
[----:B------:R-:W-:Y:S01]  /*0cb0*/  DADD R2, R2, R14 ;  /* 0x0000000002027229 */ /* 0x000fe2000000000e */
[----:B------:R-:W2:Y:S07]  /*0cc0*/  LDS.128 R12, [UR4+0x60] ;  /* 0x00006004ff0c7984 */ /* 0x000eae0008000c00 */
[----:B0-----:R-:W-:-:S08]  /*0cd0*/  DADD R2, R2, R4 ;  /* 0x0000000002027229 */ /* 0x001fd00000000004 */
[----:B------:R-:W-:Y:S01]  /*0ce0*/  DADD R2, R2, R6 ;  /* 0x0000000002027229 */ /* 0x000fe20000000006 */
[----:B------:R-:W0:Y:S07]  /*0cf0*/  LDS.128 R4, [UR4+0x70] ;  /* 0x00007004ff047984 */ /* 0x000e2e0008000c00 */
[----:B-1----:R-:W-:-:S08]  /*0d00*/  DADD R2, R2, R8 ;  /* 0x0000000002027229 */ /* 0x002fd00000000008 */
[----:B------:R-:W-:Y:S01]  /*0d10*/  DADD R2, R2, R10 ;  /* 0x0000000002027229 */ /* 0x000fe2000000000a */
[----:B------:R-:W1:Y:S07]  /*0d20*/  LDS.128 R8, [UR4+0x80] ;  /* 0x00008004ff087984 */ /* 0x000e6e0008000c00 */
[----:B--2---:R-:W-:-:S08]  /*0d30*/  DADD R2, R2, R12 ;  /* 0x0000000002027229 */ /* 0x004fd0000000000c */
[----:B------:R-:W-:-:S08]  /*0d40*/  DADD R2, R2, R14 ;  /* 0x0000000002027229 */ /* 0x000fd0000000000e */
[----:B0-----:R-:W-:-:S08]  /*0d50*/  DADD R2, R2, R4 ;  /* 0x0000000002027229 */ /* 0x001fd00000000004 */
[----:B------:R-:W-:-:S08]  /*0d60*/  DADD R2, R2, R6 ;  /* 0x0000000002027229 */ /* 0x000fd00000000006 */
[----:B-1----:R-:W-:-:S08]  /*0d70*/  DADD R2, R2, R8 ;  /* 0x0000000002027229 */ /* 0x002fd00000000008 */
[----:B------:R-:W-:Y:S01]  /*0d80*/  DADD R2, R2, R10 ;  /* 0x0000000002027229 */ /* 0x000fe2000000000a */
[----:B------:R-:W-:Y:S10]  /*0d90*/  BRA `(.L_x_16) ;  /* 0x0000001400d87947 */ /* 0x000ff40003800000 */
.L_x_15:
[----:B------:R-:W-:Y:S01]  /*0da0*/  LOP3.LUT R0, R5, 0x3e0, RZ, 0xc0, !PT ;  /* 0x000003e005007812 */ /* 0x000fe200078ec0ff */
[----:B------:R-:W0:Y:S03]  /*0db0*/  S2R R10, SR_LANEID ;  /* 0x00000000000a7919 */ /* 0x000e260000000000 */
[----:B------:R-:W-:Y:S01]  /*0dc0*/  LOP3.LUT R9, RZ, R0, RZ, 0x33, !PT ;  /* 0x00000000ff097212 */ /* 0x000fe200078e33ff */
[----:B------:R-:W-:-:S04]  /*0dd0*/  VIADD R7, R0, 0x20 ;  /* 0x0000002000077836 */ /* 0x000fc80000000000 */
[----:B------:R-:W-:Y:S01]  /*0de0*/  IMAD.IADD R9, R9, 0x1, R4 ;  /* 0x0000000109097824 */ /* 0x000fe200078e0204 */
[----:B------:R-:W-:-:S04]  /*0df0*/  ISETP.GT.AND P0, PT, R7, R4, PT ;  /* 0x000000040700720c */ /* 0x000fc80003f04270 */
[----:B------:R-:W-:-:S05]  /*0e00*/  SEL R11, R9, 0x1f, P0 ;  /* 0x0000001f090b7807 */ /* 0x000fca0000000000 */
[----:B-----5:R-:W-:Y:S04]  /*0e10*/  SHFL.DOWN PT, R6, R2, 0x1, R11 ;  /* 0x0820000002067989 */ /* 0x020fe800000e000b */
[----:B------:R-:W1:Y:S01]  /*0e20*/  SHFL.DOWN PT, R7, R3, 0x1, R11 ;  /* 0x0820000003077989 */ /* 0x000e6200000e000b */
[C---:B0-----:R-:W-:Y:S01]  /*0e30*/  ISETP.GE.AND P0, PT, R10.reuse, R11, PT ;  /* 0x0000000b0a00720c */ /* 0x041fe20003f06270 */
[C---:B------:R-:W-:Y:S01]  /*0e40*/  VIADD R0, R10.reuse, 0x2 ;  /* 0x000000020a007836 */ /* 0x040fe20000000000 */
[----:B------:R-:W-:Y:S01]  /*0e50*/  ISETP.NE.AND P1, PT, R10, RZ, PT ;  /* 0x000000ff0a00720c */ /* 0x000fe20003f25270 */
[----:B-1----:R-:W-:-:S12]  /*0e60*/  DADD R6, R6, R2 ;  /* 0x0000000006067229 */ /* 0x002fd80000000002 */
[----:B------:R-:W0:Y:S01]  /*0e70*/  @!P1 S2R R12, SR_CgaCtaId ;  /* 0x00000000000c9919 */ /* 0x000e220000008800 */
[----:B------:R-:W-:Y:S02]  /*0e80*/  FSEL R8, R6, R2, !P0 ;  /* 0x0000000206087208 */ /* 0x000fe40004000000 */
[----:B------:R-:W-:Y:S02]  /*0e90*/  FSEL R9, R7, R3, !P0 ;  /* 0x0000000307097208 */ /* 0x000fe40004000000 */
[----:B------:R-:W-:Y:S01]  /*0ea0*/  ISETP.GT.AND P0, PT, R0, R11, PT ;  /* 0x0000000b0000720c */ /* 0x000fe20003f04270 */
[----:B------:R-:W-:Y:S01]  /*0eb0*/  SHFL.DOWN PT, R6, R8, 0x2, R11 ;  /* 0x0840000008067989 */ /* 0x000fe200000e000b */
[----:B------:R-:W-:-:S03]  /*0ec0*/  VIADD R0, R10, 0x4 ;  /* 0x000000040a007836 */ /* 0x000fc60000000000 */
[----:B------:R-:W1:Y:S02]  /*0ed0*/  SHFL.DOWN PT, R7, R9, 0x2, R11 ;  /* 0x0840000009077989 */ /* 0x000e6400000e000b */
[----:B-1----:R-:W-:-:S10]  /*0ee0*/  DADD R6, R6, R8 ;  /* 0x0000000006067229 */ /* 0x002fd40000000008 */
[----:B------:R-:W-:Y:S02]  /*0ef0*/  FSEL R6, R8, R6, P0 ;  /* 0x0000000608067208 */ /* 0x000fe40000000000 */
[----:B------:R-:W-:Y:S02]  /*0f00*/  FSEL R7, R9, R7, P0 ;  /* 0x0000000709077208 */ /* 0x000fe40000000000 */
        /* <DEDUP_REMOVED lines=16> */
[----:B------:R-:W-:Y:S02]  /*1010*/  @!P1 MOV R9, 0x400 ;  /* 0x0000040000099802 */ /* 0x000fe40000000f00 */
[----:B------:R-:W-:Y:S01]  /*1020*/  @!P1 SHF.R.U32.HI R8, RZ, 0x2, R5 ;  /* 0x00000002ff089819 */ /* 0x000fe20000011605 */
[----:B------:R-:W1:Y:S01]  /*1030*/  SHFL.DOWN PT, R3, R7, 0x10, R11 ;  /* 0x0a00000007037989 */ /* 0x000e6200000e000b */
[----:B0-----:R-:W-:-:S02]  /*1040*/  @!P1 LEA R9, R12, R9, 0x18 ;  /* 0x000000090c099211 */ /* 0x001fc400078ec0ff */
[----:B------:R-:W-:-:S05]  /*1050*/  @!P1 LOP3.LUT R8, R8, 0xf8, RZ, 0xc0, !PT ;  /* 0x000000f808089812 */ /* 0x000fca00078ec0ff */
[----:B------:R-:W-:Y:S01]  /*1060*/  @!P1 IMAD.IADD R9, R8, 0x1, R9 ;  /* 0x0000000108099824 */ /* 0x000fe200078e0209 */
[----:B-1----:R-:W-:-:S10]  /*1070*/  DADD R2, R2, R6 ;  /* 0x0000000002027229 */ /* 0x002fd40000000006 */
[----:B------:R-:W-:Y:S02]  /*1080*/  FSEL R2, R6, R2, P0 ;  /* 0x0000000206027208 */ /* 0x000fe40000000000 */
[----:B------:R-:W-:Y:S02]  /*1090*/  FSEL R3, R7, R3, P0 ;  /* 0x0000000307037208 */ /* 0x000fe40000000000 */
[----:B------:R-:W-:-:S03]  /*10a0*/  ISETP.NE.AND P0, PT, R5, RZ, PT ;  /* 0x000000ff0500720c */ /* 0x000fc60003f05270 */
[----:B------:R0:W-:Y:S01]  /*10b0*/  @!P1 STS.64 [R9+0x10], R2 ;  /* 0x0000100209009388 */ /* 0x0001e20000000a00 */
[----:B------:R-:W-:Y:S09]  /*10c0*/  BAR.SYNC.DEFER_BLOCKING 0x0 ;  /* 0x0000000000007b1d */ /* 0x000ff20000010000 */
[----:B------:R-:W-:Y:S05]  /*10d0*/  @P0 BRA `(.L_x_16) ;  /* 0x0000001400080947 */ /* 0x000fea0003800000 */
[----:B------:R-:W1:Y:S01]  /*10e0*/  S2UR UR5, SR_CgaCtaId ;  /* 0x00000000000579c3 */ /* 0x000e620000008800 */
[----:B------:R-:W-:Y:S01]  /*10f0*/  UMOV UR4, 0x400 ;  /* 0x0000040000047882 */ /* 0x000fe20000000000 */
[----:B------:R-:W-:Y:S01]  /*1100*/  ISETP.GT.AND P1, PT, R4, 0x20, PT ;  /* 0x000000200400780c */ /* 0x000fe20003f24270 */
[----:B-1----:R-:W-:-:S09]  /*1110*/  ULEA UR4, UR5, UR4, 0x18 ;  /* 0x0000000405047291 */ /* 0x002fd2000f8ec0ff */
[----:B------:R-:W1:Y:S04]  /*1120*/  LDS.64 R6, [UR4+0x18] ;  /* 0x00001804ff067984 */ /* 0x000e680008000a00 */
[----:B------:R-:W2:Y:S04]  /*1130*/  LDS.128 R12, [UR4+0x20] ;  /* 0x00002004ff0c7984 */ /* 0x000ea80008000c00 */
[----:B0-----:R-:W0:Y:S01]  /*1140*/  LDS.128 R8, [UR4+0x30] ;  /* 0x00003004ff087984 */ /* 0x001e220008000c00 */
[----:B-1----:R-:W-:-:S10]  /*1150*/  DADD R6, R2, R6 ;  /* 0x0000000002067229 */ /* 0x002fd40000000006 */
[----:B------:R-:W-:Y:S02]  /*1160*/  FSEL R2, R6, R2, P1 ;  /* 0x0000000206027208 */ /* 0x000fe40000800000 */
[----:B------:R-:W-:Y:S02]  /*1170*/  FSEL R3, R7, R3, P1 ;  /* 0x0000000307037208 */ /* 0x000fe40000800000 */
[----:B------:R-:W-:-:S04]  /*1180*/  ISETP.GT.AND P1, PT, R4, 0x40, PT ;  /* 0x000000400400780c */ /* 0x000fc80003f24270 */
[----:B--2---:R-:W-:-:S10]  /*1190*/  DADD R12, R12, R2 ;  /* 0x000000000c0c7229 */ /* 0x004fd40000000002 */
[----:B------:R-:W-:Y:S02]  /*11a0*/  FSEL R2, R12, R2, P1 ;  /* 0x000000020c027208 */ /* 0x000fe40000800000 */
[----:B------:R-:W-:Y:S02]  /*11b0*/  FSEL R3, R13, R3, P1 ;  /* 0x000000030d037208 */ /* 0x000fe40000800000 */
[----:B------:R-:W-:-:S04]  /*11c0*/  ISETP.GT.AND P1, PT, R4, 0x60, PT ;  /* 0x000000600400780c */ /* 0x000fc80003f24270 */
[----:B------:R-:W-:-:S10]  /*11d0*/  DADD R14, R2, R14 ;  /* 0x00000000020e7229 */ /* 0x000fd4000000000e */
[----:B------:R-:W-:Y:S02]  /*11e0*/  FSEL R2, R14, R2, P1 ;  /* 0x000000020e027208 */ /* 0x000fe40000800000 */
[----:B------:R-:W-:Y:S02]  /*11f0*/  FSEL R3, R15, R3, P1 ;  /* 0x000000030f037208 */ /* 0x000fe40000800000 */
[----:B------:R-:W1:Y:S01]  /*1200*/  LDS.128 R12, [UR4+0x40] ;  /* 0x00004004ff0c7984 */ /* 0x000e620008000c00 */
[----:B------:R-:W-:-:S03]  /*1210*/  ISETP.GT.AND P1, PT, R4, 0x80, PT ;  /* 0x000000800400780c */ /* 0x000fc60003f24270 */
[----:B0-----:R-:W-:-:S10]  /*1220*/  DADD R8, R8, R2 ;  /* 0x0000000008087229 */ /* 0x001fd40000000002 */
[----:B------:R-:W-:Y:S02]  /*1230*/  FSEL R2, R8, R2, P1 ;  /* 0x0000000208027208 */ /* 0x000fe40000800000 */
[----:B------:R-:W-:Y:S02]  /*1240*/  FSEL R3, R9, R3, P1 ;  /* 0x0000000309037208 */ /* 0x000fe40000800000 */
[----:B------:R-:W-:-:S04]  /*1250*/  ISETP.GT.AND P1, PT, R4, 0xa0, PT ;  /* 0x000000a00400780c */ /* 0x000fc80003f24270 */
[----:B------:R-:W-:-:S10]  /*1260*/  DADD R10, R2, R10 ;  /* 0x00000000020a7229 */ /* 0x000fd4000000000a */
[----:B------:R-:W-:Y:S02]  /*1270*/  FSEL R2, R10, R2, P1 ;  /* 0x000000020a027208 */ /* 0x000fe40000800000 */
[----:B------:R-:W-:Y:S02]  /*1280*/  FSEL R3, R11, R3, P1 ;  /* 0x000000030b037208 */ /* 0x000fe40000800000 */
[----:B------:R-:W0:Y:S01]  /*1290*/  LDS.128 R8, [UR4+0x50] ;  /* 0x00005004ff087984 */ /* 0x000e220008000c00 */
[----:B------:R-:W-:-:S03]  /*12a0*/  ISETP.GT.AND P1, PT, R4, 0xc0, PT ;  /* 0x000000c00400780c */ /* 0x000fc60003f24270 */
[----:B-1----:R-:W-:-:S10]  /*12b0*/  DADD R12, R12, R2 ;  /* 0x000000000c0c7229 */ /* 0x002fd40000000002 */
        /* <DEDUP_REMOVED lines=33> */
[----:B------:R-:W-:-:S04]  /*14d0*/  ISETP.GT.AND P1, PT, R4, 0x1c0, PT ;  /* 0x000001c00400780c */ /* 0x000fc80003f24270 */
[----:B-1----:R-:W-:-:S10]  /*14e0*/  DADD R12, R12, R2 ;  /* 0x000000000c0c7229 */ /* 0x002fd40000000002 */
[----:B------:R-:W-:Y:S02]  /*14f0*/  FSEL R2, R12, R2, P1 ;  /* 0x000000020c027208 */ /* 0x000fe40000800000 */
[----:B------:R-:W-:Y:S02]  /*1500*/  FSEL R3, R13, R3, P1 ;  /* 0x000000030d037208 */ /* 0x000fe40000800000 */
[----:B------:R-:W-:-:S04]  /*1510*/  ISETP.GT.AND P1, PT, R4, 0x1e0, PT ;  /* 0x000001e00400780c */ /* 0x000fc80003f24270 */
[----:B------:R-:W-:-:S10]  /*1520*/  DADD R14, R2, R14 ;  /* 0x00000000020e7229 */ /* 0x000fd4000000000e */
[----:B------:R-:W-:Y:S02]  /*1530*/  FSEL R2, R14, R2, P1 ;  /* 0x000000020e027208 */ /* 0x000fe40000800000 */
[----:B------:R-:W-:Y:S01]  /*1540*/  FSEL R3, R15, R3, P1 ;  /* 0x000000030f037208 */ /* 0x000fe20000800000 */
[----:B------:R-:W-:Y:S06]  /*1550*/  BRA `(.L_x_16) ;  /* 0x0000000c00e87947 */ /* 0x000fec0003800000 */
.L_x_2:
[----:B------:R-:W0:Y:S01]  /*1560*/  S2R R41, SR_TID.X ;  /* 0x0000000000297919 */ /* 0x000e220000002100 */
[----:B------:R-:W1:Y:S02]  /*1570*/  LDCU.64 UR4, c[0x0][0x380] ;  /* 0x00007000ff0477ac */ /* 0x000e640008000a00 */
[----:B-1----:R-:W-:Y:S02]  /*1580*/  IMAD.U32 R2, RZ, RZ, UR4 ;  /* 0x00000004ff027e24 */ /* 0x002fe4000f8e00ff */
[----:B------:R-:W-:Y:S02]  /*1590*/  IMAD.U32 R3, RZ, RZ, UR5 ;  /* 0x00000005ff037e24 */ /* 0x000fe4000f8e00ff */
[----:B0-----:R-:W-:-:S05]  /*15a0*/  IMAD.WIDE.U32 R18, R41, 0x8, R2 ;  /* 0x0000000829127825 */ /* 0x001fca00078e0002 */
[----:B------:R-:W2:Y:S04]  /*15b0*/  LDG.E.64.CONSTANT R20, desc[UR6][R18.64] ;  /* 0x0000000612147981 */ /* 0x000ea8000c1e9b00 */
[----:B------:R-:W2:Y:S04]  /*15c0*/  LDG.E.64.CONSTANT R6, desc[UR6][R18.64+0x1000] ;  /* 0x0010000612067981 */ /* 0x000ea8000c1e9b00 */
[----:B------:R-:W3:Y:S04]  /*15d0*/  LDG.E.64.CONSTANT R8, desc[UR6][R18.64+0x2000] ;  /* 0x0020000612087981 */ /* 0x000ee8000c1e9b00 */
[----:B------:R-:W4:Y:S04]  /*15e0*/  LDG.E.64.CONSTANT R10, desc[UR6][R18.64+0x3000] ;  /* 0x00300006120a7981 */ /* 0x000f28000c1e9b00 */
[----:B------:R-:W5:Y:S04]  /*15f0*/  LDG.E.64.CONSTANT R12, desc[UR6][R18.64+0x4000] ;  /* 0x00400006120c7981 */ /* 0x000f68000c1e9b00 */
[----:B------:R-:W5:Y:S04]  /*1600*/  LDG.E.64.CONSTANT R14, desc[UR6][R18.64+0x5000] ;  /* 0x00500006120e7981 */ /* 0x000f68000c1e9b00 */
[----:B------:R-:W5:Y:S01]  /*1610*/  LDG.E.64.CONSTANT R16, desc[UR6][R18.64+0x6000] ;  /* 0x0060000612107981 */ /* 0x000f62000c1e9b00 */
[----:B------:R-:W-:Y:S01]  /*1620*/  ISETP.GE.U32.AND P0, PT, R4, 0x1c00, PT ;  /* 0x00001c000400780c */ /* 0x000fe20003f06070 */
[----:B------:R-:W-:Y:S01]  /*1630*/  UMOV UR4, 0xe00 ;  /* 0x00000e0000047882 */ /* 0x000fe20000000000 */
[----:B--2---:R-:W-:-:S08]  /*1640*/  DADD R6, R20, R6 ;  /* 0x0000000014067229 */ /* 0x004fd00000000006 */
[----:B---3--:R-:W-:-:S08]  /*1650*/  DADD R6, R8, R6 ;  /* 0x0000000008067229 */ /* 0x008fd00000000006 */
[----:B----4-:R-:W-:-:S08]  /*1660*/  DADD R6, R10, R6 ;  /* 0x000000000a067229 */ /* 0x010fd00000000006 */
[----:B-----5:R-:W-:-:S08]  /*1670*/  DADD R6, R12, R6 ;  /* 0x000000000c067229 */ /* 0x020fd00000000006 */
[----:B------:R-:W-:-:S08]  /*1680*/  DADD R6, R14, R6 ;  /* 0x000000000e067229 */ /* 0x000fd00000000006 */
[----:B------:R-:W-:Y:S01]  /*1690*/  DADD R6, R16, R6 ;  /* 0x0000000010067229 */ /* 0x000fe20000000006 */
[----:B------:R-:W-:Y:S10]  /*16a0*/  @!P0 BRA `(.L_x_17) ;  /* 0x00000000006c8947 */ /* 0x000ff40003800000 */
[----:B------:R-:W0:Y:S01]  /*16b0*/  LDC R22, c[0x0][0x390] ;  /* 0x0000e400ff167b82 */ /* 0x000e220000000800 */
[----:B------:R-:W-:Y:S01]  /*16c0*/  VIADD R23, R4, 0xfffff200 ;  /* 0xfffff20004177836 */ /* 0x000fe20000000000 */
[----:B------:R-:W-:-:S06]  /*16d0*/  UMOV UR4, 0xe00 ;  /* 0x00000e0000047882 */ /* 0x000fcc0000000000 */
[----:B------:R-:W1:Y:S02]  /*16e0*/  LDC.64 R2, c[0x0][0x380] ;  /* 0x0000e000ff027b82 */ /* 0x000e640000000a00 */
.L_x_19:
[----:B------:R-:W-:-:S04]  /*16f0*/  VIADD R9, R41, UR4 ;  /* 0x0000000429097c36 */ /* 0x000fc80008000000 */
[----:B-1----:R-:W-:-:S05]  /*1700*/  IMAD.WIDE.U32 R8, R9, 0x8, R2 ;  /* 0x0000000809087825 */ /* 0x002fca00078e0002 */
[----:B------:R-:W2:Y:S04]  /*1710*/  LDG.E.64.CONSTANT R4, desc[UR6][R8.64] ;  /* 0x0000000608047981 */ /* 0x000ea8000c1e9b00 */
[----:B------:R-:W3:Y:S04]  /*1720*/  LDG.E.64.CONSTANT R10, desc[UR6][R8.64+0x1000] ;  /* 0x00100006080a7981 */ /* 0x000ee8000c1e9b00 */
[----:B------:R-:W4:Y:S04]  /*1730*/  LDG.E.64.CONSTANT R12, desc[UR6][R8.64+0x2000] ;  /* 0x00200006080c7981 */ /* 0x000f28000c1e9b00 */
[----:B------:R-:W5:Y:S04]  /*1740*/  LDG.E.64.CONSTANT R14, desc[UR6][R8.64+0x3000] ;  /* 0x00300006080e7981 */ /* 0x000f68000c1e9b00 */
[----:B------:R-:W5:Y:S04]  /*1750*/  LDG.E.64.CONSTANT R16, desc[UR6][R8.64+0x4000] ;  /* 0x0040000608107981 */ /* 0x000f68000c1e9b00 */
[----:B------:R-:W5:Y:S04]  /*1760*/  LDG.E.64.CONSTANT R18, desc[UR6][R8.64+0x5000] ;  /* 0x0050000608127981 */ /* 0x000f68000c1e9b00 */
[----:B------:R-:W5:Y:S01]  /*1770*/  LDG.E.64.CONSTANT R20, desc[UR6][R8.64+0x6000] ;  /* 0x0060000608147981 */ /* 0x000f62000c1e9b00 */
[----:B--2---:R-:W-:-:S08]  /*1780*/  DADD R4, R4, R6 ;  /* 0x0000000004047229 */ /* 0x004fd00000000006 */
[----:B---3--:R-:W-:-:S08]  /*1790*/  DADD R4, R10, R4 ;  /* 0x000000000a047229 */ /* 0x008fd00000000004 */
[----:B----4-:R-:W-:-:S08]  /*17a0*/  DADD R4, R12, R4 ;  /* 0x000000000c047229 */ /* 0x010fd00000000004 */
[----:B-----5:R-:W-:-:S08]  /*17b0*/  DADD R4, R14, R4 ;  /* 0x000000000e047229 */ /* 0x020fd00000000004 */
[----:B------:R-:W-:Y:S01]  /*17c0*/  DADD R16, R16, R4 ;  /* 0x0000000010107229 */ /* 0x000fe20000000004 */
[----:B0-----:R-:W-:-:S04]  /*17d0*/  IMAD.MOV.U32 R4, RZ, RZ, R22 ;  /* 0x000000ffff047224 */ /* 0x001fc800078e0016 */
[----:B------:R-:W-:-:S03]  /*17e0*/  VIADD R0, R4, -UR4 ;  /* 0x8000000404007c36 */ /* 0x000fc60008000000 */
[----:B------:R-:W-:Y:S02]  /*17f0*/  DADD R16, R18, R16 ;  /* 0x0000000012107229 */ /* 0x000fe40000000010 */
[----:B------:R-:W-:-:S06]  /*1800*/  ISETP.GE.AND P0, PT, R0, 0xe00, PT ;  /* 0x00000e000000780c */ /* 0x000fcc0003f06270 */
[----:B------:R-:W-:-:S07]  /*1810*/  DADD R6, R20, R16 ;  /* 0x0000000014067229 */ /* 0x000fce0000000010 */
[----:B------:R-:W-:Y:S05]  /*1820*/  @!P0 BRA `(.L_x_18) ;  /* 0x00000008001c8947 */ /* 0x000fea0003800000 */
[----:B------:R-:W-:-:S06]  /*1830*/  UIADD3 UR4, UPT, UPT, UR4, 0xe00, URZ ;  /* 0x00000e0004047890 */ /* 0x000fcc000fffe0ff */
[----:B------:R-:W-:-:S13]  /*1840*/  ISETP.LT.AND P0, PT, R23, UR4, PT ;  /* 0x0000000417007c0c */ /* 0x000fda000bf01270 */
[----:B------:R-:W-:Y:S05]  /*1850*/  @!P0 BRA `(.L_x_19) ;  /* 0xfffffffc00a48947 */ /* 0x000fea000383ffff */
.L_x_17:
[----:B------:R-:W-:-:S13]  /*1860*/  ISETP.LE.AND P0, PT, R4, UR4, PT ;  /* 0x0000000404007c0c */ /* 0x000fda000bf03270 */
[----:B------:R-:W-:Y:S05]  /*1870*/  @P0 BRA `(.L_x_18) ;  /* 0x0000000800080947 */ /* 0x000fea0003800000 */
[----:B------:R-:W-:Y:S01]  /*1880*/  VIADD R0, R4, -UR4 ;  /* 0x8000000404007c36 */ /* 0x000fe20008000000 */
[----:B------:R-:W-:Y:S04]  /*1890*/  BSSY.RECONVERGENT B1, `(.L_x_18) ;  /* 0x0000080000017945 */ /* 0x000fe80003800200 */
[----:B------:R-:W-:-:S13]  /*18a0*/  ISETP.GE.AND P0, PT, R41, R0, PT ;  /* 0x000000002900720c */ /* 0x000fda0003f06270 */
[----:B------:R-:W-:Y:S05]  /*18b0*/  @P0 BRA `(.L_x_20) ;  /* 0x0000000400f40947 */ /* 0x000fea0003800000 */
[----:B------:R-:W-:Y:S01]  /*18c0*/  LOP3.LUT R5, RZ, R41, RZ, 0x33, !PT ;  /* 0x00000029ff057212 */ /* 0x000fe200078e33ff */
[----:B------:R-:W-:Y:S01]  /*18d0*/  BSSY.RECONVERGENT B2, `(.L_x_21) ;  /* 0x0000014000027945 */ /* 0x000fe20003800200 */
[----:B------:R-:W-:Y:S02]  /*18e0*/  IMAD.MOV.U32 R45, RZ, RZ, R41 ;  /* 0x000000ffff2d7224 */ /* 0x000fe400078e0029 */
[----:B------:R-:W-:-:S04]  /*18f0*/  IADD3 R4, PT, PT, R4, -UR4, R5 ;  /* 0x8000000404047c10 */ /* 0x000fc8000fffe005 */
[C---:B------:R-:W-:Y:S02]  /*1900*/  LOP3.LUT R5, R4.reuse, 0x600, RZ, 0xc0, !PT ;  /* 0x0000060004057812 */ /* 0x040fe400078ec0ff */
[----:B------:R-:W-:Y:S02]  /*1910*/  ISETP.GE.U32.AND P1, PT, R4, 0x600, PT ;  /* 0x000006000400780c */ /* 0x000fe40003f26070 */
[----:B------:R-:W-:-:S13]  /*1920*/  ISETP.NE.AND P0, PT, R5, 0x600, PT ;  /* 0x000006000500780c */ /* 0x000fda0003f05270 */
[----:B------:R-:W-:Y:S05]  /*1930*/  @!P0 BRA `(.L_x_22) ;  /* 0x0000000000348947 */ /* 0x000fea0003800000 */
[----:B------:R-:W-:Y:S01]  /*1940*/  LEA.HI R4, R4, 0x1, RZ, 0x17 ;  /* 0x0000000104047811 */ /* 0x000fe200078fb8ff */
[----:B------:R-:W-:Y:S02]  /*1950*/  VIADD R9, R41, UR4 ;  /* 0x0000000429097c36 */ /* 0x000fe40008000000 */
[----:B------:R-:W-:Y:S01]  /*1960*/  IMAD.MOV.U32 R45, RZ, RZ, R41 ;  /* 0x000000ffff2d7224 */ /* 0x000fe200078e0029 */
[----:B------:R-:W-:-:S05]  /*1970*/  LOP3.LUT R4, R4, 0x3, RZ, 0xc0, !PT ;  /* 0x0000000304047812 */ /* 0x000fca00078ec0ff */
[----:B------:R-:W-:-:S07]  /*1980*/  IMAD.MOV R8, RZ, RZ, -R4 ;  /* 0x000000ffff087224 */ /* 0x000fce00078e0a04 */
.L_x_23:
[----:B------:R-:W-:-:S06]  /*1990*/  IMAD.WIDE.U32 R4, R9, 0x8, R2 ;  /* 0x0000000809047825 */ /* 0x000fcc00078e0002 */
[----:B------:R-:W2:Y:S01]  /*19a0*/  LDG.E.64.CONSTANT R4, desc[UR6][R4.64] ;  /* 0x0000000604047981 */ /* 0x000ea2000c1e9b00 */
[----:B------:R-:W-:Y:S02]  /*19b0*/  VIADD R8, R8, 0x1 ;  /* 0x0000000108087836 */ /* 0x000fe40000000000 */
[----:B------:R-:W-:Y:S02]  /*19c0*/  VIADD R45, R45, 0x200 ;  /* 0x000002002d2d7836 */ /* 0x000fe40000000000 */
[----:B------:R-:W-:Y:S01]  /*19d0*/  VIADD R9, R9, 0x200 ;  /* 0x0000020009097836 */ /* 0x000fe20000000000 */
[----:B------:R-:W-:Y:S01]  /*19e0*/  ISETP.NE.AND P0, PT, R8, RZ, PT ;  /* 0x000000ff0800720c */ /* 0x000fe20003f05270 */
[----:B--2---:R-:W-:-:S12]  /*19f0*/  DADD R6, R4, R6 ;  /* 0x0000000004067229 */ /* 0x004fd80000000006 */
[----:B------:R-:W-:Y:S05]  /*1a00*/  @P0 BRA `(.L_x_23) ;  /* 0xfffffffc00e00947 */ /* 0x000fea000383ffff */
.L_x_22:
[----:B------:R-:W-:Y:S05]  /*1a10*/  BSYNC.RECONVERGENT B2 ;  /* 0x0000000000027941 */ /* 0x000fea0003800200 */
.L_x_21:
[----:B------:R-:W-:Y:S05]  /*1a20*/  @!P1 BRA `(.L_x_20) ;  /* 0x0000000400989947 */ /* 0x000fea0003800000 */
[----:B------:R-:W0:Y:S01]  /*1a30*/  LDCU.64 UR8, c[0x0][0x380] ;  /* 0x00007000ff0877ac */ /* 0x000e220008000a00 */
[----:B------:R-:W-:Y:S01]  /*1a40*/  IMAD.IADD R9, R0, 0x1, -R45 ;  /* 0x0000000100097824 */ /* 0x000fe200078e0a2d */
[C---:B------:R-:W-:Y:S01]  /*1a50*/  IADD3 R5, P0, PT, R45.reuse, UR4, RZ ;  /* 0x000000042d057c10 */ /* 0x040fe2000ff1e0ff */
[----:B------:R-:W-:Y:S01]  /*1a60*/  BSSY.RECONVERGENT B2, `(.L_x_24) ;  /* 0x0000039000027945 */ /* 0x000fe20003800200 */
[----:B------:R-:W-:Y:S02]  /*1a70*/  VIADD R43, R45, UR4 ;  /* 0x000000042d2b7c36 */ /* 0x000fe40008000000 */
[----:B------:R-:W-:Y:S01]  /*1a80*/  ISETP.GT.AND P1, PT, R9, 0x1800, PT ;  /* 0x000018000900780c */ /* 0x000fe20003f24270 */
[----:B------:R-:W-:Y:S01]  /*1a90*/  IMAD.X R8, RZ, RZ, RZ, P0 ;  /* 0x000000ffff087224 */ /* 0x000fe200000e06ff */
[----:B0-----:R-:W-:-:S04]  /*1aa0*/  LEA R4, P0, R5, UR8, 0x3 ;  /* 0x0000000805047c11 */ /* 0x001fc8000f8018ff */
[----:B------:R-:W-:Y:S02]  /*1ab0*/  LEA.HI.X R5, R5, UR9, R8, 0x3, P0 ;  /* 0x0000000905057c11 */ /* 0x000fe400080f1c08 */
[----:B------:R-:W-:-:S05]  /*1ac0*/  IADD3 R4, P0, PT, R4, 0x2000, RZ ;  /* 0x0000200004047810 */ /* 0x000fca0007f1e0ff */
[----:B------:R-:W-:Y:S01]  /*1ad0*/  IMAD.X R5, RZ, RZ, R5, P0 ;  /* 0x000000ffff057224 */ /* 0x000fe200000e0605 */
[----:B------:R-:W-:Y:S01]  /*1ae0*/  PLOP3.LUT P0, PT, PT, PT, PT, 0x80, 0x8 ;  /* 0x000000000008781c */ /* 0x000fe20003f0f070 */
[----:B------:R-:W-:-:S12]  /*1af0*/  @!P1 BRA `(.L_x_25) ;  /* 0x0000000000bc9947 */ /* 0x000fd80003800000 */
[----:B------:R-:W-:Y:S01]  /*1b00*/  PLOP3.LUT P0, PT, PT, PT, PT, 0x8, 0x80 ;  /* 0x000000000080781c */ /* 0x000fe20003f0e170 */
[----:B------:R-:W-:-:S12]  /*1b10*/  VIADD R40, R0, 0xffffe800 ;  /* 0xffffe80000287836 */ /* 0x000fd80000000000 */
.L_x_26:
[C---:B------:R-:W-:Y:S01]  /*1b20*/  IMAD.WIDE.U32 R38, R43.reuse, 0x8, R2 ;  /* 0x000000082b267825 */ /* 0x040fe200078e0002 */
[----:B------:R-:W2:Y:S04]  /*1b30*/  LDG.E.64.CONSTANT R8, desc[UR6][R4.64+-0x1000] ;  /* 0xfff0000604087981 */ /* 0x000ea8000c1e9b00 */
[----:B------:R-:W3:Y:S04]  /*1b40*/  LDG.E.64.CONSTANT R10, desc[UR6][R4.64] ;  /* 0x00000006040a7981 */ /* 0x000ee8000c1e9b00 */
[----:B------:R-:W4:Y:S01]  /*1b50*/  LDG.E.64.CONSTANT R38, desc[UR6][R38.64] ;  /* 0x0000000626267981 */ /* 0x000f22000c1e9b00 */
[----:B------:R-:W-:-:S03]  /*1b60*/  VIADD R15, R43, 0x800 ;  /* 0x000008002b0f7836 */ /* 0x000fc60000000000 */
[----:B------:R-:W5:Y:S01]  /*1b70*/  LDG.E.64.CONSTANT R12, desc[UR6][R4.64+0x1000] ;  /* 0x00100006040c7981 */ /* 0x000f62000c1e9b00 */
[----:B------:R-:W-:-:S03]  /*1b80*/  IMAD.WIDE.U32 R14, R15, 0x8, R2 ;  /* 0x000000080f0e7825 */ /* 0x000fc600078e0002 */
[----:B------:R-:W5:Y:S04]  /*1b90*/  LDG.E.64.CONSTANT R16, desc[UR6][R4.64+0x3000] ;  /* 0x0030000604107981 */ /* 0x000f68000c1e9b00 */
[----:B------:R-:W5:Y:S04]  /*1ba0*/  LDG.E.64.CONSTANT R14, desc[UR6][R14.64] ;  /* 0x000000060e0e7981 */ /* 0x000f68000c1e9b00 */
[----:B------:R-:W5:Y:S01]  /*1bb0*/  LDG.E.64.CONSTANT R18, desc[UR6][R4.64+0x4000] ;  /* 0x0040000604127981 */ /* 0x000f62000c1e9b00 */
        /* <DEDUP_REMOVED lines=11> */
[----:B------:R-:W5:Y:S04]  /*1c70*/  LDG.E.64.CONSTANT R34, desc[UR6][R4.64+0xc000] ;  /* 0x00c0000604227981 */ /* 0x000f68000c1e9b00 */
[----:B------:R0:W5:Y:S01]  /*1c80*/  LDG.E.64.CONSTANT R36, desc[UR6][R4.64+0xd000] ;  /* 0x00d0000604247981 */ /* 0x000162000c1e9b00 */
[----:B------:R-:W-:-:S05]  /*1c90*/  VIADD R45, R45, 0x2000 ;  /* 0x000020002d2d7836 */ /* 0x000fca0000000000 */
[----:B------:R-:W-:Y:S02]  /*1ca0*/  ISETP.GE.AND P1, PT, R45, R40, PT ;  /* 0x000000282d00720c */ /* 0x000fe40003f26270 */
[----:B0-----:R-:W-:Y:S01]  /*1cb0*/  IADD3 R4, P2, PT, R4, 0x10000, RZ ;  /* 0x0001000004047810 */ /* 0x001fe20007f5e0ff */
[----:B------:R-:W-:-:S04]  /*1cc0*/  VIADD R43, R43, 0x2000 ;  /* 0x000020002b2b7836 */ /* 0x000fc80000000000 */
[----:B------:R-:W-:Y:S01]  /*1cd0*/  IMAD.X R5, RZ, RZ, R5, P2 ;  /* 0x000000ffff057224 */ /* 0x000fe200010e0605 */
[----:B----4-:R-:W-:-:S08]  /*1ce0*/  DADD R38, R38, R6 ;  /* 0x0000000026267229 */ /* 0x010fd00000000006 */
[----:B--2---:R-:W-:-:S08]  /*1cf0*/  DADD R8, R38, R8 ;  /* 0x0000000026087229 */ /* 0x004fd00000000008 */
[----:B---3--:R-:W-:-:S08]  /*1d00*/  DADD R8, R8, R10 ;  /* 0x0000000008087229 */ /* 0x008fd0000000000a */
[----:B-----5:R-:W-:-:S08]  /*1d10*/  DADD R8, R8, R12 ;  /* 0x0000000008087229 */ /* 0x020fd0000000000c */
        /* <DEDUP_REMOVED lines=13> */
.L_x_25:
[----:B------:R-:W-:Y:S05]  /*1df0*/  BSYNC.RECONVERGENT B2 ;  /* 0x0000000000027941 */ /* 0x000fea0003800200 */
.L_x_24:
[----:B------:R-:W-:Y:S01]  /*1e00*/  IMAD.IADD R8, R0, 0x1, -R45 ;  /* 0x0000000100087824 */ /* 0x000fe200078e0a2d */
[----:B------:R-:W-:Y:S04]  /*1e10*/  BSSY.RECONVERGENT B2, `(.L_x_27) ;  /* 0x000001c000027945 */ /* 0x000fe80003800200 */
[----:B------:R-:W-:-:S13]  /*1e20*/  ISETP.GT.AND P1, PT, R8, 0x800, PT ;  /* 0x000008000800780c */ /* 0x000fda0003f24270 */
[----:B------:R-:W-:Y:S05]  /*1e30*/  @!P1 BRA `(.L_x_28) ;  /* 0x0000000000649947 */ /* 0x000fea0003800000 */
        /* <DEDUP_REMOVED lines=9> */
[----:B------:R-:W5:Y:S04]  /*1ed0*/  LDG.E.64.CONSTANT R22, desc[UR6][R4.64+0x4000] ;  /* 0x0040000604167981 */ /* 0x000f68000c1e9b00 */
[----:B------:R0:W5:Y:S01]  /*1ee0*/  LDG.E.64.CONSTANT R8, desc[UR6][R4.64+0x5000] ;  /* 0x0050000604087981 */ /* 0x000162000c1e9b00 */
[----:B------:R-:W-:Y:S01]  /*1ef0*/  PLOP3.LUT P0, PT, PT, PT, PT, 0x8, 0x80 ;  /* 0x000000000080781c */ /* 0x000fe20003f0e170 */
[----:B------:R-:W-:-:S02]  /*1f00*/  VIADD R45, R45, 0x1000 ;  /* 0x000010002d2d7836 */ /* 0x000fc40000000000 */
[----:B------:R-:W-:Y:S01]  /*1f10*/  VIADD R43, R43, 0x1000 ;  /* 0x000010002b2b7836 */ /* 0x000fe20000000000 */
[----:B----4-:R-:W-:-:S08]  /*1f20*/  DADD R6, R6, R10 ;  /* 0x0000000006067229 */ /* 0x010fd0000000000a */
[----:B--2---:R-:W-:-:S08]  /*1f30*/  DADD R6, R6, R12 ;  /* 0x0000000006067229 */ /* 0x004fd0000000000c */
[----:B---3--:R-:W-:-:S08]  /*1f40*/  DADD R6, R6, R14 ;  /* 0x0000000006067229 */ /* 0x008fd0000000000e */
[----:B-----5:R-:W-:-:S08]  /*1f50*/  DADD R6, R6, R16 ;  /* 0x0000000006067229 */ /* 0x020fd00000000010 */
[----:B------:R-:W-:-:S08]  /*1f60*/  DADD R6, R6, R18 ;  /* 0x0000000006067229 */ /* 0x000fd00000000012 */
[----:B------:R-:W-:Y:S01]  /*1f70*/  DADD R6, R6, R20 ;  /* 0x0000000006067229 */ /* 0x000fe20000000014 */
[----:B------:R-:W-:-:S07]  /*1f80*/  IADD3 R10, P1, PT, R4, 0x8000, RZ ;  /* 0x00008000040a7810 */ /* 0x000fce0007f3e0ff */
[----:B------:R-:W-:Y:S01]  /*1f90*/  DADD R6, R6, R22 ;  /* 0x0000000006067229 */ /* 0x000fe20000000016 */
[----:B0-----:R-:W-:Y:S02]  /*1fa0*/  IMAD.X R5, RZ, RZ, R5, P1 ;  /* 0x000000ffff057224 */ /* 0x001fe400008e0605 */
[----:B------:R-:W-:-:S05]  /*1fb0*/  IMAD.MOV.U32 R4, RZ, RZ, R10 ;  /* 0x000000ffff047224 */ /* 0x000fca00078e000a */
[----:B------:R-:W-:-:S11]  /*1fc0*/  DADD R6, R6, R8 ;  /* 0x0000000006067229 */ /* 0x000fd60000000008 */
.L_x_28:
[----:B------:R-:W-:Y:S05]  /*1fd0*/  BSYNC.RECONVERGENT B2 ;  /* 0x0000000000027941 */ /* 0x000fea0003800200 */
.L_x_27:
[----:B------:R-:W-:-:S13]  /*1fe0*/  ISETP.LT.OR P0, PT, R45, R0, P0 ;  /* 0x000000002d00720c */ /* 0x000fda0000701670 */
[----:B------:R-:W-:Y:S05]  /*1ff0*/  @!P0 BRA `(.L_x_20) ;  /* 0x0000000000248947 */ /* 0x000fea0003800000 */
[----:B------:R-:W-:Y:S01]  /*2000*/  IMAD.WIDE.U32 R2, R43, 0x8, R2 ;  /* 0x000000082b027825 */ /* 0x000fe200078e0002 */
[----:B------:R-:W2:Y:S04]  /*2010*/  LDG.E.64.CONSTANT R8, desc[UR6][R4.64+-0x1000] ;  /* 0xfff0000604087981 */ /* 0x000ea8000c1e9b00 */
[----:B------:R-:W3:Y:S04]  /*2020*/  LDG.E.64.CONSTANT R10, desc[UR6][R4.64] ;  /* 0x00000006040a7981 */ /* 0x000ee8000c1e9b00 */
[----:B------:R-:W4:Y:S04]  /*2030*/  LDG.E.64.CONSTANT R2, desc[UR6][R2.64] ;  /* 0x0000000602027981 */ /* 0x000f28000c1e9b00 */
[----:B------:R-:W5:Y:S01]  /*2040*/  LDG.E.64.CONSTANT R12, desc[UR6][R4.64+0x1000] ;  /* 0x00100006040c7981 */ /* 0x000f62000c1e9b00 */
[----:B----4-:R-:W-:-:S08]  /*2050*/  DADD R6, R6, R2 ;  /* 0x0000000006067229 */ /* 0x010fd00000000002 */
[----:B--2---:R-:W-:-:S08]  /*2060*/  DADD R6, R6, R8 ;  /* 0x0000000006067229 */ /* 0x004fd00000000008 */
[----:B---3--:R-:W-:-:S08]  /*2070*/  DADD R6, R6, R10 ;  /* 0x0000000006067229 */ /* 0x008fd0000000000a */
[----:B-----5:R-:W-:-:S11]  /*2080*/  DADD R6, R6, R12 ;  /* 0x0000000006067229 */ /* 0x020fd6000000000c */
.L_x_20:
[----:B------:R-:W-:Y:S05]  /*2090*/  BSYNC.RECONVERGENT B1 ;  /* 0x0000000000017941 */ /* 0x000fea0003800200 */
.L_x_18:
[----:B------:R-:W0:Y:S01]  /*20a0*/  S2R R0, SR_LANEID ;  /* 0x0000000000007919 */ /* 0x000e220000000000 */
[----:B------:R-:W-:Y:S04]  /*20b0*/  SHFL.DOWN PT, R2, R6, 0x1, 0x1f ;  /* 0x08201f0006027f89 */ /* 0x000fe800000e0000 */
[----:B------:R-:W1:Y:S02]  /*20c0*/  SHFL.DOWN PT, R3, R7, 0x1, 0x1f ;  /* 0x08201f0007037f89 */ /* 0x000e6400000e0000 */
[----:B-1----:R-:W-:Y:S01]  /*20d0*/  DADD R2, R2, R6 ;  /* 0x0000000002027229 */ /* 0x002fe20000000006 */
[C---:B0-----:R-:W-:Y:S02]  /*20e0*/  ISETP.GT.AND P0, PT, R0.reuse, 0x1e, PT ;  /* 0x0000001e0000780c */ /* 0x041fe40003f04270 */
[----:B------:R-:W-:-:S07]  /*20f0*/  ISETP.NE.AND P1, PT, R0, RZ, PT ;  /* 0x000000ff0000720c */ /* 0x000fce0003f25270 */
        /* <DEDUP_REMOVED lines=15> */
[----:B------:R-:W-:Y:S01]  /*21f0*/  ISETP.GT.AND P0, PT, R0, 0x17, PT ;  /* 0x000000170000780c */ /* 0x000fe20003f04270 */
[----:B------:R-:W-:Y:S01]  /*2200*/  SHFL.DOWN PT, R2, R6, 0x8, 0x1f ;  /* 0x09001f0006027f89 */ /* 0x000fe200000e0000 */
[----:B------:R-:W-:-:S03]  /*2210*/  @!P1 MOV R8, 0x400 ;  /* 0x0000040000089802 */ /* 0x000fc60000000f00 */
[----:B------:R-:W0:Y:S01]  /*2220*/  SHFL.DOWN PT, R3, R7, 0x8, 0x1f ;  /* 0x09001f0007037f89 */ /* 0x000e2200000e0000 */
[----:B-1----:R-:W-:Y:S01]  /*2230*/  @!P1 LEA R11, R11, R8, 0x18 ;  /* 0x000000080b0b9211 */ /* 0x002fe200078ec0ff */
[----:B0-----:R-:W-:-:S10]  /*2240*/  DADD R2, R2, R6 ;  /* 0x0000000002027229 */ /* 0x001fd40000000006 */
[----:B------:R-:W-:Y:S02]  /*2250*/  FSEL R4, R6, R2, P0 ;  /* 0x0000000206047208 */ /* 0x000fe40000000000 */
[----:B------:R-:W-:Y:S02]  /*2260*/  FSEL R5, R7, R3, P0 ;  /* 0x0000000307057208 */ /* 0x000fe40000000000 */
[----:B------:R-:W-:Y:S01]  /*2270*/  @!P1 SHF.R.U32.HI R6, RZ, 0x2, R41 ;  /* 0x00000002ff069819 */ /* 0x000fe20000011629 */
[----:B------:R-:W-:Y:S01]  /*2280*/  SHFL.DOWN PT, R2, R4, 0x10, 0x1f ;  /* 0x0a001f0004027f89 */ /* 0x000fe200000e0000 */
[----:B------:R-:W-:Y:S02]  /*2290*/  ISETP.NE.AND P0, PT, R41, RZ, PT ;  /* 0x000000ff2900720c */ /* 0x000fe40003f05270 */
[----:B------:R-:W-:Y:S01]  /*22a0*/  @!P1 LOP3.LUT R6, R6, 0xf8, RZ, 0xc0, !PT ;  /* 0x000000f806069812 */ /* 0x000fe200078ec0ff */
[----:B------:R-:W0:Y:S04]  /*22b0*/  SHFL.DOWN PT, R3, R5, 0x10, 0x1f ;  /* 0x0a001f0005037f89 */ /* 0x000e2800000e0000 */
[----:B------:R-:W-:Y:S01]  /*22c0*/  @!P1 IMAD.IADD R11, R6, 0x1, R11 ;  /* 0x00000001060b9824 */ /* 0x000fe200078e020b */
[----:B0-----:R-:W-:-:S07]  /*22d0*/  DADD R2, R2, R4 ;  /* 0x0000000002027229 */ /* 0x001fce0000000004 */
[----:B------:R0:W-:Y:S01]  /*22e0*/  @!P1 STS.64 [R11+0x10], R2 ;  /* 0x000010020b009388 */ /* 0x0001e20000000a00 */
[----:B------:R-:W-:Y:S01]  /*22f0*/  BAR.SYNC.DEFER_BLOCKING 0x0 ;  /* 0x0000000000007b1d */ /* 0x000fe20000010000 */
[----:B------:R-:W-:-:S04]  /*2300*/  ISETP.GT.AND P1, PT, R0, 0xf, PT ;  /* 0x0000000f0000780c */ /* 0x000fc80003f24270 */
[----:B------:R-:W-:Y:S02]  /*2310*/  FSEL R0, R4, R2, P1 ;  /* 0x0000000204007208 */ /* 0x000fe40000800000 */
[----:B------:R-:W-:-:S03]  /*2320*/  FSEL R5, R5, R3, P1 ;  /* 0x0000000305057208 */ /* 0x000fc60000800000 */
[----:B0-----:R-:W-:Y:S02]  /*2330*/  IMAD.MOV.U32 R2, RZ, RZ, R0 ;  /* 0x000000ffff027224 */ /* 0x001fe400078e0000 */
[----:B------:R-:W-:Y:S01]  /*2340*/  IMAD.MOV.U32 R3, RZ, RZ, R5 ;  /* 0x000000ffff037224 */ /* 0x000fe200078e0005 */
[----:B------:R-:W-:Y:S06]  /*2350*/  @P0 BRA `(.L_x_16) ;  /* 0x0000000000680947 */ /* 0x000fec0003800000 */
[----:B------:R-:W0:Y:S01]  /*2360*/  S2UR UR5, SR_CgaCtaId ;  /* 0x00000000000579c3 */ /* 0x000e220000008800 */
[----:B------:R-:W-:Y:S02]  /*2370*/  UMOV UR4, 0x400 ;  /* 0x0000040000047882 */ /* 0x000fe40000000000 */
[----:B0-----:R-:W-:-:S09]  /*2380*/  ULEA UR4, UR5, UR4, 0x18 ;  /* 0x0000000405047291 */ /* 0x001fd2000f8ec0ff */
[----:B------:R-:W0:Y:S04]  /*2390*/  LDS.64 R4, [UR4+0x18] ;  /* 0x00001804ff047984 */ /* 0x000e280008000a00 */
[----:B------:R-:W1:Y:S04]  /*23a0*/  LDS.128 R8, [UR4+0x20] ;  /* 0x00002004ff087984 */ /* 0x000e680008000c00 */
        /* <DEDUP_REMOVED lines=20> */
[----:B------:R-:W-:-:S11]  /*24f0*/  DADD R2, R2, R10 ;  /* 0x0000000002027229 */ /* 0x000fd6000000000a */
.L_x_16:
[----:B------:R-:W-:Y:S05]  /*2500*/  BSYNC.RECONVERGENT B0 ;  /* 0x0000000000007941 */ /* 0x000fea0003800200 */
.L_x_1:
[----:B------:R-:W-:Y:S05]  /*2510*/  @P0 EXIT ;  /* 0x000000000000094d */ /* 0x000fea0003800000 */
[----:B------:R-:W0:Y:S01]  /*2520*/  LDCU.64 UR4, c[0x0][0x398] ;  /* 0x00007300ff0477ac */ /* 0x000e220008000a00 */
[----:B------:R-:W2:Y:S01]  /*2530*/  LDC.64 R4, c[0x0][0x388] ;  /* 0x0000e200ff047b82 */ /* 0x000ea20000000a00 */
[----:B0-----:R-:W-:-:S07]  /*2540*/  DADD R2, R2, UR4 ;  /* 0x0000000402027e29 */ /* 0x001fce0008000000 */
[----:B--2---:R-:W-:Y:S01]  /*2550*/  STG.E.64 desc[UR6][R4.64], R2 ;  /* 0x0000000204007986 */ /* 0x004fe2000c101b06 */
[----:B------:R-:W-:Y:S05]  /*2560*/  EXIT ;  /* 0x000000000000794d */ /* 0x000fea0003800000 */
.L_x_29:
[----:B------:R-:W-:-:S00]  /*2570*/  BRA `(.L_x_29) ;  /* 0xfffffffc00fc7947 */ /* 0x000fc0000383ffff */
[----:B------:R-:W-:-:S00]  /*2580*/  NOP ;  /* 0x0000000000007918 */ /* 0x000fc00000000000 */
[----:B------:R-:W-:-:S00]  /*2590*/  NOP ;  /* 0x0000000000007918 */ /* 0x000fc00000000000 */
[----:B------:R-:W-:-:S00]  /*25a0*/  NOP ;  /* 0x0000000000007918 */ /* 0x000fc00000000000 */
[----:B------:R-:W-:-:S00]  /*25b0*/  NOP ;  /* 0x0000000000007918 */ /* 0x000fc00000000000 */
[----:B------:R-:W-:-:S00]  /*25c0*/  NOP ;  /* 0x0000000000007918 */ /* 0x000fc00000000000 */
[----:B------:R-:W-:-:S00]  /*25d0*/  NOP ;  /* 0x0000000000007918 */ /* 0x000fc00000000000 */
[----:B------:R-:W-:-:S00]  /*25e0*/  NOP ;  /* 0x0000000000007918 */ /* 0x000fc00000000000 */
[----:B------:R-:W-:-:S00]  /*25f0*/  NOP ;  /* 0x0000000000007918 */ /* 0x000fc00000000000 */
.L_x_576:


//--------------------- .text._ZN3cub18CUB_300001_SM_10006detail6reduce18DeviceReduceKernelINS2_10policy_hubIdyN4cuda3std3__44plusIdEEE10Policy1000EN6thrust24THRUST_300001_SM_1000_NS6detail15normal_iteratorINSD_10device_ptrIiEEEEyS9_d10pi_functorEEvT0_PT3_T1_NS0_13GridEvenShareISN_EET2_T4_ --------------------------
	.section	.text._ZN3cub18CUB_300001_SM_10006detail6reduce18DeviceReduceKernelINS2_10policy_hubIdyN4cuda3std3__44plusIdEEE10Policy1000EN6thrust24THRUST_300001_SM_1000_NS6detail15normal_iteratorINSD_10device_ptrIiEEEEyS9_d10pi_functorEEvT0_PT3_T1_NS0_13GridEvenShareISN_EET2_T4_,"ax",@progbits
	.align	128
        .global         _ZN3cub18CUB_300001_SM_10006detail6reduce18DeviceReduceKernelINS2_10policy_hubIdyN4cuda3std3__44plusIdEEE10Policy1000EN6thrust24THRUST_300001_SM_1000_NS6detail15normal_iteratorINSD_10device_ptrIiEEEEyS9_d10pi_functorEEvT0_PT3_T1_NS0_13GridEvenShareISN_EET2_T4_
        .type           _ZN3cub18CUB_300001_SM_10006detail6reduce18DeviceReduceKernelINS2_10policy_hubIdyN4cuda3std3__44plusIdEEE10Policy1000EN6thrust24THRUST_300001_SM_1000_NS6detail15normal_iteratorINSD_10device_ptrIiEEEEyS9_d10pi_functorEEvT0_PT3_T1_NS0_13GridEvenShareISN_EET2_T4_,@function
        .size           _ZN3cub18CUB_300001_SM_10006detail6reduce18DeviceReduceKernelINS2_10policy_hubIdyN4cuda3std3__44plusIdEEE10Policy1000EN6thrust24THRUST_300001_SM_1000_NS6detail15normal_iteratorINSD_10device_ptrIiEEEEyS9_d10pi_functorEEvT0_PT3_T1_NS0_13GridEvenShareISN_EET2_T4_,(.L_x_572 - _ZN3cub18CUB_300001_SM_10006detail6reduce18DeviceReduceKernelINS2_10policy_hubIdyN4cuda3std3__44plusIdEEE10Policy1000EN6thrust24THRUST_300001_SM_1000_NS6detail15normal_iteratorINSD_10device_ptrIiEEEEyS9_d10pi_functorEEvT0_PT3_T1_NS0_13GridEvenShareISN_EET2_T4_)
        .other          _ZN3cub18CUB_300001_SM_10006detail6reduce18DeviceReduceKernelINS2_10policy_hubIdyN4cuda3std3__44plusIdEEE10Policy1000EN6thrust24THRUST_300001_SM_1000_NS6detail15normal_iteratorINSD_10device_ptrIiEEEEyS9_d10pi_functorEEvT0_PT3_T1_NS0_13GridEvenShareISN_EET2_T4_,@"STO_CUDA_ENTRY STV_DEFAULT"
_ZN3cub18CUB_300001_SM_10006detail6reduce18DeviceReduceKernelINS2_10policy_hubIdyN4cuda3std3__44plusIdEEE10Policy1000EN6thrust24THRUST_300001_SM_1000_NS6detail15normal_iteratorINSD_10device_ptrIiEEEEyS9_d10pi_functorEEvT0_PT3_T1_NS0_13GridEvenShareISN_EET2_T4_:
.text._ZN3cub18CUB_300001_SM_10006detail6reduce18DeviceReduceKernelINS2_10policy_hubIdyN4cuda3std3__44plusIdEEE10Policy1000EN6thrust24THRUST_300001_SM_1000_NS6detail15normal_iteratorINSD_10device_ptrIiEEEEyS9_d10pi_functorEEvT0_PT3_T1_NS0_13GridEvenShareISN_EET2_T4_:
[----:B------:R-:W-:Y:S08]  /*0000*/  LDC R1, c[0x0][0x37c] ;  /* 0x0000df00ff017b82 */ /* 0x000ff00000000800 */
[----:B------:R-:W0:Y:S01]  /*0010*/  S2UR UR14, SR_CTAID.X ;  /* 0x00000000000e79c3 */ /* 0x000e220000002500 */
[----:B------:R-:W1:Y:S01]  /*0020*/  LDCU.64 UR6, c[0x0][0x3b8] ;  /* 0x00007700ff0677ac */ /* 0x000e620008000a00 */
[----:B------:R-:W-:Y:S01]  /*0030*/  BSSY.RECONVERGENT B0, `(.L_x_30) ;  /* 0x000066e000007945 */ /* 0x000fe20003800200 */
[----:B------:R-:W2:Y:S01]  /*0040*/  LDCU.64 UR12, c[0x0][0x358] ;  /* 0x00006b00ff0c77ac */ /* 0x000ea20008000a00 */
[----:B------:R-:W-:Y:S01]  /*0050*/  UMOV UR4, URZ ;  /* 0x000000ff00047c82 */ /* 0x000fe20008000000 */
[----:B0-----:R-:W-:-:S04]  /*0060*/  UIMAD UR15, UR14, 0xe00, URZ ;  /* 0x00000e000e0f78a4 */ /* 0x001fc8000f8e02ff */
[----:B-1----:R-:W-:-:S04]  /*0070*/  UIADD3 UR8, UP0, UPT, -UR15, UR6, URZ ;  /* 0x000000060f087290 */ /* 0x002fc8000ff1e1ff */
[----:B------:R-:W-:Y:S02]  /*0080*/  UIADD3.X UR5, UPT, UPT, UR7, -0x1, URZ, UP0, !UPT ;  /* 0xffffffff07057890 */ /* 0x000fe400087fe4ff */
[----:B------:R-:W-:Y:S01]  /*0090*/  UISETP.GT.U32.AND UP0, UPT, UR8, 0xdff, UPT ;  /* 0x00000dff0800788c */ /* 0x000fe2000bf04070 */
[----:B------:R-:W-:-:S03]  /*00a0*/  UMOV UR7, 0x40100000 ;  /* 0x4010000000077882 */ /* 0x000fc60000000000 */
[----:B------:R-:W-:-:S09]  /*00b0*/  UISETP.GT.U32.AND.EX UP0, UPT, UR5, URZ, UPT, UP0 ;  /* 0x000000ff0500728c */ /* 0x000fd2000bf04100 */
[----:B--2---:R-:W-:Y:S05]  /*00c0*/  BRA.U UP0, `(.L_x_31) ;  /* 0x0000002900c87547 */ /* 0x004fea000b800000 */
[----:B------:R-:W0:Y:S01]  /*00d0*/  S2R R11, SR_TID.X ;  /* 0x00000000000b7919 */ /* 0x000e220000002100 */
[----:B------:R-:W-:Y:S01]  /*00e0*/  UIADD3 UR5, UPT, UPT, -UR15, UR6, URZ ;  /* 0x000000060f057290 */ /* 0x000fe2000fffe1ff */
[----:B------:R-:W-:Y:S01]  /*00f0*/  BSSY.RECONVERGENT B2, `(.L_x_32) ;  /* 0x0000023000027945 */ /* 0x000fe20003800200 */
[----:B------:R-:W-:-:S04]  /*0100*/  CS2R R2, SRZ ;  /* 0x0000000000027805 */ /* 0x000fc8000001ff00 */
[----:B0-----:R-:W-:Y:S01]  /*0110*/  ISETP.GE.AND P0, PT, R11, UR5, PT ;  /* 0x000000050b007c0c */ /* 0x001fe2000bf06270 */
[----:B------:R-:W-:-:S12]  /*0120*/  IMAD.MOV.U32 R6, RZ, RZ, R11 ;  /* 0x000000ffff067224 */ /* 0x000fd800078e000b */
[----:B------:R-:W-:Y:S05]  /*0130*/  @P0 BRA `(.L_x_33) ;  /* 0x0000000000780947 */ /* 0x000fea0003800000 */
[----:B------:R-:W0:Y:S01]  /*0140*/  LDC.64 R2, c[0x0][0x380] ;  /* 0x0000e000ff027b82 */ /* 0x000e220000000a00 */
[----:B------:R-:W-:Y:S01]  /*0150*/  VIADD R5, R11, UR15 ;  /* 0x0000000f0b057c36 */ /* 0x000fe20008000000 */
[----:B------:R-:W1:Y:S03]  /*0160*/  LDCU.64 UR8, c[0x0][0x3e8] ;  /* 0x00007d00ff0877ac */ /* 0x000e660008000a00 */
[----:B0-----:R-:W-:-:S05]  /*0170*/  IMAD.WIDE.U32 R2, R5, 0x4, R2 ;  /* 0x0000000405027825 */ /* 0x001fca00078e0002 */
[----:B------:R-:W2:Y:S01]  /*0180*/  LDG.E R0, desc[UR12][R2.64] ;  /* 0x0000000c02007981 */ /* 0x000ea2000c1e1900 */
[----:B------:R-:W-:Y:S01]  /*0190*/  BSSY.RECONVERGENT B3, `(.L_x_34) ;  /* 0x0000015000037945 */ /* 0x000fe20003800200 */
[----:B--2---:R-:W0:Y:S02]  /*01a0*/  I2F.F64 R4, R0 ;  /* 0x0000000000047312 */ /* 0x004e240000201c00 */
[----:B0-----:R-:W-:-:S08]  /*01b0*/  DADD R4, R4, 0.5 ;  /* 0x3fe0000004047429 */ /* 0x001fd00000000000 */
[----:B-1----:R-:W-:-:S08]  /*01c0*/  DMUL R4, R4, UR8 ;  /* 0x0000000804047c28 */ /* 0x002fd00008000000 */
[----:B------:R-:W-:Y:S01]  /*01d0*/  DFMA R20, R4, R4, 1 ;  /* 0x3ff000000414742b */ /* 0x000fe20000000004 */
[----:B------:R-:W-:-:S05]  /*01e0*/  IMAD.MOV.U32 R4, RZ, RZ, 0x1 ;  /* 0x00000001ff047424 */ /* 0x000fca00078e00ff */
[----:B------:R-:W0:Y:S02]  /*01f0*/  MUFU.RCP64H R5, R21 ;  /* 0x0000001500057308 */ /* 0x000e240000001800 */
[----:B0-----:R-:W-:-:S08]  /*0200*/  DFMA R6, -R20, R4, 1 ;  /* 0x3ff000001406742b */ /* 0x001fd00000000104 */
[----:B------:R-:W-:-:S08]  /*0210*/  DFMA R6, R6, R6, R6 ;  /* 0x000000060606722b */ /* 0x000fd00000000006 */
[----:B------:R-:W-:-:S08]  /*0220*/  DFMA R6, R4, R6, R4 ;  /* 0x000000060406722b */ /* 0x000fd00000000004 */
[----:B------:R-:W-:-:S08]  /*0230*/  DFMA R2, -R20, R6, 1 ;  /* 0x3ff000001402742b */ /* 0x000fd00000000106 */
[----:B------:R-:W-:-:S08]  /*0240*/  DFMA R2, R6, R2, R6 ;  /* 0x000000020602722b */ /* 0x000fd00000000006 */
[----:B------:R-:W-:-:S08]  /*0250*/  DMUL R28, R2, 4 ;  /* 0x40100000021c7828 */ /* 0x000fd00000000000 */
[----:B------:R-:W-:-:S08]  /*0260*/  DFMA R4, -R20, R28, 4 ;  /* 0x401000001404742b */ /* 0x000fd0000000011c */
[----:B------:R-:W-:-:S10]  /*0270*/  DFMA R28, R2, R4, R28 ;  /* 0x00000004021c722b */ /* 0x000fd4000000001c */
[----:B------:R-:W-:-:S05]  /*0280*/  FFMA R0, RZ, R21, R29 ;  /* 0x00000015ff007223 */ /* 0x000fca000000001d */
[----:B------:R-:W-:-:S13]  /*0290*/  FSETP.GT.AND P0, PT, |R0|, 1.469367938527859385e-39, PT ;  /* 0x001000000000780b */ /* 0x000fda0003f04200 */
[----:B------:R-:W-:Y:S05]  /*02a0*/  @P0 BRA `(.L_x_35) ;  /* 0x00000000000c0947 */ /* 0x000fea0003800000 */
[----:B------:R-:W-:Y:S01]  /*02b0*/  IMAD.MOV.U32 R14, RZ, RZ, R21 ;  /* 0x000000ffff0e7224 */ /* 0x000fe200078e0015 */
[----:B------:R-:W-:-:S07]  /*02c0*/  MOV R0, 0x2e0 ;  /* 0x000002e000007802 */ /* 0x000fce0000000f00 */
[----:B------:R-:W-:Y:S05]  /*02d0*/  CALL.REL.NOINC `($__internal_0_$__cuda_sm20_div_rn_f64_full) ;  /* 0x00000064002c7944 */ /* 0x000fea0003c00000 */
.L_x_35:
[----:B------:R-:W-:Y:S05]  /*02e0*/  BSYNC.RECONVERGENT B3 ;  /* 0x0000000000037941 */ /* 0x000fea0003800200 */
.L_x_34:
[----:B------:R-:W-:Y:S02]  /*02f0*/  IMAD.MOV.U32 R2, RZ, RZ, R28 ;  /* 0x000000ffff027224 */ /* 0x000fe400078e001c */
[----:B------:R-:W-:Y:S02]  /*0300*/  IMAD.MOV.U32 R3, RZ, RZ, R29 ;  /* 0x000000ffff037224 */ /* 0x000fe400078e001d */
[----:B------:R-:W-:-:S07]  /*0310*/  VIADD R6, R11, 0x200 ;  /* 0x000002000b067836 */ /* 0x000fce0000000000 */
.L_x_33:
[----:B------:R-:W-:Y:S05]  /*0320*/  BSYNC.RECONVERGENT B2 ;  /* 0x0000000000027941 */ /* 0x000fea0003800200 */
.L_x_32:
[----:B------:R-:W-:Y:S01]  /*0330*/  ISETP.GE.AND P0, PT, R6, UR5, PT ;  /* 0x0000000506007c0c */ /* 0x000fe2000bf06270 */
[----:B------:R-:W0:Y:S01]  /*0340*/  LDCU.64 UR10, c[0x0][0x3e8] ;  /* 0x00007d00ff0a77ac */ /* 0x000e220008000a00 */
[----:B------:R-:W-:Y:S11]  /*0350*/  BSSY.RECONVERGENT B2, `(.L_x_36) ;  /* 0x00001b7000027945 */ /* 0x000ff60003800200 */
[----:B------:R-:W-:Y:S05]  /*0360*/  @P0 BRA `(.L_x_37) ;  /* 0x0000001800d40947 */ /* 0x000fea0003800000 */
[----:B------:R-:W1:Y:S01]  /*0370*/  LDCU UR6, c[0x0][0x3b8] ;  /* 0x00007700ff0677ac */ /* 0x000e620008000800 */
[----:B------:R-:W-:Y:S01]  /*0380*/  LOP3.LUT R9, RZ, R6, RZ, 0x33, !PT ;  /* 0x00000006ff097212 */ /* 0x000fe200078e33ff */
[----:B------:R-:W-:Y:S01]  /*0390*/  BSSY.RECONVERGENT B3, `(.L_x_38) ;  /* 0x00000de000037945 */ /* 0x000fe20003800200 */
[----:B-1----:R-:W-:-:S05]  /*03a0*/  IMAD.U32 R0, RZ, RZ, UR6 ;  /* 0x00000006ff007e24 */ /* 0x002fca000f8e00ff */
[----:B------:R-:W-:-:S04]  /*03b0*/  IADD3 R9, PT, PT, R0, -UR15, R9 ;  /* 0x8000000f00097c10 */ /* 0x000fc8000fffe009 */
[C---:B------:R-:W-:Y:S02]  /*03c0*/  ISETP.GE.U32.AND P0, PT, R9.reuse, 0xe00, PT ;  /* 0x00000e000900780c */ /* 0x040fe40003f06070 */
[----:B------:R-:W-:-:S04]  /*03d0*/  LEA.HI R8, R9, 0x1, RZ, 0x17 ;  /* 0x0000000109087811 */ /* 0x000fc800078fb8ff */
[----:B------:R-:W-:-:S07]  /*03e0*/  LOP3.LUT R10, R8, 0x7, RZ, 0xc0, !PT ;  /* 0x00000007080a7812 */ /* 0x000fce00078ec0ff */
[----:B------:R-:W-:Y:S05]  /*03f0*/  @!P0 BRA `(.L_x_39) ;  /* 0x0000000c005c8947 */ /* 0x000fea0003800000 */
[----:B------:R-:W1:Y:S01]  /*0400*/  LDCU.64 UR8, c[0x0][0x380] ;  /* 0x00007000ff0877ac */ /* 0x000e620008000a00 */
[----:B------:R-:W-:-:S04]  /*0410*/  IMAD.WIDE.U32 R4, R6, 0x4, RZ ;  /* 0x0000000406047825 */ /* 0x000fc800078e00ff */
[----:B------:R-:W-:-:S04]  /*0420*/  IMAD.U32 R7, RZ, RZ, UR14 ;  /* 0x0000000eff077e24 */ /* 0x000fc8000f8e00ff */
[----:B------:R-:W-:Y:S01]  /*0430*/  IMAD.WIDE.U32 R4, R7, 0x3800, R4 ;  /* 0x0000380007047825 */ /* 0x000fe200078e0004 */
[----:B------:R-:W-:-:S05]  /*0440*/  LOP3.LUT R7, R8, 0xfffff8, RZ, 0xc0, !PT ;  /* 0x00fffff808077812 */ /* 0x000fca00078ec0ff */
[----:B------:R-:W-:Y:S01]  /*0450*/  IMAD.MOV R7, RZ, RZ, -R7 ;  /* 0x000000ffff077224 */ /* 0x000fe200078e0a07 */
[----:B-1----:R-:W-:-:S04]  /*0460*/  IADD3 R4, P0, PT, R4, UR8, RZ ;  /* 0x0000000804047c10 */ /* 0x002fc8000ff1e0ff */
[----:B------:R-:W-:-:S04]  /*0470*/  IADD3 R4, P1, PT, R4, 0x2000, RZ ;  /* 0x0000200004047810 */ /* 0x000fc80007f3e0ff */
[----:B------:R-:W-:-:S09]  /*0480*/  IADD3.X R5, PT, PT, RZ, UR9, R5, P1, P0 ;  /* 0x00000009ff057c10 */ /* 0x000fd20008fe0405 */
.L_x_56:
[----:B------:R-:W2:Y:S01]  /*0490*/  LDG.E R0, desc[UR12][R4.64+-0x2000] ;  /* 0xffe0000c04007981 */ /* 0x000ea2000c1e1900 */
[----:B------:R-:W-:Y:S01]  /*04a0*/  VIADD R7, R7, 0x8 ;  /* 0x0000000807077836 */ /* 0x000fe20000000000 */
[----:B------:R-:W-:Y:S04]  /*04b0*/  BSSY.RECONVERGENT B4, `(.L_x_40) ;  /* 0x0000016000047945 */ /* 0x000fe80003800200 */
[----:B------:R-:W-:Y:S01]  /*04c0*/  ISETP.NE.AND P1, PT, R7, RZ, PT ;  /* 0x000000ff0700720c */ /* 0x000fe20003f25270 */
[----:B--2---:R-:W1:Y:S02]  /*04d0*/  I2F.F64 R12, R0 ;  /* 0x00000000000c7312 */ /* 0x004e640000201c00 */
[----:B-1----:R-:W-:-:S08]  /*04e0*/  DADD R12, R12, 0.5 ;  /* 0x3fe000000c0c7429 */ /* 0x002fd00000000000 */
[----:B0-----:R-:W-:-:S08]  /*04f0*/  DMUL R12, R12, UR10 ;  /* 0x0000000a0c0c7c28 */ /* 0x001fd00008000000 */
        /* <DEDUP_REMOVED lines=17> */
.L_x_41:
[----:B------:R-:W-:Y:S05]  /*0610*/  BSYNC.RECONVERGENT B4 ;  /* 0x0000000000047941 */ /* 0x000fea0003800200 */
.L_x_40:
[----:B------:R-:W2:Y:S01]  /*0620*/  LDG.E R0, desc[UR12][R4.64+-0x1800] ;  /* 0xffe8000c04007981 */ /* 0x000ea2000c1e1900 */
[----:B------:R-:W-:Y:S01]  /*0630*/  BSSY.RECONVERGENT B4, `(.L_x_42) ;  /* 0x0000018000047945 */ /* 0x000fe20003800200 */
[----:B------:R-:W-:Y:S01]  /*0640*/  DADD R2, R28, R2 ;  /* 0x000000001c027229 */ /* 0x000fe20000000002 */
[----:B--2---:R-:W0:Y:S02]  /*0650*/  I2F.F64 R12, R0 ;  /* 0x00000000000c7312 */ /* 0x004e240000201c00 */
[----:B0-----:R-:W-:-:S08]  /*0660*/  DADD R12, R12, 0.5 ;  /* 0x3fe000000c0c7429 */ /* 0x001fd00000000000 */
[----:B------:R-:W-:-:S08]  /*0670*/  DMUL R12, R12, UR10 ;  /* 0x0000000a0c0c7c28 */ /* 0x000fd00008000000 */
        /* <DEDUP_REMOVED lines=17> */
[----:B------:R-:W-:Y:S02]  /*0790*/  IMAD.MOV.U32 R12, RZ, RZ, R28 ;  /* 0x000000ffff0c7224 */ /* 0x000fe400078e001c */
[----:B------:R-:W-:-:S07]  /*07a0*/  IMAD.MOV.U32 R13, RZ, RZ, R29 ;  /* 0x000000ffff0d7224 */ /* 0x000fce00078e001d */
.L_x_43:
[----:B------:R-:W-:Y:S05]  /*07b0*/  BSYNC.RECONVERGENT B4 ;  /* 0x0000000000047941 */ /* 0x000fea0003800200 */
.L_x_42:
        /* <DEDUP_REMOVED lines=23> */
.L_x_45:
[----:B------:R-:W-:Y:S05]  /*0930*/  BSYNC.RECONVERGENT B4 ;  /* 0x0000000000047941 */ /* 0x000fea0003800200 */
.L_x_44:
        /* <DEDUP_REMOVED lines=25> */
.L_x_47:
[----:B------:R-:W-:Y:S05]  /*0ad0*/  BSYNC.RECONVERGENT B4 ;  /* 0x0000000000047941 */ /* 0x000fea0003800200 */
.L_x_46:
        /* <DEDUP_REMOVED lines=23> */
.L_x_49:
[----:B------:R-:W-:Y:S05]  /*0c50*/  BSYNC.RECONVERGENT B4 ;  /* 0x0000000000047941 */ /* 0x000fea0003800200 */
.L_x_48:
        /* <DEDUP_REMOVED lines=25> */
.L_x_51:
[----:B------:R-:W-:Y:S05]  /*0df0*/  BSYNC.RECONVERGENT B4 ;  /* 0x0000000000047941 */ /* 0x000fea0003800200 */
.L_x_50:
        /* <DEDUP_REMOVED lines=23> */
.L_x_53:
[----:B------:R-:W-:Y:S05]  /*0f70*/  BSYNC.RECONVERGENT B4 ;  /* 0x0000000000047941 */ /* 0x000fea0003800200 */
.L_x_52:
        /* <DEDUP_REMOVED lines=25> */
.L_x_55:
[----:B------:R-:W-:Y:S05]  /*1110*/  BSYNC.RECONVERGENT B4 ;  /* 0x0000000000047941 */ /* 0x000fea0003800200 */
.L_x_54:
[----:B------:R-:W-:Y:S01]  /*1120*/  IADD3 R4, P0, PT, R4, 0x4000, RZ ;  /* 0x0000400004047810 */ /* 0x000fe20007f1e0ff */
[----:B------:R-:W-:Y:S01]  /*1130*/  DADD R2, R2, R12 ;  /* 0x0000000002027229 */ /* 0x000fe2000000000c */
[----:B------:R-:W-:-:S03]  /*1140*/  VIADD R6, R6, 0x1000 ;  /* 0x0000100006067836 */ /* 0x000fc60000000000 */
[----:B------:R-:W-:Y:S01]  /*1150*/  IMAD.X R5, RZ, RZ, R5, P0 ;  /* 0x000000ffff057224 */ /* 0x000fe200000e0605 */
[----:B------:R-:W-:Y:S07]  /*1160*/  @P1 BRA `(.L_x_56) ;  /* 0xfffffff000c81947 */ /* 0x000fee000383ffff */
.L_x_39:
[----:B0-----:R-:W-:Y:S05]  /*1170*/  BSYNC.RECONVERGENT B3 ;  /* 0x0000000000037941 */ /* 0x001fea0003800200 */
.L_x_38:
[----:B------:R-:W-:-:S13]  /*1180*/  ISETP.NE.AND P0, PT, R10, RZ, PT ;  /* 0x000000ff0a00720c */ /* 0x000fda0003f05270 */
[----:B------:R-:W-:Y:S05]  /*1190*/  @!P0 BRA `(.L_x_37) ;  /* 0x0000000c00488947 */ /* 0x000fea0003800000 */
[----:B------:R-:W-:Y:S01]  /*11a0*/  ISETP.GE.U32.AND P0, PT, R10, 0x4, PT ;  /* 0x000000040a00780c */ /* 0x000fe20003f06070 */
[----:B------:R-:W-:-:S12]  /*11b0*/  BSSY.RECONVERGENT B3, `(.L_x_57) ;  /* 0x0000070000037945 */ /* 0x000fd80003800200 */
[----:B------:R-:W-:Y:S05]  /*11c0*/  @!P0 BRA `(.L_x_58) ;  /* 0x0000000400b88947 */ /* 0x000fea0003800000 */
[----:B------:R-:W0:Y:S01]  /*11d0*/  LDCU.64 UR8, c[0x0][0x380] ;  /* 0x00007000ff0877ac */ /* 0x000e220008000a00 */
[----:B------:R-:W-:-:S04]  /*11e0*/  IADD3 R0, P0, PT, R6, UR15, RZ ;  /* 0x0000000f06007c10 */ /* 0x000fc8000ff1e0ff */
[----:B------:R-:W-:Y:S02]  /*11f0*/  LEA.HI.X.SX32 R5, R6, RZ, 0x1, P0 ;  /* 0x000000ff06057211 */ /* 0x000fe400000f0eff */
[----:B0-----:R-:W-:-:S04]  /*1200*/  LEA R4, P0, R0, UR8, 0x2 ;  /* 0x0000000800047c11 */ /* 0x001fc8000f8010ff */
[----:B------:R-:W-:Y:S01]  /*1210*/  LEA.HI.X R5, R0, UR9, R5, 0x2, P0 ;  /* 0x0000000900057c11 */ /* 0x000fe200080f1405 */
[----:B------:R-:W0:Y:S04]  /*1220*/  LDCU.64 UR8, c[0x0][0x3e8] ;  /* 0x00007d00ff0877ac */ /* 0x000e280008000a00 */
[----:B------:R-:W2:Y:S01]  /*1230*/  LDG.E R0, desc[UR12][R4.64] ;  /* 0x0000000c04007981 */ /* 0x000ea2000c1e1900 */
[----:B------:R-:W-:Y:S01]  /*1240*/  BSSY.RECONVERGENT B4, `(.L_x_59) ;  /* 0x0000015000047945 */ /* 0x000fe20003800200 */
        /* <DEDUP_REMOVED lines=20> */
.L_x_60:
[----:B------:R-:W-:Y:S05]  /*1390*/  BSYNC.RECONVERGENT B4 ;  /* 0x0000000000047941 */ /* 0x000fea0003800200 */
.L_x_59:
[----:B------:R-:W2:Y:S01]  /*13a0*/  LDG.E R0, desc[UR12][R4.64+0x800] ;  /* 0x0008000c04007981 */ /* 0x000ea2000c1e1900 */
[----:B------:R-:W0:Y:S01]  /*13b0*/  LDCU.64 UR8, c[0x0][0x3e8] ;  /* 0x00007d00ff0877ac */ /* 0x000e220008000a00 */
[----:B------:R-:W-:Y:S01]  /*13c0*/  BSSY.RECONVERGENT B4, `(.L_x_61) ;  /* 0x0000018000047945 */ /* 0x000fe20003800200 */
[----:B------:R-:W-:Y:S01]  /*13d0*/  DADD R2, R2, R28 ;  /* 0x0000000002027229 */ /* 0x000fe2000000001c */
        /* <DEDUP_REMOVED lines=22> */
.L_x_62:
[----:B------:R-:W-:Y:S05]  /*1540*/  BSYNC.RECONVERGENT B4 ;  /* 0x0000000000047941 */ /* 0x000fea0003800200 */
.L_x_61:
        /* <DEDUP_REMOVED lines=24> */
.L_x_64:
[----:B------:R-:W-:Y:S05]  /*16d0*/  BSYNC.RECONVERGENT B4 ;  /* 0x0000000000047941 */ /* 0x000fea0003800200 */
.L_x_63:
        /* <DEDUP_REMOVED lines=26> */
.L_x_66:
[----:B------:R-:W-:Y:S05]  /*1880*/  BSYNC.RECONVERGENT B4 ;  /* 0x0000000000047941 */ /* 0x000fea0003800200 */
.L_x_65:
[----:B------:R-:W-:Y:S01]  /*1890*/  DADD R2, R2, R4 ;  /* 0x0000000002027229 */ /* 0x000fe20000000004 */
[----:B------:R-:W-:-:S10]  /*18a0*/  VIADD R6, R6, 0x800 ;  /* 0x0000080006067836 */ /* 0x000fd40000000000 */
.L_x_58:
[----:B------:R-:W-:Y:S05]  /*18b0*/  BSYNC.RECONVERGENT B3 ;  /* 0x0000000000037941 */ /* 0x000fea0003800200 */
.L_x_57:
[----:B------:R-:W-:-:S13]  /*18c0*/  LOP3.LUT P0, R8, R8, 0x3, RZ, 0xc0, !PT ;  /* 0x0000000308087812 */ /* 0x000fda000780c0ff */
[----:B------:R-:W-:Y:S05]  /*18d0*/  @!P0 BRA `(.L_x_37) ;  /* 0x0000000400788947 */ /* 0x000fea0003800000 */
[----:B------:R-:W-:Y:S01]  /*18e0*/  ISETP.NE.AND P0, PT, R8, 0x1, PT ;  /* 0x000000010800780c */ /* 0x000fe20003f05270 */
        /* <DEDUP_REMOVED lines=30> */
.L_x_70:
[----:B------:R-:W-:Y:S05]  /*1ad0*/  BSYNC.RECONVERGENT B4 ;  /* 0x0000000000047941 */ /* 0x000fea0003800200 */
.L_x_69:
        /* <DEDUP_REMOVED lines=26> */
.L_x_72:
[----:B------:R-:W-:Y:S05]  /*1c80*/  BSYNC.RECONVERGENT B4 ;  /* 0x0000000000047941 */ /* 0x000fea0003800200 */
.L_x_71:
[----:B------:R-:W-:Y:S01]  /*1c90*/  DADD R2, R2, R4 ;  /* 0x0000000002027229 */ /* 0x000fe20000000004 */
[----:B------:R-:W-:-:S10]  /*1ca0*/  VIADD R6, R6, 0x400 ;  /* 0x0000040006067836 */ /* 0x000fd40000000000 */
.L_x_68:
[----:B------:R-:W-:Y:S05]  /*1cb0*/  BSYNC.RECONVERGENT B3 ;  /* 0x0000000000037941 */ /* 0x000fea0003800200 */
.L_x_67:
[----:B------:R-:W-:-:S13]  /*1cc0*/  LOP3.LUT P0, RZ, R9, 0x200, RZ, 0xc0, !PT ;  /* 0x0000020009ff7812 */ /* 0x000fda000780c0ff */
[----:B------:R-:W-:Y:S05]  /*1cd0*/  @P0 BRA `(.L_x_37) ;  /* 0x0000000000780947 */ /* 0x000fea0003800000 */
        /* <DEDUP_REMOVED lines=28> */
.L_x_74:
[----:B------:R-:W-:Y:S05]  /*1ea0*/  BSYNC.RECONVERGENT B3 ;  /* 0x0000000000037941 */ /* 0x000fea0003800200 */
.L_x_73:
[----:B------:R-:W-:-:S11]  /*1eb0*/  DADD R2, R2, R28 ;  /* 0x0000000002027229 */ /* 0x000fd6000000001c */
.L_x_37:
[----:B0-----:R-:W-:Y:S05]  /*1ec0*/  BSYNC.RECONVERGENT B2 ;  /* 0x0000000000027941 */ /* 0x001fea0003800200 */
.L_x_36:
[----:B------:R-:W-:-:S09]  /*1ed0*/  UISETP.GE.AND UP0, UPT, UR5, 0x200, UPT ;  /* 0x000002000500788c */ /* 0x000fd2000bf06270 */
[----:B------:R-:W-:Y:S05]  /*1ee0*/  BRA.U !UP0, `(.L_x_75) ;  /* 0x0000000508147547 */ /* 0x000fea000b800000 */
        /* <DEDUP_REMOVED lines=16> */
[----:B------:R-:W-:Y:S01]  /*1ff0*/  SHFL.DOWN PT, R2, R4, 0x4, 0x1f ;  /* 0x08801f0004027f89 */ /* 0x000fe200000e0000 */
[----:B------:R-:W-:Y:S02]  /*2000*/  @!P1 MOV R7, 0x400 ;  /* 0x0000040000079802 */ /* 0x000fe40000000f00 */
[----:B------:R-:W-:Y:S01]  /*2010*/  @!P1 SHF.R.U32.HI R6, RZ, 0x2, R11 ;  /* 0x00000002ff069819 */ /* 0x000fe2000001160b */
[----:B------:R-:W0:Y:S01]  /*2020*/  SHFL.DOWN PT, R3, R5, 0x4, 0x1f ;  /* 0x08801f0005037f89 */ /* 0x000e2200000e0000 */
[----:B-1----:R-:W-:-:S02]  /*2030*/  @!P1 LEA R7, R10, R7, 0x18 ;  /* 0x000000070a079211 */ /* 0x002fc400078ec0ff */
[----:B------:R-:W-:-:S05]  /*2040*/  @!P1 LOP3.LUT R6, R6, 0xf8, RZ, 0xc0, !PT ;  /* 0x000000f806069812 */ /* 0x000fca00078ec0ff */
[----:B------:R-:W-:Y:S01]  /*2050*/  @!P1 IMAD.IADD R7, R6, 0x1, R7 ;  /* 0x0000000106079824 */ /* 0x000fe200078e0207 */
        /* <DEDUP_REMOVED lines=9> */
[----:B------:R-:W-:Y:S01]  /*20f0*/  ISETP.NE.AND P0, PT, R11, RZ, PT ;  /* 0x000000ff0b00720c */ /* 0x000fe20003f05270 */
[----:B------:R-:W-:Y:S04]  /*2100*/  SHFL.DOWN PT, R2, R4, 0x10, 0x1f ;  /* 0x0a001f0004027f89 */ /* 0x000fe800000e0000 */
[----:B------:R-:W0:Y:S02]  /*2110*/  SHFL.DOWN PT, R3, R5, 0x10, 0x1f ;  /* 0x0a001f0005037f89 */ /* 0x000e2400000e0000 */
        /* <DEDUP_REMOVED lines=10> */
[----:B--2---:R-:W0:Y:S04]  /*21c0*/  LDS.64 R2, [UR4+0x18] ;  /* 0x00001804ff027984 */ /* 0x004e280008000a00 */
[----:B------:R-:W1:Y:S04]  /*21d0*/  LDS.128 R16, [UR4+0x20] ;  /* 0x00002004ff107984 */ /* 0x000e680008000c00 */
[----:B------:R-:W2:Y:S04]  /*21e0*/  LDS.128 R4, [UR4+0x30] ;  /* 0x00003004ff047984 */ /* 0x000ea80008000c00 */
[----:B------:R-:W3:Y:S01]  /*21f0*/  LDS.128 R8, [UR4+0x40] ;  /* 0x00004004ff087984 */ /* 0x000ee20008000c00 */
[----:B0-----:R-:W-:-:S03]  /*2200*/  DADD R2, R14, R2 ;  /* 0x000000000e027229 */ /* 0x001fc60000000002 */
[----:B------:R-:W0:Y:S05]  /*2210*/  LDS.128 R12, [UR4+0x50] ;  /* 0x00005004ff0c7984 */ /* 0x000e2a0008000c00 */
[----:B-1----:R-:W-:-:S08]  /*2220*/  DADD R2, R2, R16 ;  /* 0x0000000002027229 */ /* 0x002fd00000000010 */
[----:B------:R-:W-:-:S08]  /*2230*/  DADD R2, R2, R18 ;  /* 0x0000000002027229 */ /* 0x000fd00000000012 */
[----:B--2---:R-:W-:-:S08]  /*2240*/  DADD R2, R2, R4 ;  /* 0x0000000002027229 */ /* 0x004fd00000000004 */
[----:B------:R-:W-:Y:S01]  /*2250*/  DADD R2, R2, R6 ;  /* 0x0000000002027229 */ /* 0x000fe20000000006 */
[----:B------:R-:W1:Y:S07]  /*2260*/  LDS.128 R4, [UR4+0x60] ;  /* 0x00006004ff047984 */ /* 0x000e6e0008000c00 */
[----:B---3--:R-:W-:-:S08]  /*2270*/  DADD R2, R2, R8 ;  /* 0x0000000002027229 */ /* 0x008fd00000000008 */
[----:B------:R-:W-:Y:S01]  /*2280*/  DADD R2, R2, R10 ;  /* 0x0000000002027229 */ /* 0x000fe2000000000a */
[----:B------:R-:W2:Y:S07]  /*2290*/  LDS.128 R8, [UR4+0x70] ;  /* 0x00007004ff087984 */ /* 0x000eae0008000c00 */
[----:B0-----:R-:W-:-:S08]  /*22a0*/  DADD R2, R2, R12 ;  /* 0x0000000002027229 */ /* 0x001fd0000000000c */
[----:B------:R-:W-:Y:S01]  /*22b0*/  DADD R2, R2, R14 ;  /* 0x0000000002027229 */ /* 0x000fe2000000000e */
[----:B------:R-:W0:Y:S07]  /*22c0*/  LDS.128 R12, [UR4+0x80] ;  /* 0x00008004ff0c7984 */ /* 0x000e2e0008000c00 */
[----:B-1----:R-:W-:-:S08]  /*22d0*/  DADD R2, R2, R4 ;  /* 0x0000000002027229 */ /* 0x002fd00000000004 */
[----:B------:R-:W-:-:S08]  /*22e0*/  DADD R2, R2, R6 ;  /* 0x0000000002027229 */ /* 0x000fd00000000006 */
[----:B--2---:R-:W-:-:S08]  /*22f0*/  DADD R2, R2, R8 ;  /* 0x0000000002027229 */ /* 0x004fd00000000008 */
[----:B------:R-:W-:-:S08]  /*2300*/  DADD R2, R2, R10 ;  /* 0x0000000002027229 */ /* 0x000fd0000000000a */
[----:B0-----:R-:W-:-:S08]  /*2310*/  DADD R2, R2, R12 ;  /* 0x0000000002027229 */ /* 0x001fd0000000000c */
[----:B------:R-:W-:Y:S01]  /*2320*/  DADD R14, R2, R14 ;  /* 0x00000000020e7229 */ /* 0x000fe2000000000e */
[----:B------:R-:W-:Y:S10]  /*2330*/  BRA `(.L_x_76) ;  /* 0x0000004000f47947 */ /* 0x000ff40003800000 */
.L_x_75:
[----:B------:R-:W-:-:S05]  /*2340*/  LOP3.LUT R0, R11, 0x3e0, RZ, 0xc0, !PT ;  /* 0x000003e00b007812 */ /* 0x000fca00078ec0ff */
[----:B------:R-:W-:Y:S01]  /*2350*/  VIADD R4, R0, 0x20 ;  /* 0x0000002000047836 */ /* 0x000fe20000000000 */
[----:B------:R-:W-:-:S04]  /*2360*/  LOP3.LUT R0, RZ, R0, RZ, 0x33, !PT ;  /* 0x00000000ff007212 */ /* 0x000fc800078e33ff */
[----:B------:R-:W-:Y:S01]  /*2370*/  ISETP.GT.AND P0, PT, R4, UR5, PT ;  /* 0x0000000504007c0c */ /* 0x000fe2000bf04270 */
[----:B------:R-:W-:Y:S01]  /*2380*/  VIADD R0, R0, UR5 ;  /* 0x0000000500007c36 */ /* 0x000fe20008000000 */
[----:B------:R-:W0:Y:S04]  /*2390*/  S2R R4, SR_LANEID ;  /* 0x0000000000047919 */ /* 0x000e280000000000 */
[----:B------:R-:W-:-:S05]  /*23a0*/  SEL R5, R0, 0x1f, P0 ;  /* 0x0000001f00057807 */ /* 0x000fca0000000000 */
[----:B------:R-:W-:Y:S04]  /*23b0*/  SHFL.DOWN PT, R6, R2, 0x1, R5 ;  /* 0x0820000002067989 */ /* 0x000fe800000e0005 */
[----:B------:R-:W1:Y:S01]  /*23c0*/  SHFL.DOWN PT, R7, R3, 0x1, R5 ;  /* 0x0820000003077989 */ /* 0x000e6200000e0005 */
[C---:B0-----:R-:W-:Y:S01]  /*23d0*/  ISETP.GE.AND P0, PT, R4.reuse, R5, PT ;  /* 0x000000050400720c */ /* 0x041fe20003f06270 */
[C---:B------:R-:W-:Y:S01]  /*23e0*/  VIADD R0, R4.reuse, 0x2 ;  /* 0x0000000204007836 */ /* 0x040fe20000000000 */
[----:B------:R-:W-:Y:S01]  /*23f0*/  ISETP.NE.AND P1, PT, R4, RZ, PT ;  /* 0x000000ff0400720c */ /* 0x000fe20003f25270 */
[----:B-1----:R-:W-:-:S10]  /*2400*/  DADD R6, R6, R2 ;  /* 0x0000000006067229 */ /* 0x002fd40000000002 */
[----:B------:R-:W-:Y:S02]  /*2410*/  FSEL R8, R6, R2, !P0 ;  /* 0x0000000206087208 */ /* 0x000fe40004000000 */
[----:B------:R-:W0:Y:S01]  /*2420*/  @!P1 S2R R13, SR_CgaCtaId ;  /* 0x00000000000d9919 */ /* 0x000e220000008800 */
        /* <DEDUP_REMOVED lines=17> */
[----:B------:R-:W-:Y:S01]  /*2540*/  VIADD R0, R4, 0x10 ;  /* 0x0000001004007836 */ /* 0x000fe20000000000 */
[----:B------:R-:W-:Y:S02]  /*2550*/  @!P1 SHF.R.U32.HI R4, RZ, 0x2, R11 ;  /* 0x00000002ff049819 */ /* 0x000fe4000001160b */
[----:B------:R-:W1:Y:S02]  /*2560*/  SHFL.DOWN PT, R3, R9, 0x8, R5 ;  /* 0x0900000009037989 */ /* 0x000e6400000e0005 */
[----:B------:R-:W-:Y:S01]  /*2570*/  @!P1 LOP3.LUT R4, R4, 0xf8, RZ, 0xc0, !PT ;  /* 0x000000f804049812 */ /* 0x000fe200078ec0ff */
[----:B-1----:R-:W-:-:S10]  /*2580*/  DADD R2, R2, R8 ;  /* 0x0000000002027229 */ /* 0x002fd40000000008 */
[----:B------:R-:W-:Y:S02]  /*2590*/  FSEL R6, R8, R2, P0 ;  /* 0x0000000208067208 */ /* 0x000fe40000000000 */
[----:B------:R-:W-:Y:S02]  /*25a0*/  FSEL R7, R9, R3, P0 ;  /* 0x0000000309077208 */ /* 0x000fe40000000000 */
[----:B------:R-:W-:Y:S01]  /*25b0*/  ISETP.GT.AND P0, PT, R0, R5, PT ;  /* 0x000000050000720c */ /* 0x000fe20003f04270 */
[----:B------:R-:W-:Y:S01]  /*25c0*/  SHFL.DOWN PT, R2, R6, 0x10, R5 ;  /* 0x0a00000006027989 */ /* 0x000fe200000e0005 */
[----:B------:R-:W-:-:S03]  /*25d0*/  @!P1 MOV R8, 0x400 ;  /* 0x0000040000089802 */ /* 0x000fc60000000f00 */
[----:B------:R-:W1:Y:S01]  /*25e0*/  SHFL.DOWN PT, R3, R7, 0x10, R5 ;  /* 0x0a00000007037989 */ /* 0x000e6200000e0005 */
[----:B0-----:R-:W-:-:S05]  /*25f0*/  @!P1 LEA R13, R13, R8, 0x18 ;  /* 0x000000080d0d9211 */ /* 0x001fca00078ec0ff */
        /* <DEDUP_REMOVED lines=8> */
[----:B------:R-:W0:Y:S01]  /*2680*/  S2UR UR6, SR_CgaCtaId ;  /* 0x00000000000679c3 */ /* 0x000e220000008800 */
[----:B------:R-:W-:Y:S01]  /*2690*/  UMOV UR4, 0x400 ;  /* 0x0000040000047882 */ /* 0x000fe20000000000 */
[----:B------:R-:W-:-:S06]  /*26a0*/  UISETP.GT.AND UP0, UPT, UR5, 0x20, UPT ;  /* 0x000000200500788c */ /* 0x000fcc000bf04270 */
[----:B------:R-:W-:Y:S01]  /*26b0*/  PLOP3.LUT P1, PT, PT, PT, UP0, 0x80, 0x8 ;  /* 0x000000000008781c */ /* 0x000fe20003f2f008 */
[----:B------:R-:W-:Y:S02]  /*26c0*/  UISETP.GT.AND UP0, UPT, UR5, 0x40, UPT ;  /* 0x000000400500788c */ /* 0x000fe4000bf04270 */
[----:B0-----:R-:W-:-:S09]  /*26d0*/  ULEA UR4, UR6, UR4, 0x18 ;  /* 0x0000000406047291 */ /* 0x001fd2000f8ec0ff */
[----:B------:R-:W0:Y:S04]  /*26e0*/  LDS.64 R2, [UR4+0x18] ;  /* 0x00001804ff027984 */ /* 0x000e280008000a00 */
[----:B------:R-:W2:Y:S04]  /*26f0*/  LDS.128 R8, [UR4+0x20] ;  /* 0x00002004ff087984 */ /* 0x000ea80008000c00 */
[----:B------:R-:W3:Y:S01]  /*2700*/  LDS.128 R4, [UR4+0x30] ;  /* 0x00003004ff047984 */ /* 0x000ee20008000c00 */
[----:B0-----:R-:W-:-:S10]  /*2710*/  DADD R2, R14, R2 ;  /* 0x000000000e027229 */ /* 0x001fd40000000002 */
[----:B------:R-:W-:Y:S02]  /*2720*/  FSEL R2, R2, R14, P1 ;  /* 0x0000000e02027208 */ /* 0x000fe40000800000 */
[----:B------:R-:W-:Y:S02]  /*2730*/  FSEL R3, R3, R15, P1 ;  /* 0x0000000f03037208 */ /* 0x000fe40000800000 */
[----:B------:R-:W-:Y:S01]  /*2740*/  PLOP3.LUT P1, PT, PT, PT, UP0, 0x80, 0x8 ;  /* 0x000000000008781c */ /* 0x000fe20003f2f008 */
[----:B------:R-:W-:-:S03]  /*2750*/  UISETP.GT.AND UP0, UPT, UR5, 0x60, UPT ;  /* 0x000000600500788c */ /* 0x000fc6000bf04270 */
[----:B--2---:R-:W-:-:S10]  /*2760*/  DADD R8, R8, R2 ;  /* 0x0000000008087229 */ /* 0x004fd40000000002 */
[----:B------:R-:W-:Y:S02]  /*2770*/  FSEL R2, R8, R2, P1 ;  /* 0x0000000208027208 */ /* 0x000fe40000800000 */
[----:B------:R-:W-:Y:S02]  /*2780*/  FSEL R3, R9, R3, P1 ;  /* 0x0000000309037208 */ /* 0x000fe40000800000 */
[----:B------:R-:W-:Y:S01]  /*2790*/  PLOP3.LUT P1, PT, PT, PT, UP0, 0x80, 0x8 ;  /* 0x000000000008781c */ /* 0x000fe20003f2f008 */
[----:B------:R-:W-:-:S03]  /*27a0*/  UISETP.GT.AND UP0, UPT, UR5, 0x80, UPT ;  /* 0x000000800500788c */ /* 0x000fc6000bf04270 */
[----:B------:R-:W-:-:S10]  /*27b0*/  DADD R10, R2, R10 ;  /* 0x00000000020a7229 */ /* 0x000fd4000000000a */
[----:B------:R-:W-:Y:S02]  /*27c0*/  FSEL R2, R10, R2, P1 ;  /* 0x000000020a027208 */ /* 0x000fe40000800000 */
[----:B------:R-:W-:Y:S02]  /*27d0*/  FSEL R3, R11, R3, P1 ;  /* 0x000000030b037208 */ /* 0x000fe40000800000 */
[----:B------:R-:W0:Y:S01]  /*27e0*/  LDS.128 R8, [UR4+0x40] ;  /* 0x00004004ff087984 */ /* 0x000e220008000c00 */
[----:B------:R-:W-:Y:S01]  /*27f0*/  PLOP3.LUT P1, PT, PT, PT, UP0, 0x80, 0x8 ;  /* 0x000000000008781c */ /* 0x000fe20003f2f008 */
[----:B------:R-:W-:Y:S02]  /*2800*/  UISETP.GT.AND UP0, UPT, UR5, 0xa0, UPT ;  /* 0x000000a00500788c */ /* 0x000fe4000bf04270 */
[----:B---3--:R-:W-:-:S10]  /*2810*/  DADD R4, R4, R2 ;  /* 0x0000000004047229 */ /* 0x008fd40000000002 */
[----:B------:R-:W-:Y:S02]  /*2820*/  FSEL R2, R4, R2, P1 ;  /* 0x0000000204027208 */ /* 0x000fe40000800000 */
[----:B------:R-:W-:Y:S02]  /*2830*/  FSEL R3, R5, R3, P1 ;  /* 0x0000000305037208 */ /* 0x000fe40000800000 */
[----:B------:R-:W-:Y:S01]  /*2840*/  PLOP3.LUT P1, PT, PT, PT, UP0, 0x80, 0x8 ;  /* 0x000000000008781c */ /* 0x000fe20003f2f008 */
[----:B------:R-:W-:-:S03]  /*2850*/  UISETP.GT.AND UP0, UPT, UR5, 0xc0, UPT ;  /* 0x000000c00500788c */ /* 0x000fc6000bf04270 */
[----:B------:R-:W-:-:S10]  /*2860*/  DADD R6, R2, R6 ;  /* 0x0000000002067229 */ /* 0x000fd40000000006 */
[----:B------:R-:W-:Y:S02]  /*2870*/  FSEL R2, R6, R2, P1 ;  /* 0x0000000206027208 */ /* 0x000fe40000800000 */
[----:B------:R-:W-:Y:S02]  /*2880*/  FSEL R3, R7, R3, P1 ;  /* 0x0000000307037208 */ /* 0x000fe40000800000 */
[----:B------:R-:W2:Y:S01]  /*2890*/  LDS.128 R4, [UR4+0x50] ;  /* 0x00005004ff047984 */ /* 0x000ea20008000c00 */
[----:B------:R-:W-:Y:S01]  /*28a0*/  PLOP3.LUT P1, PT, PT, PT, UP0, 0x80, 0x8 ;  /* 0x000000000008781c */ /* 0x000fe20003f2f008 */
[----:B------:R-:W-:Y:S02]  /*28b0*/  UISETP.GT.AND UP0, UPT, UR5, 0xe0, UPT ;  /* 0x000000e00500788c */ /* 0x000fe4000bf04270 */
[----:B0-----:R-:W-:-:S10]  /*28c0*/  DADD R8, R8, R2 ;  /* 0x0000000008087229 */ /* 0x001fd40000000002 */
        /* <DEDUP_REMOVED lines=40> */
[----:B------:R-:W-:Y:S01]  /*2b50*/  PLOP3.LUT P1, PT, PT, PT, UP0, 0x80, 0x8 ;  /* 0x000000000008781c */ /* 0x000fe20003f2f008 */
[----:B------:R-:W-:-:S03]  /*2b60*/  UISETP.GT.AND UP0, UPT, UR5, 0x1e0, UPT ;  /* 0x000001e00500788c */ /* 0x000fc6000bf04270 */
[----:B0-----:R-:W-:-:S10]  /*2b70*/  DADD R8, R8, R2 ;  /* 0x0000000008087229 */ /* 0x001fd40000000002 */
[----:B------:R-:W-:Y:S02]  /*2b80*/  FSEL R2, R8, R2, P1 ;  /* 0x0000000208027208 */ /* 0x000fe40000800000 */
[----:B------:R-:W-:Y:S02]  /*2b90*/  FSEL R3, R9, R3, P1 ;  /* 0x0000000309037208 */ /* 0x000fe40000800000 */
[----:B------:R-:W-:-:S04]  /*2ba0*/  PLOP3.LUT P1, PT, PT, PT, UP0, 0x80, 0x8 ;  /* 0x000000000008781c */ /* 0x000fc80003f2f008 */
[----:B------:R-:W-:-:S10]  /*2bb0*/  DADD R10, R2, R10 ;  /* 0x00000000020a7229 */ /* 0x000fd4000000000a */
[----:B-1----:R-:W-:Y:S02]  /*2bc0*/  FSEL R14, R10, R2, P1 ;  /* 0x000000020a0e7208 */ /* 0x002fe40000800000 */
[----:B------:R-:W-:Y:S01]  /*2bd0*/  FSEL R15, R11, R3, P1 ;  /* 0x000000030b0f7208 */ /* 0x000fe20000800000 */
[----:B------:R-:W-:Y:S06]  /*2be0*/  BRA `(.L_x_76) ;  /* 0x0000003800c87947 */ /* 0x000fec0003800000 */
.L_x_31:
[----:B------:R-:W0:Y:S01]  /*2bf0*/  S2R R0, SR_TID.X ;  /* 0x0000000000007919 */ /* 0x000e220000002100 */
[----:B------:R-:W1:Y:S01]  /*2c00*/  LDC.64 R2, c[0x0][0x380] ;  /* 0x0000e000ff027b82 */ /* 0x000e620000000a00 */
[----:B------:R-:W2:Y:S01]  /*2c10*/  LDCU.64 UR10, c[0x0][0x3e8] ;  /* 0x00007d00ff0a77ac */ /* 0x000ea20008000a00 */
[----:B0-----:R-:W-:-:S04]  /*2c20*/  VIADD R5, R0, UR15 ;  /* 0x0000000f00057c36 */ /* 0x001fc80008000000 */
[----:B-1----:R-:W-:-:S05]  /*2c30*/  IMAD.WIDE.U32 R2, R5, 0x4, R2 ;  /* 0x0000000405027825 */ /* 0x002fca00078e0002 */
[----:B------:R-:W3:Y:S01]  /*2c40*/  LDG.E R0, desc[UR12][R2.64] ;  /* 0x0000000c02007981 */ /* 0x000ee2000c1e1900 */
[----:B------:R-:W-:Y:S01]  /*2c50*/  BSSY.RECONVERGENT B2, `(.L_x_77) ;  /* 0x0000017000027945 */ /* 0x000fe20003800200 */
[----:B---3--:R-:W0:Y:S02]  /*2c60*/  I2F.F64 R4, R0 ;  /* 0x0000000000047312 */ /* 0x008e240000201c00 */
[----:B0-----:R-:W-:-:S08]  /*2c70*/  DADD R4, R4, 0.5 ;  /* 0x3fe0000004047429 */ /* 0x001fd00000000000 */
[----:B--2---:R-:W-:-:S08]  /*2c80*/  DMUL R4, R4, UR10 ;  /* 0x0000000a04047c28 */ /* 0x004fd00008000000 */
        /* <DEDUP_REMOVED lines=19> */
.L_x_78:
[----:B------:R-:W-:Y:S05]  /*2dc0*/  BSYNC.RECONVERGENT B2 ;  /* 0x0000000000027941 */ /* 0x000fea0003800200 */
.L_x_77:
[----:B------:R-:W2:Y:S01]  /*2dd0*/  LDG.E R0, desc[UR12][R2.64+0x800] ;  /* 0x0008000c02007981 */ /* 0x000ea2000c1e1900 */
[----:B------:R-:W0:Y:S01]  /*2de0*/  LDCU.64 UR10, c[0x0][0x3e8] ;  /* 0x00007d00ff0a77ac */ /* 0x000e220008000a00 */
        /* <DEDUP_REMOVED lines=23> */
.L_x_80:
[----:B------:R-:W-:Y:S05]  /*2f60*/  BSYNC.RECONVERGENT B2 ;  /* 0x0000000000027941 */ /* 0x000fea0003800200 */
.L_x_79:
        /* <DEDUP_REMOVED lines=25> */
.L_x_82:
[----:B------:R-:W-:Y:S05]  /*3100*/  BSYNC.RECONVERGENT B2 ;  /* 0x0000000000027941 */ /* 0x000fea0003800200 */
.L_x_81:
        /* <DEDUP_REMOVED lines=25> */
.L_x_84:
[----:B------:R-:W-:Y:S05]  /*32a0*/  BSYNC.RECONVERGENT B2 ;  /* 0x0000000000027941 */ /* 0x000fea0003800200 */
.L_x_83:
        /* <DEDUP_REMOVED lines=25> */
.L_x_86:
[----:B------:R-:W-:Y:S05]  /*3440*/  BSYNC.RECONVERGENT B2 ;  /* 0x0000000000027941 */ /* 0x000fea0003800200 */
.L_x_85:
        /* <DEDUP_REMOVED lines=25> */
.L_x_88:
[----:B------:R-:W-:Y:S05]  /*35e0*/  BSYNC.RECONVERGENT B2 ;  /* 0x0000000000027941 */ /* 0x000fea0003800200 */
.L_x_87:
[----:B------:R-:W2:Y:S01]  /*35f0*/  LDG.E R0, desc[UR12][R2.64+0x3000] ;  /* 0x0030000c02007981 */ /* 0x000ea2000c1e1900 */
[----:B------:R-:W0:Y:S01]  /*3600*/  LDCU.64 UR10, c[0x0][0x3e8] ;  /* 0x00007d00ff0a77ac */ /* 0x000e220008000a00 */
[----:B------:R-:W-:Y:S01]  /*3610*/  BSSY.RECONVERGENT B2, `(.L_x_89) ;  /* 0x0000018000027945 */ /* 0x000fe20003800200 */
[----:B------:R-:W1:Y:S02]  /*3620*/  LDCU UR6, c[0x0][0x3c0] ;  /* 0x00007800ff0677ac */ /* 0x000e640008000800 */
[----:B-1----:R-:W-:-:S04]  /*3630*/  UIMAD UR6, UR6, 0xe00, URZ ;  /* 0x00000e00060678a4 */ /* 0x002fc8000f8e02ff */
[----:B------:R-:W-:Y:S01]  /*3640*/  USHF.R.S32.HI UR16, URZ, 0x1f, UR6 ;  /* 0x0000001fff107899 */ /* 0x000fe20008011406 */
        /* <DEDUP_REMOVED lines=20> */
.L_x_90:
[----:B------:R-:W-:Y:S05]  /*3790*/  BSYNC.RECONVERGENT B2 ;  /* 0x0000000000027941 */ /* 0x000fea0003800200 */
.L_x_89:
[----:B------:R-:W-:Y:S01]  /*37a0*/  DADD R12, R12, R16 ;  /* 0x000000000c0c7229 */ /* 0x000fe20000000010 */
[----:B------:R-:W-:-:S04]  /*37b0*/  UISETP.GE.U32.AND UP0, UPT, UR8, UR6, UPT ;  /* 0x000000060800728c */ /* 0x000fc8000bf06070 */
[----:B------:R-:W-:-:S03]  /*37c0*/  UISETP.GE.U32.AND.EX UP0, UPT, UR5, UR16, UPT, UP0 ;  /* 0x000000100500728c */ /* 0x000fc6000bf06100 */
[----:B------:R-:W-:-:S08]  /*37d0*/  DADD R12, R12, R10 ;  /* 0x000000000c0c7229 */ /* 0x000fd0000000000a */
[----:B------:R-:W-:-:S08]  /*37e0*/  DADD R12, R12, R8 ;  /* 0x000000000c0c7229 */ /* 0x000fd00000000008 */
[----:B------:R-:W-:-:S08]  /*37f0*/  DADD R12, R12, R6 ;  /* 0x000000000c0c7229 */ /* 0x000fd00000000006 */
[----:B------:R-:W-:-:S08]  /*3800*/  DADD R12, R12, R4 ;  /* 0x000000000c0c7229 */ /* 0x000fd00000000004 */
[----:B------:R-:W-:Y:S01]  /*3810*/  DADD R16, R12, R28 ;  /* 0x000000000c107229 */ /* 0x000fe2000000001c */
[----:B------:R-:W-:Y:S10]  /*3820*/  BRA.U !UP0, `(.L_x_91) ;  /* 0x0000002908a47547 */ /* 0x000ff4000b800000 */
[----:B------:R-:W0:Y:S01]  /*3830*/  S2R R2, SR_TID.X ;  /* 0x0000000000027919 */ /* 0x000e220000002100 */
[----:B------:R-:W1:Y:S01]  /*3840*/  LDCU.64 UR8, c[0x0][0x3b8] ;  /* 0x00007700ff0877ac */ /* 0x000e620008000a00 */
[----:B------:R-:W-:Y:S01]  /*3850*/  IMAD.U32 R32, RZ, RZ, UR6 ;  /* 0x00000006ff207e24 */ /* 0x000fe2000f8e00ff */
[----:B------:R-:W2:Y:S01]  /*3860*/  LDCU.64 UR22, c[0x0][0x380] ;  /* 0x00007000ff1677ac */ /* 0x000ea20008000a00 */
[----:B------:R-:W-:Y:S01]  /*3870*/  UIADD3 UR19, UP0, UPT, UR15, UR6, URZ ;  /* 0x000000060f137290 */ /* 0x000fe2000ff1e0ff */
[----:B------:R-:W3:Y:S03]  /*3880*/  LDCU.64 UR26, c[0x0][0x3e8] ;  /* 0x00007d00ff1a77ac */ /* 0x000ee60008000a00 */
[----:B------:R-:W-:Y:S01]  /*3890*/  UIADD3.X UR20, UPT, UPT, URZ, UR16, URZ, UP0, !UPT ;  /* 0x00000010ff147290 */ /* 0x000fe200087fe4ff */
[----:B------:R-:W4:Y:S01]  /*38a0*/  LDCU.64 UR24, c[0x0][0x380] ;  /* 0x00007000ff1877ac */ /* 0x000f220008000a00 */
[----:B-1----:R-:W-:Y:S01]  /*38b0*/  IMAD.U32 R5, RZ, RZ, UR8 ;  /* 0x00000008ff057e24 */ /* 0x002fe2000f8e00ff */
[----:B------:R-:W-:Y:S01]  /*38c0*/  UIADD3 UR5, UP1, UPT, UR8, -0xe00, URZ ;  /* 0xfffff20008057890 */ /* 0x000fe2000ff3e0ff */
[----:B------:R-:W1:Y:S03]  /*38d0*/  LDCU.64 UR10, c[0x0][0x3b8] ;  /* 0x00007700ff0a77ac */ /* 0x000e660008000a00 */
[----:B------:R-:W-:-:S02]  /*38e0*/  UIADD3.X UR17, UPT, UPT, UR9, -0x1, URZ, UP1, !UPT ;  /* 0xffffffff09117890 */ /* 0x000fc40008ffe4ff */
[----:B------:R-:W-:Y:S01]  /*38f0*/  UISETP.GT.U32.AND UP0, UPT, UR19, UR5, UPT ;  /* 0x000000051300728c */ /* 0x000fe2000bf04070 */
[----:B0-----:R-:W-:-:S03]  /*3900*/  IADD3 R32, P0, P1, R2, UR15, R32 ;  /* 0x0000000f02207c10 */ /* 0x001fc6000f91e020 */
[----:B------:R-:W-:Y:S01]  /*3910*/  UISETP.GT.U32.AND.EX UP0, UPT, UR20, UR17, UPT, UP0 ;  /* 0x000000111400728c */ /* 0x000fe2000bf04100 */
[----:B------:R-:W-:Y:S01]  /*3920*/  LOP3.LUT R0, RZ, R2, RZ, 0x33, !PT ;  /* 0x00000002ff007212 */ /* 0x000fe200078e33ff */
[----:B------:R-:W-:Y:S01]  /*3930*/  UMOV UR5, URZ ;  /* 0x000000ff00057c82 */ /* 0x000fe20008000000 */
[C---:B--2---:R-:W-:Y:S02]  /*3940*/  LEA R33, P2, R32.reuse, UR22, 0x2 ;  /* 0x0000001620217c11 */ /* 0x044fe4000f8410ff */
[----:B------:R-:W-:Y:S02]  /*3950*/  IADD3.X R3, PT, PT, RZ, UR16, RZ, P0, P1 ;  /* 0x00000010ff037c10 */ /* 0x000fe400087e24ff */
[----:B------:R-:W-:Y:S02]  /*3960*/  IADD3 R0, PT, PT, R5, -UR6, R0 ;  /* 0x8000000605007c10 */ /* 0x000fe4000fffe000 */
[----:B------:R-:W-:Y:S02]  /*3970*/  IADD3 R33, P0, PT, R33, 0x2000, RZ ;  /* 0x0000200021217810 */ /* 0x000fe40007f1e0ff */
[----:B------:R-:W-:Y:S01]  /*3980*/  LEA.HI.X R32, R32, UR23, R3, 0x2, P2 ;  /* 0x0000001720207c11 */ /* 0x000fe200090f1403 */
[----:B------:R-:W-:-:S04]  /*3990*/  VIADD R37, R0, -UR15 ;  /* 0x8000000f00257c36 */ /* 0x000fc80008000000 */
[----:B------:R-:W-:Y:S01]  /*39a0*/  IMAD.X R32, RZ, RZ, R32, P0 ;  /* 0x000000ffff207224 */ /* 0x000fe200000e0620 */
[----:B-1-34-:R-:W-:Y:S06]  /*39b0*/  BRA.U UP0, `(.L_x_92) ;  /* 0x0000000d00387547 */ /* 0x01afec000b800000 */
.L_x_107:
[----:B------:R-:W0:Y:S02]  /*39c0*/  S2R R0, SR_TID.X ;  /* 0x0000000000007919 */ /* 0x000e240000002100 */
[----:B0-----:R-:W-:-:S05]  /*39d0*/  IADD3 R0, P0, PT, R0, UR19, RZ ;  /* 0x0000001300007c10 */ /* 0x001fca000ff1e0ff */
[----:B------:R-:W-:Y:S01]  /*39e0*/  IMAD.X R3, RZ, RZ, UR20, P0 ;  /* 0x00000014ff037e24 */ /* 0x000fe200080e06ff */
[----:B------:R-:W-:-:S04]  /*39f0*/  LEA R18, P0, R0, UR24, 0x2 ;  /* 0x0000001800127c11 */ /* 0x000fc8000f8010ff */
[----:B------:R-:W-:-:S05]  /*3a00*/  LEA.HI.X R19, R0, UR25, R3, 0x2, P0 ;  /* 0x0000001900137c11 */ /* 0x000fca00080f1403 */
[----:B------:R-:W2:Y:S01]  /*3a10*/  LDG.E R0, desc[UR12][R18.64] ;  /* 0x0000000c12007981 */ /* 0x000ea2000c1e1900 */
[----:B------:R-:W-:Y:S01]  /*3a20*/  BSSY.RECONVERGENT B2, `(.L_x_93) ;  /* 0x0000017000027945 */ /* 0x000fe20003800200 */
        /* <DEDUP_REMOVED lines=22> */
.L_x_94:
[----:B------:R-:W-:Y:S05]  /*3b90*/  BSYNC.RECONVERGENT B2 ;  /* 0x0000000000027941 */ /* 0x000fea0003800200 */
.L_x_93:
        /* <DEDUP_REMOVED lines=24> */
.L_x_96:
[----:B------:R-:W-:Y:S05]  /*3d20*/  BSYNC.RECONVERGENT B2 ;  /* 0x0000000000027941 */ /* 0x000fea0003800200 */
.L_x_95:
        /* <DEDUP_REMOVED lines=24> */
.L_x_98:
[----:B------:R-:W-:Y:S05]  /*3eb0*/  BSYNC.RECONVERGENT B2 ;  /* 0x0000000000027941 */ /* 0x000fea0003800200 */
.L_x_97:
        /* <DEDUP_REMOVED lines=24> */
.L_x_100:
[----:B------:R-:W-:Y:S05]  /*4040*/  BSYNC.RECONVERGENT B2 ;  /* 0x0000000000027941 */ /* 0x000fea0003800200 */
.L_x_99:
        /* <DEDUP_REMOVED lines=24> */
.L_x_102:
[----:B------:R-:W-:Y:S05]  /*41d0*/  BSYNC.RECONVERGENT B2 ;  /* 0x0000000000027941 */ /* 0x000fea0003800200 */
.L_x_101:
        /* <DEDUP_REMOVED lines=24> */
.L_x_104:
[----:B------:R-:W-:Y:S05]  /*4360*/  BSYNC.RECONVERGENT B2 ;  /* 0x0000000000027941 */ /* 0x000fea0003800200 */
.L_x_103:
        /* <DEDUP_REMOVED lines=22> */
.L_x_106:
[----:B------:R-:W-:Y:S05]  /*44d0*/  BSYNC.RECONVERGENT B2 ;  /* 0x0000000000027941 */ /* 0x000fea0003800200 */
.L_x_105:
[----:B------:R-:W-:Y:S01]  /*44e0*/  DADD R2, R2, R16 ;  /* 0x0000000002027229 */ /* 0x000fe20000000010 */
[----:B------:R-:W-:Y:S01]  /*44f0*/  UMOV UR8, UR10 ;  /* 0x0000000a00087c82 */ /* 0x000fe20008000000 */
[----:B------:R-:W-:Y:S01]  /*4500*/  UMOV UR9, UR11 ;  /* 0x0000000b00097c82 */ /* 0x000fe20008000000 */
[----:B------:R-:W-:Y:S01]  /*4510*/  UIADD3 UR17, UP0, UPT, -UR19, UR8, URZ ;  /* 0x0000000813117290 */ /* 0x000fe2000ff1e1ff */
[----:B------:R-:W-:-:S03]  /*4520*/  IMAD.U32 R0, RZ, RZ, UR6 ;  /* 0x00000006ff007e24 */ /* 0x000fc6000f8e00ff */
[----:B------:R-:W-:Y:S01]  /*4530*/  UIADD3.X UR18, UPT, UPT, ~UR20, UR9, URZ, UP0, !UPT ;  /* 0x0000000914127290 */ /* 0x000fe200087fe5ff */
[----:B------:R-:W-:Y:S01]  /*4540*/  DADD R2, R2, R4 ;  /* 0x0000000002027229 */ /* 0x000fe20000000004 */
[----:B------:R-:W-:Y:S01]  /*4550*/  UISETP.GE.U32.AND UP0, UPT, UR17, UR6, UPT ;  /* 0x000000061100728c */ /* 0x000fe2000bf06070 */
[----:B------:R-:W-:Y:S01]  /*4560*/  LEA R33, P0, R0, R33, 0x2 ;  /* 0x0000002100217211 */ /* 0x000fe200078010ff */
[----:B------:R-:W-:Y:S02]  /*4570*/  IMAD.U32 R0, RZ, RZ, UR16 ;  /* 0x00000010ff007e24 */ /* 0x000fe4000f8e00ff */
[----:B------:R-:W-:-:S03]  /*4580*/  UISETP.GE.U32.AND.EX UP0, UPT, UR18, UR16, UPT, UP0 ;  /* 0x000000101200728c */ /* 0x000fc6000bf06100 */
[----:B------:R-:W-:-:S08]  /*4590*/  DADD R2, R2, R6 ;  /* 0x0000000002027229 */ /* 0x000fd00000000006 */
[----:B------:R-:W-:-:S08]  /*45a0*/  DADD R2, R2, R8 ;  /* 0x0000000002027229 */ /* 0x000fd00000000008 */
[----:B------:R-:W-:-:S08]  /*45b0*/  DADD R2, R2, R10 ;  /* 0x0000000002027229 */ /* 0x000fd0000000000a */
[----:B------:R-:W-:-:S08]  /*45c0*/  DADD R2, R2, R12 ;  /* 0x0000000002027229 */ /* 0x000fd0000000000c */
[----:B------:R-:W-:Y:S01]  /*45d0*/  DADD R16, R2, R28 ;  /* 0x0000000002107229 */ /* 0x000fe2000000001c */
[----:B------:R-:W-:-:S05]  /*45e0*/  IMAD.U32 R3, RZ, RZ, UR6 ;  /* 0x00000006ff037e24 */ /* 0x000fca000f8e00ff */
[----:B------:R-:W-:Y:S01]  /*45f0*/  LEA.HI.X R32, R3, R32, R0, 0x2, P0 ;  /* 0x0000002003207211 */ /* 0x000fe200000f1400 */
[----:B------:R-:W-:Y:S06]  /*4600*/  BRA.U !UP0, `(.L_x_91) ;  /* 0x0000001d082c7547 */ /* 0x000fec000b800000 */
[----:B------:R-:W-:Y:S02]  /*4610*/  UIADD3 UR19, UP0, UPT, UR6, UR19, URZ ;  /* 0x0000001306137290 */ /* 0x000fe4000ff1e0ff */
[----:B------:R-:W-:Y:S01]  /*4620*/  VIADD R37, R37, -UR6 ;  /* 0x8000000625257c36 */ /* 0x000fe20008000000 */
[----:B------:R-:W-:Y:S02]  /*4630*/  UIADD3 UR17, UP1, UPT, UR8, -0xe00, URZ ;  /* 0xfffff20008117890 */ /* 0x000fe4000ff3e0ff */
[----:B------:R-:W-:Y:S02]  /*4640*/  UIADD3.X UR20, UPT, UPT, UR16, UR20, URZ, UP0, !UPT ;  /* 0x0000001410147290 */ /* 0x000fe400087fe4ff */
[----:B------:R-:W-:Y:S02]  /*4650*/  UIADD3.X UR18, UPT, UPT, UR9, -0x1, URZ, UP1, !UPT ;  /* 0xffffffff09127890 */ /* 0x000fe40008ffe4ff */
[----:B------:R-:W-:Y:S02]  /*4660*/  UISETP.GT.U32.AND UP0, UPT, UR19, UR17, UPT ;  /* 0x000000111300728c */ /* 0x000fe4000bf04070 */
[----:B------:R-:W-:-:S02]  /*4670*/  UIADD3 UR5, UPT, UPT, UR5, 0x1, URZ ;  /* 0x0000000105057890 */ /* 0x000fc4000fffe0ff */
[----:B------:R-:W-:-:S09]  /*4680*/  UISETP.GT.U32.AND.EX UP0, UPT, UR20, UR18, UPT, UP0 ;  /* 0x000000121400728c */ /* 0x000fd2000bf04100 */
[----:B------:R-:W-:Y:S05]  /*4690*/  BRA.U !UP0, `(.L_x_107) ;  /* 0xfffffff108c87547 */ /* 0x000fea000b83ffff */
.L_x_92:
[----:B------:R-:W0:Y:S01]  /*46a0*/  S2R R2, SR_TID.X ;  /* 0x0000000000027919 */ /* 0x000e220000002100 */
[----:B------:R-:W-:Y:S01]  /*46b0*/  UIADD3 UR10, UPT, UPT, -UR19, UR8, URZ ;  /* 0x00000008130a7290 */ /* 0x000fe2000fffe1ff */
[----:B------:R-:W-:Y:S01]  /*46c0*/  IMAD.U32 R0, RZ, RZ, UR9 ;  /* 0x00000009ff007e24 */ /* 0x000fe2000f8e00ff */
[----:B------:R-:W-:Y:S01]  /*46d0*/  UISETP.GE.U32.AND UP0, UPT, UR19, UR8, UPT ;  /* 0x000000081300728c */ /* 0x000fe2000bf06070 */
[----:B------:R-:W-:Y:S01]  /*46e0*/  IMAD.U32 R3, RZ, RZ, UR20 ;  /* 0x00000014ff037e24 */ /* 0x000fe2000f8e00ff */
[----:B------:R-:W1:Y:S01]  /*46f0*/  LDCU.64 UR16, c[0x0][0x3e8] ;  /* 0x00007d00ff1077ac */ /* 0x000e620008000a00 */
[----:B------:R-:W-:Y:S03]  /*4700*/  BSSY.RECONVERGENT B2, `(.L_x_91) ;  /* 0x00001bb000027945 */ /* 0x000fe60003800200 */
[----:B------:R-:W-:Y:S02]  /*4710*/  PLOP3.LUT P1, PT, PT, PT, UP0, 0x80, 0x8 ;  /* 0x000000000008781c */ /* 0x000fe40003f2f008 */
[----:B0-----:R-:W-:-:S04]  /*4720*/  ISETP.GE.AND P0, PT, R2, UR10, PT ;  /* 0x0000000a02007c0c */ /* 0x001fc8000bf06270 */
[----:B------:R-:W-:-:S13]  /*4730*/  ISETP.GE.U32.OR.EX P0, PT, R3, R0, P0, P1 ;  /* 0x000000000300720c */ /* 0x000fda0000706510 */
[----:B-1----:R-:W-:Y:S05]  /*4740*/  @P0 BRA `(.L_x_108) ;  /* 0x0000001800d80947 */ /* 0x002fea0003800000 */
[----:B------:R-:W0:Y:S01]  /*4750*/  LDC R3, c[0x0][0x3c0] ;  /* 0x0000f000ff037b82 */ /* 0x000e220000000800 */
[----:B------:R-:W-:Y:S01]  /*4760*/  UIADD3 UR9, UPT, UPT, UR15, UR6, URZ ;  /* 0x000000060f097290 */ /* 0x000fe2000fffe0ff */
[----:B------:R-:W-:Y:S01]  /*4770*/  IMAD.U32 R5, RZ, RZ, UR8 ;  /* 0x00000008ff057e24 */ /* 0x000fe2000f8e00ff */
[----:B------:R-:W-:Y:S01]  /*4780*/  LOP3.LUT R8, RZ, R2, RZ, 0x33, !PT ;  /* 0x00000002ff087212 */ /* 0x000fe200078e33ff */
[----:B------:R-:W-:Y:S01]  /*4790*/  BSSY.RECONVERGENT B3, `(.L_x_109) ;  /* 0x00000dd000037945 */ /* 0x000fe20003800200 */
[----:B------:R-:W-:Y:S02]  /*47a0*/  IMAD.MOV.U32 R7, RZ, RZ, R2 ;  /* 0x000000ffff077224 */ /* 0x000fe400078e0002 */
[----:B------:R-:W-:Y:S01]  /*47b0*/  IADD3 R8, PT, PT, R5, -UR9, R8 ;  /* 0x8000000905087c10 */ /* 0x000fe2000fffe008 */
[----:B0-----:R-:W-:-:S04]  /*47c0*/  IMAD R3, R3, UR5, RZ ;  /* 0x0000000503037c24 */ /* 0x001fc8000f8e02ff */
[----:B------:R-:W-:-:S05]  /*47d0*/  IMAD R8, R3, -0xe00, R8 ;  /* 0xfffff20003087824 */ /* 0x000fca00078e0208 */
[C---:B------:R-:W-:Y:S02]  /*47e0*/  ISETP.GE.U32.AND P0, PT, R8.reuse, 0xe00, PT ;  /* 0x00000e000800780c */ /* 0x040fe40003f06070 */
[----:B------:R-:W-:-:S04]  /*47f0*/  LEA.HI R10, R8, 0x1, RZ, 0x17 ;  /* 0x00000001080a7811 */ /* 0x000fc800078fb8ff */
[----:B------:R-:W-:-:S07]  /*4800*/  LOP3.LUT R9, R10, 0x7, RZ, 0xc0, !PT ;  /* 0x000000070a097812 */ /* 0x000fce00078ec0ff */
[----:B------:R-:W-:Y:S05]  /*4810*/  @!P0 BRA `(.L_x_110) ;  /* 0x0000000c00508947 */ /* 0x000fea0003800000 */
[----:B------:R-:W-:Y:S01]  /*4820*/  LEA.HI R37, R37, 0x1, RZ, 0x17 ;  /* 0x0000000125257811 */ /* 0x000fe200078fb8ff */
[----:B------:R-:W-:-:S03]  /*4830*/  IMAD.MOV.U32 R7, RZ, RZ, R2 ;  /* 0x000000ffff077224 */ /* 0x000fc600078e0002 */
[----:B------:R-:W-:-:S05]  /*4840*/  LOP3.LUT R37, R37, 0xfffff8, RZ, 0xc0, !PT ;  /* 0x00fffff825257812 */ /* 0x000fca00078ec0ff */
[----:B------:R-:W-:-:S07]  /*4850*/  IMAD.MOV R6, RZ, RZ, -R37 ;  /* 0x000000ffff067224 */ /* 0x000fce00078e0a25 */
.L_x_127:
[----:B------:R-:W-:Y:S02]  /*4860*/  IMAD.MOV.U32 R2, RZ, RZ, R33 ;  /* 0x000000ffff027224 */ /* 0x000fe400078e0021 */
[----:B------:R-:W-:-:S05]  /*4870*/  IMAD.MOV.U32 R3, RZ, RZ, R32 ;  /* 0x000000ffff037224 */ /* 0x000fca00078e0020 */
[----:B------:R-:W2:Y:S01]  /*4880*/  LDG.E R0, desc[UR12][R2.64+-0x2000] ;  /* 0xffe0000c02007981 */ /* 0x000ea2000c1e1900 */
[----:B------:R-:W-:Y:S01]  /*4890*/  VIADD R6, R6, 0x8 ;  /* 0x0000000806067836 */ /* 0x000fe20000000000 */
[----:B------:R-:W-:Y:S04]  /*48a0*/  BSSY.RECONVERGENT B4, `(.L_x_111) ;  /* 0x0000016000047945 */ /* 0x000fe80003800200 */
[----:B------:R-:W-:Y:S01]  /*48b0*/  ISETP.NE.AND P1, PT, R6, RZ, PT ;  /* 0x000000ff0600720c */ /* 0x000fe20003f25270 */
        /* <DEDUP_REMOVED lines=20> */
.L_x_112:
[----:B------:R-:W-:Y:S05]  /*4a00*/  BSYNC.RECONVERGENT B4 ;  /* 0x0000000000047941 */ /* 0x000fea0003800200 */
.L_x_111:
        /* <DEDUP_REMOVED lines=15> */
[----:B------:R-:W-:Y:S02]  /*4b00*/  DFMA R12, R4, R14, R12 ;  /* 0x0000000e040c722b */ /* 0x000fe4000000000c */
[----:B------:R-:W-:-:S08]  /*4b10*/  DADD R4, R28, R16 ;  /* 0x000000001c047229 */ /* 0x000fd00000000010 */
        /* <DEDUP_REMOVED lines=8> */
.L_x_114:
[----:B------:R-:W-:Y:S05]  /*4ba0*/  BSYNC.RECONVERGENT B4 ;  /* 0x0000000000047941 */ /* 0x000fea0003800200 */
.L_x_113:
        /* <DEDUP_REMOVED lines=23> */
.L_x_116:
[----:B------:R-:W-:Y:S05]  /*4d20*/  BSYNC.RECONVERGENT B4 ;  /* 0x0000000000047941 */ /* 0x000fea0003800200 */
.L_x_115:
        /* <DEDUP_REMOVED lines=25> */
.L_x_118:
[----:B------:R-:W-:Y:S05]  /*4ec0*/  BSYNC.RECONVERGENT B4 ;  /* 0x0000000000047941 */ /* 0x000fea0003800200 */
.L_x_117:
        /* <DEDUP_REMOVED lines=23> */
.L_x_120:
[----:B------:R-:W-:Y:S05]  /*5040*/  BSYNC.RECONVERGENT B4 ;  /* 0x0000000000047941 */ /* 0x000fea0003800200 */
.L_x_119:
        /* <DEDUP_REMOVED lines=25> */
.L_x_122:
[----:B------:R-:W-:Y:S05]  /*51e0*/  BSYNC.RECONVERGENT B4 ;  /* 0x0000000000047941 */ /* 0x000fea0003800200 */
.L_x_121:
        /* <DEDUP_REMOVED lines=23> */
.L_x_124:
[----:B------:R-:W-:Y:S05]  /*5360*/  BSYNC.RECONVERGENT B4 ;  /* 0x0000000000047941 */ /* 0x000fea0003800200 */
.L_x_123:
        /* <DEDUP_REMOVED lines=25> */
.L_x_126:
[----:B------:R-:W-:Y:S05]  /*5500*/  BSYNC.RECONVERGENT B4 ;  /* 0x0000000000047941 */ /* 0x000fea0003800200 */
.L_x_125:
[----:B------:R-:W-:Y:S01]  /*5510*/  IADD3 R33, P0, PT, R2, 0x4000, RZ ;  /* 0x0000400002217810 */ /* 0x000fe20007f1e0ff */
[----:B------:R-:W-:Y:S01]  /*5520*/  DADD R16, R4, R16 ;  /* 0x0000000004107229 */ /* 0x000fe20000000010 */
[----:B------:R-:W-:-:S03]  /*5530*/  VIADD R7, R7, 0x1000 ;  /* 0x0000100007077836 */ /* 0x000fc60000000000 */
[----:B------:R-:W-:Y:S01]  /*5540*/  IMAD.X R32, RZ, RZ, R3, P0 ;  /* 0x000000ffff207224 */ /* 0x000fe200000e0603 */
[----:B------:R-:W-:Y:S07]  /*5550*/  @P1 BRA `(.L_x_127) ;  /* 0xfffffff000c01947 */ /* 0x000fee000383ffff */
.L_x_110:
[----:B------:R-:W-:Y:S05]  /*5560*/  BSYNC.RECONVERGENT B3 ;  /* 0x0000000000037941 */ /* 0x000fea0003800200 */
.L_x_109:
[----:B------:R-:W-:-:S13]  /*5570*/  ISETP.NE.AND P0, PT, R9, RZ, PT ;  /* 0x000000ff0900720c */ /* 0x000fda0003f05270 */
[----:B------:R-:W-:Y:S05]  /*5580*/  @!P0 BRA `(.L_x_108) ;  /* 0x0000000c00488947 */ /* 0x000fea0003800000 */
[----:B------:R-:W-:Y:S01]  /*5590*/  ISETP.GE.U32.AND P0, PT, R9, 0x4, PT ;  /* 0x000000040900780c */ /* 0x000fe20003f06070 */
[----:B------:R-:W-:-:S12]  /*55a0*/  BSSY.RECONVERGENT B3, `(.L_x_128) ;  /* 0x0000070000037945 */ /* 0x000fd80003800200 */
[----:B------:R-:W-:Y:S05]  /*55b0*/  @!P0 BRA `(.L_x_129) ;  /* 0x0000000400b88947 */ /* 0x000fea0003800000 */
[----:B------:R-:W0:Y:S01]  /*55c0*/  LDCU.64 UR10, c[0x0][0x380] ;  /* 0x00007000ff0a77ac */ /* 0x000e220008000a00 */
[----:B------:R-:W-:-:S05]  /*55d0*/  IADD3 R0, P0, PT, R7, UR19, RZ ;  /* 0x0000001307007c10 */ /* 0x000fca000ff1e0ff */
[----:B------:R-:W-:Y:S01]  /*55e0*/  IMAD.X R3, RZ, RZ, UR20, P0 ;  /* 0x00000014ff037e24 */ /* 0x000fe200080e06ff */
        /* <DEDUP_REMOVED lines=25> */
.L_x_131:
[----:B------:R-:W-:Y:S05]  /*5780*/  BSYNC.RECONVERGENT B4 ;  /* 0x0000000000047941 */ /* 0x000fea0003800200 */
.L_x_130:
        /* <DEDUP_REMOVED lines=26> */
.L_x_133:
[----:B------:R-:W-:Y:S05]  /*5930*/  BSYNC.RECONVERGENT B4 ;  /* 0x0000000000047941 */ /* 0x000fea0003800200 */
.L_x_132:
        /* <DEDUP_REMOVED lines=24> */
.L_x_135:
[----:B------:R-:W-:Y:S05]  /*5ac0*/  BSYNC.RECONVERGENT B4 ;  /* 0x0000000000047941 */ /* 0x000fea0003800200 */
.L_x_134:
        /* <DEDUP_REMOVED lines=26> */
.L_x_137:
[----:B------:R-:W-:Y:S05]  /*5c70*/  BSYNC.RECONVERGENT B4 ;  /* 0x0000000000047941 */ /* 0x000fea0003800200 */
.L_x_136:
[----:B------:R-:W-:Y:S01]  /*5c80*/  DADD R16, R16, R2 ;  /* 0x0000000010107229 */ /* 0x000fe20000000002 */
[----:B------:R-:W-:-:S10]  /*5c90*/  VIADD R7, R7, 0x800 ;  /* 0x0000080007077836 */ /* 0x000fd40000000000 */
.L_x_129:
[----:B------:R-:W-:Y:S05]  /*5ca0*/  BSYNC.RECONVERGENT B3 ;  /* 0x0000000000037941 */ /* 0x000fea0003800200 */
.L_x_128:
[----:B------:R-:W-:-:S13]  /*5cb0*/  LOP3.LUT P0, R10, R10, 0x3, RZ, 0xc0, !PT ;  /* 0x000000030a0a7812 */ /* 0x000fda000780c0ff */
[----:B------:R-:W-:Y:S05]  /*5cc0*/  @!P0 BRA `(.L_x_108) ;  /* 0x0000000400788947 */ /* 0x000fea0003800000 */
[----:B------:R-:W-:Y:S01]  /*5cd0*/  ISETP.NE.AND P0, PT, R10, 0x1, PT ;  /* 0x000000010a00780c */ /* 0x000fe20003f05270 */
        /* <DEDUP_REMOVED lines=30> */
.L_x_141:
[----:B------:R-:W-:Y:S05]  /*5ec0*/  BSYNC.RECONVERGENT B4 ;  /* 0x0000000000047941 */ /* 0x000fea0003800200 */
.L_x_140:
        /* <DEDUP_REMOVED lines=26> */
.L_x_143:
[----:B------:R-:W-:Y:S05]  /*6070*/  BSYNC.RECONVERGENT B4 ;  /* 0x0000000000047941 */ /* 0x000fea0003800200 */
.L_x_142:
[----:B------:R-:W-:Y:S01]  /*6080*/  DADD R16, R16, R2 ;  /* 0x0000000010107229 */ /* 0x000fe20000000002 */
[----:B------:R-:W-:-:S10]  /*6090*/  VIADD R7, R7, 0x400 ;  /* 0x0000040007077836 */ /* 0x000fd40000000000 */
.L_x_139:
[----:B------:R-:W-:Y:S05]  /*60a0*/  BSYNC.RECONVERGENT B3 ;  /* 0x0000000000037941 */ /* 0x000fea0003800200 */
.L_x_138:
[----:B------:R-:W-:-:S13]  /*60b0*/  LOP3.LUT P0, RZ, R8, 0x200, RZ, 0xc0, !PT ;  /* 0x0000020008ff7812 */ /* 0x000fda000780c0ff */
[----:B------:R-:W-:Y:S05]  /*60c0*/  @P0 BRA `(.L_x_108) ;  /* 0x0000000000780947 */ /* 0x000fea0003800000 */
        /* <DEDUP_REMOVED lines=28> */
.L_x_145:
[----:B------:R-:W-:Y:S05]  /*6290*/  BSYNC.RECONVERGENT B3 ;  /* 0x0000000000037941 */ /* 0x000fea0003800200 */
.L_x_144:
[----:B------:R-:W-:-:S11]  /*62a0*/  DADD R16, R16, R28 ;  /* 0x0000000010107229 */ /* 0x000fd6000000001c */
.L_x_108:
[----:B------:R-:W-:Y:S05]  /*62b0*/  BSYNC.RECONVERGENT B2 ;  /* 0x0000000000027941 */ /* 0x000fea0003800200 */
.L_x_91:
[----:B------:R-:W0:Y:S01]  /*62c0*/  S2R R0, SR_LANEID ;  /* 0x0000000000007919 */ /* 0x000e220000000000 */
[----:B------:R-:W-:Y:S04]  /*62d0*/  SHFL.DOWN PT, R2, R16, 0x1, 0x1f ;  /* 0x08201f0010027f89 */ /* 0x000fe800000e0000 */
[----:B------:R-:W1:Y:S01]  /*62e0*/  SHFL.DOWN PT, R3, R17, 0x1, 0x1f ;  /* 0x08201f0011037f89 */ /* 0x000e6200000e0000 */
[----:B------:R-:W2:Y:S01]  /*62f0*/  S2R R11, SR_TID.X ;  /* 0x00000000000b7919 */ /* 0x000ea20000002100 */
        /* <DEDUP_REMOVED lines=20> */
[----:B------:R-:W-:Y:S02]  /*6440*/  @!P1 MOV R7, 0x400 ;  /* 0x0000040000079802 */ /* 0x000fe40000000f00 */
[----:B--2---:R-:W-:Y:S01]  /*6450*/  @!P1 SHF.R.U32.HI R6, RZ, 0x2, R11 ;  /* 0x00000002ff069819 */ /* 0x004fe2000001160b */
[----:B------:R-:W0:Y:S01]  /*6460*/  SHFL.DOWN PT, R3, R9, 0x8, 0x1f ;  /* 0x09001f0009037f89 */ /* 0x000e2200000e0000 */
[----:B-1----:R-:W-:-:S02]  /*6470*/  @!P1 LEA R7, R10, R7, 0x18 ;  /* 0x000000070a079211 */ /* 0x002fc400078ec0ff */
[----:B------:R-:W-:-:S05]  /*6480*/  @!P1 LOP3.LUT R6, R6, 0xf8, RZ, 0xc0, !PT ;  /* 0x000000f806069812 */ /* 0x000fca00078ec0ff */
[----:B------:R-:W-:Y:S01]  /*6490*/  @!P1 IMAD.IADD R7, R6, 0x1, R7 ;  /* 0x0000000106079824 */ /* 0x000fe200078e0207 */
        /* <DEDUP_REMOVED lines=13> */
[----:B------:R-:W1:Y:S01]  /*6570*/  S2UR UR5, SR_CgaCtaId ;  /* 0x00000000000579c3 */ /* 0x000e620000008800 */
[----:B------:R-:W-:Y:S02]  /*6580*/  UMOV UR4, 0x400 ;  /* 0x0000040000047882 */ /* 0x000fe40000000000 */
[----:B-1----:R-:W-:-:S09]  /*6590*/  ULEA UR4, UR5, UR4, 0x18 ;  /* 0x0000000405047291 */ /* 0x002fd2000f8ec0ff */
[----:B0-----:R-:W0:Y:S04]  /*65a0*/  LDS.64 R2, [UR4+0x18] ;  /* 0x00001804ff027984 */ /* 0x001e280008000a00 */
        /* <DEDUP_REMOVED lines=21> */
[----:B------:R-:W-:-:S11]  /*6700*/  DADD R14, R2, R14 ;  /* 0x00000000020e7229 */ /* 0x000fd6000000000e */
.L_x_76:
[----:B------:R-:W-:Y:S05]  /*6710*/  BSYNC.RECONVERGENT B0 ;  /* 0x0000000000007941 */ /* 0x000fea0003800200 */
.L_x_30:
[----:B------:R-:W-:Y:S05]  /*6720*/  @P0 EXIT ;  /* 0x000000000000094d */ /* 0x000fea0003800000 */
[----:B------:R-:W3:Y:S02]  /*6730*/  LDCU.64 UR4, c[0x0][0x388] ;  /* 0x00007100ff0477ac */ /* 0x000ee40008000a00 */
[----:B---3--:R-:W-:-:S06]  /*6740*/  UIMAD.WIDE.U32 UR4, UR14, 0x8, UR4 ;  /* 0x000000080e0478a5 */ /* 0x008fcc000f8e0004 */
[----:B0-2---:R-:W-:Y:S02]  /*6750*/  IMAD.U32 R2, RZ, RZ, UR4 ;  /* 0x00000004ff027e24 */ /* 0x005fe4000f8e00ff */
[----:B------:R-:W-:-:S05]  /*6760*/  IMAD.U32 R3, RZ, RZ, UR5 ;  /* 0x00000005ff037e24 */ /* 0x000fca000f8e00ff */
[----:B------:R-:W-:Y:S01]  /*6770*/  STG.E.64 desc[UR12][R2.64], R14 ;  /* 0x0000000e02007986 */ /* 0x000fe2000c101b0c */
[----:B------:R-:W-:Y:S05]  /*6780*/  EXIT ;  /* 0x000000000000794d */ /* 0x000fea0003800000 */
        .weak           $__internal_0_$__cuda_sm20_div_rn_f64_full
        .type           $__internal_0_$__cuda_sm20_div_rn_f64_full,@function
        .size           $__internal_0_$__cuda_sm20_div_rn_f64_full,(.L_x_572 - $__internal_0_$__cuda_sm20_div_rn_f64_full)
$__internal_0_$__cuda_sm20_div_rn_f64_full:
[C---:B------:R-:W-:Y:S01]  /*6790*/  FSETP.GEU.AND P0, PT, |R14|.reuse, 1.469367938527859385e-39, PT ;  /* 0x001000000e00780b */ /* 0x040fe20003f0e200 */
[----:B------:R-:W-:Y:S01]  /*67a0*/  IMAD.MOV.U32 R22, RZ, RZ, R20 ;  /* 0x000000ffff167224 */ /* 0x000fe200078e0014 */
[C---:B------:R-:W-:Y:S01]  /*67b0*/  LOP3.LUT R21, R14.reuse, 0x800fffff, RZ, 0xc0, !PT ;  /* 0x800fffff0e157812 */ /* 0x040fe200078ec0ff */
[----:B------:R-:W-:Y:S01]  /*67c0*/  IMAD.MOV.U32 R23, RZ, RZ, R14 ;  /* 0x000000ffff177224 */ /* 0x000fe200078e000e */
[----:B------:R-:W-:Y:S01]  /*67d0*/  LOP3.LUT R30, R14, 0x7ff00000, RZ, 0xc0, !PT ;  /* 0x7ff000000e1e7812 */ /* 0x000fe200078ec0ff */
[----:B------:R-:W-:Y:S01]  /*67e0*/  IMAD.MOV.U32 R26, RZ, RZ, 0x1 ;  /* 0x00000001ff1a7424 */ /* 0x000fe200078e00ff */
[----:B------:R-:W-:Y:S01]  /*67f0*/  LOP3.LUT R21, R21, 0x3ff00000, RZ, 0xfc, !PT ;  /* 0x3ff0000015157812 */ /* 0x000fe200078efcff */
[----:B------:R-:W-:-:S06]  /*6800*/  IMAD.MOV.U32 R34, RZ, RZ, 0x1ca00000 ;  /* 0x1ca00000ff227424 */ /* 0x000fcc00078e00ff */
[----:B------:R-:W-:-:S06]  /*6810*/  @!P0 DMUL R20, R22, 8.98846567431157953865e+307 ;  /* 0x7fe0000016148828 */ /* 0x000fcc0000000000 */
[----:B------:R-:W0:Y:S02]  /*6820*/  MUFU.RCP64H R27, R21 ;  /* 0x00000015001b7308 */ /* 0x000e240000001800 */
[----:B0-----:R-:W-:-:S08]  /*6830*/  DFMA R24, R26, -R20, 1 ;  /* 0x3ff000001a18742b */ /* 0x001fd00000000814 */
[----:B------:R-:W-:Y:S01]  /*6840*/  DFMA R28, R24, R24, R24 ;  /* 0x00000018181c722b */ /* 0x000fe20000000018 */
[----:B------:R-:W-:Y:S02]  /*6850*/  IMAD.U32 R25, RZ, RZ, UR7 ;  /* 0x00000007ff197e24 */ /* 0x000fe4000f8e00ff */
[----:B------:R-:W-:-:S03]  /*6860*/  IMAD.U32 R24, RZ, RZ, UR4 ;  /* 0x00000004ff187e24 */ /* 0x000fc6000f8e00ff */
[----:B------:R-:W-:Y:S02]  /*6870*/  LOP3.LUT R36, R25, 0x7ff00000, RZ, 0xc0, !PT ;  /* 0x7ff0000019247812 */ /* 0x000fe400078ec0ff */
[----:B------:R-:W-:Y:S02]  /*6880*/  DFMA R26, R26, R28, R26 ;  /* 0x0000001c1a1a722b */ /* 0x000fe4000000001a */
[----:B------:R-:W-:Y:S01]  /*6890*/  ISETP.GE.U32.AND P2, PT, R36, R30, PT ;  /* 0x0000001e2400720c */ /* 0x000fe20003f46070 */
[----:B------:R-:W-:-:S03]  /*68a0*/  IMAD.MOV.U32 R31, RZ, RZ, R36 ;  /* 0x000000ffff1f7224 */ /* 0x000fc600078e0024 */
[----:B------:R-:W-:Y:S02]  /*68b0*/  SEL R28, R34, 0x63400000, !P2 ;  /* 0x63400000221c7807 */ /* 0x000fe40005000000 */
[----:B------:R-:W-:Y:S01]  /*68c0*/  DFMA R14, R26, -R20, 1 ;  /* 0x3ff000001a0e742b */ /* 0x000fe20000000814 */
[----:B------:R-:W-:-:S07]  /*68d0*/  FSETP.GEU.AND P2, PT, |R25|, 1.469367938527859385e-39, PT ;  /* 0x001000001900780b */ /* 0x000fce0003f4e200 */
[----:B------:R-:W-:Y:S01]  /*68e0*/  DFMA R26, R26, R14, R26 ;  /* 0x0000000e1a1a722b */ /* 0x000fe2000000001a */
[----:B------:R-:W-:Y:S01]  /*68f0*/  LOP3.LUT R15, R28, 0x800fffff, R25, 0xf8, !PT ;  /* 0x800fffff1c0f7812 */ /* 0x000fe200078ef819 */
[----:B------:R-:W-:-:S04]  /*6900*/  IMAD.MOV.U32 R14, RZ, RZ, R24 ;  /* 0x000000ffff0e7224 */ /* 0x000fc800078e0018 */
[----:B------:R-:W-:Y:S05]  /*6910*/  @P2 BRA `(.L_x_146) ;  /* 0x0000000000202947 */ /* 0x000fea0003800000 */
[----:B------:R-:W-:-:S04]  /*6920*/  LOP3.LUT R28, R23, 0x7ff00000, RZ, 0xc0, !PT ;  /* 0x7ff00000171c7812 */ /* 0x000fc800078ec0ff */
[----:B------:R-:W-:-:S04]  /*6930*/  ISETP.GE.U32.AND P2, PT, R36, R28, PT ;  /* 0x0000001c2400720c */ /* 0x000fc80003f46070 */
[----:B------:R-:W-:-:S04]  /*6940*/  SEL R28, R34, 0x63400000, !P2 ;  /* 0x63400000221c7807 */ /* 0x000fc80005000000 */
[----:B------:R-:W-:-:S04]  /*6950*/  LOP3.LUT R28, R28, 0x80000000, R25, 0xf8, !PT ;  /* 0x800000001c1c7812 */ /* 0x000fc800078ef819 */
[----:B------:R-:W-:Y:S01]  /*6960*/  LOP3.LUT R29, R28, 0x100000, RZ, 0xfc, !PT ;  /* 0x001000001c1d7812 */ /* 0x000fe200078efcff */
[----:B------:R-:W-:-:S06]  /*6970*/  IMAD.MOV.U32 R28, RZ, RZ, RZ ;  /* 0x000000ffff1c7224 */ /* 0x000fcc00078e00ff */
[----:B------:R-:W-:-:S10]  /*6980*/  DFMA R14, R14, 2, -R28 ;  /* 0x400000000e0e782b */ /* 0x000fd4000000081c */
[----:B------:R-:W-:-:S07]  /*6990*/  LOP3.LUT R31, R15, 0x7ff00000, RZ, 0xc0, !PT ;  /* 0x7ff000000f1f7812 */ /* 0x000fce00078ec0ff */
.L_x_146:
[----:B------:R-:W-:Y:S01]  /*69a0*/  DMUL R28, R26, R14 ;  /* 0x0000000e1a1c7228 */ /* 0x000fe20000000000 */
[----:B------:R-:W-:Y:S01]  /*69b0*/  @!P0 LOP3.LUT R30, R21, 0x7ff00000, RZ, 0xc0, !PT ;  /* 0x7ff00000151e8812 */ /* 0x000fe200078ec0ff */
[----:B------:R-:W-:Y:S06]  /*69c0*/  BSSY.RECONVERGENT B1, `(.L_x_147) ;  /* 0x000003e000017945 */ /* 0x000fec0003800200 */
[----:B------:R-:W-:-:S08]  /*69d0*/  DFMA R34, R28, -R20, R14 ;  /* 0x800000141c22722b */ /* 0x000fd0000000000e */
[----:B------:R-:W-:Y:S01]  /*69e0*/  DFMA R26, R26, R34, R28 ;  /* 0x000000221a1a722b */ /* 0x000fe2000000001c */
[----:B------:R-:W-:-:S05]  /*69f0*/  VIADD R28, R31, 0xffffffff ;  /* 0xffffffff1f1c7836 */ /* 0x000fca0000000000 */
[----:B------:R-:W-:Y:S01]  /*6a00*/  ISETP.GT.U32.AND P0, PT, R28, 0x7feffffe, PT ;  /* 0x7feffffe1c00780c */ /* 0x000fe20003f04070 */
[----:B------:R-:W-:-:S05]  /*6a10*/  VIADD R28, R30, 0xffffffff ;  /* 0xffffffff1e1c7836 */ /* 0x000fca0000000000 */
[----:B------:R-:W-:-:S13]  /*6a20*/  ISETP.GT.U32.OR P0, PT, R28, 0x7feffffe, P0 ;  /* 0x7feffffe1c00780c */ /* 0x000fda0000704470 */
[----:B------:R-:W-:Y:S05]  /*6a30*/  @P0 BRA `(.L_x_148) ;  /* 0x0000000000780947 */ /* 0x000fea0003800000 */
[----:B------:R-:W-:Y:S01]  /*6a40*/  LOP3.LUT R24, R23, 0x7ff00000, RZ, 0xc0, !PT ;  /* 0x7ff0000017187812 */ /* 0x000fe200078ec0ff */
[----:B------:R-:W-:-:S03]  /*6a50*/  IMAD.MOV.U32 R29, RZ, RZ, 0x1ca00000 ;  /* 0x1ca00000ff1d7424 */ /* 0x000fc600078e00ff */
[CC--:B------:R-:W-:Y:S02]  /*6a60*/  VIADDMNMX R25, R36.reuse, -R24.reuse, 0xb9600000, !PT ;  /* 0xb960000024197446 */ /* 0x0c0fe40007800918 */
[----:B------:R-:W-:Y:S02]  /*6a70*/  ISETP.GE.U32.AND P0, PT, R36, R24, PT ;  /* 0x000000182400720c */ /* 0x000fe40003f06070 */
[----:B------:R-:W-:Y:S02]  /*6a80*/  VIMNMX R24, PT, PT, R25, 0x46a00000, PT ;  /* 0x46a0000019187848 */ /* 0x000fe40003fe0100 */
[----:B------:R-:W-:-:S05]  /*6a90*/  SEL R30, R29, 0x63400000, !P0 ;  /* 0x634000001d1e7807 */ /* 0x000fca0004000000 */
[----:B------:R-:W-:Y:S02]  /*6aa0*/  IMAD.IADD R30, R24, 0x1, -R30 ;  /* 0x00000001181e7824 */ /* 0x000fe400078e0a1e */
[----:B------:R-:W-:Y:S02]  /*6ab0*/  IMAD.MOV.U32 R24, RZ, RZ, RZ ;  /* 0x000000ffff187224 */ /* 0x000fe400078e00ff */
[----:B------:R-:W-:-:S06]  /*6ac0*/  VIADD R25, R30, 0x7fe00000 ;  /* 0x7fe000001e197836 */ /* 0x000fcc0000000000 */
[----:B------:R-:W-:-:S10]  /*6ad0*/  DMUL R28, R26, R24 ;  /* 0x000000181a1c7228 */ /* 0x000fd40000000000 */
[----:B------:R-:W-:-:S13]  /*6ae0*/  FSETP.GTU.AND P0, PT, |R29|, 1.469367938527859385e-39, PT ;  /* 0x001000001d00780b */ /* 0x000fda0003f0c200 */
[----:B------:R-:W-:Y:S05]  /*6af0*/  @P0 BRA `(.L_x_149) ;  /* 0x0000000000a80947 */ /* 0x000fea0003800000 */
[----:B------:R-:W-:Y:S01]  /*6b00*/  DFMA R14, R26, -R20, R14 ;  /* 0x800000141a0e722b */ /* 0x000fe2000000000e */
[----:B------:R-:W-:-:S09]  /*6b10*/  IMAD.MOV.U32 R24, RZ, RZ, RZ ;  /* 0x000000ffff187224 */ /* 0x000fd200078e00ff */
[C---:B------:R-:W-:Y:S02]  /*6b20*/  FSETP.NEU.AND P0, PT, R15.reuse, RZ, PT ;  /* 0x000000ff0f00720b */ /* 0x040fe40003f0d000 */
[----:B------:R-:W-:-:S04]  /*6b30*/  LOP3.LUT R22, R15, 0x80000000, R23, 0x48, !PT ;  /* 0x800000000f167812 */ /* 0x000fc800078e4817 */
[----:B------:R-:W-:-:S07]  /*6b40*/  LOP3.LUT R25, R22, R25, RZ, 0xfc, !PT ;  /* 0x0000001916197212 */ /* 0x000fce00078efcff */
[----:B------:R-:W-:Y:S05]  /*6b50*/  @!P0 BRA `(.L_x_149) ;  /* 0x0000000000908947 */ /* 0x000fea0003800000 */
[----:B------:R-:W-:Y:S01]  /*6b60*/  IMAD.MOV R15, RZ, RZ, -R30 ;  /* 0x000000ffff0f7224 */ /* 0x000fe200078e0a1e */
[----:B------:R-:W-:Y:S01]  /*6b70*/  DMUL.RP R24, R26, R24 ;  /* 0x000000181a187228 */ /* 0x000fe20000008000 */
[----:B------:R-:W-:Y:S01]  /*6b80*/  IMAD.MOV.U32 R14, RZ, RZ, RZ ;  /* 0x000000ffff0e7224 */ /* 0x000fe200078e00ff */
[----:B------:R-:W-:-:S05]  /*6b90*/  IADD3 R30, PT, PT, -R30, -0x43300000, RZ ;  /* 0xbcd000001e1e7810 */ /* 0x000fca0007ffe1ff */
[----:B------:R-:W-:-:S03]  /*6ba0*/  DFMA R14, R28, -R14, R26 ;  /* 0x8000000e1c0e722b */ /* 0x000fc6000000001a */
[----:B------:R-:W-:-:S07]  /*6bb0*/  LOP3.LUT R22, R25, R22, RZ, 0x3c, !PT ;  /* 0x0000001619167212 */ /* 0x000fce00078e3cff */
[----:B------:R-:W-:-:S04]  /*6bc0*/  FSETP.NEU.AND P0, PT, |R15|, R30, PT ;  /* 0x0000001e0f00720b */ /* 0x000fc80003f0d200 */
[----:B------:R-:W-:Y:S02]  /*6bd0*/  FSEL R24, R24, R28, !P0 ;  /* 0x0000001c18187208 */ /* 0x000fe40004000000 */
[----:B------:R-:W-:-:S05]  /*6be0*/  FSEL R28, R22, R29, !P0 ;  /* 0x0000001d161c7208 */ /* 0x000fca0004000000 */
[----:B------:R-:W-:Y:S02]  /*6bf0*/  IMAD.MOV.U32 R29, RZ, RZ, R28 ;  /* 0x000000ffff1d7224 */ /* 0x000fe400078e001c */
[----:B------:R-:W-:Y:S01]  /*6c00*/  IMAD.MOV.U32 R28, RZ, RZ, R24 ;  /* 0x000000ffff1c7224 */ /* 0x000fe200078e0018 */
[----:B------:R-:W-:Y:S06]  /*6c10*/  BRA `(.L_x_149) ;  /* 0x0000000000607947 */ /* 0x000fec0003800000 */
.L_x_148:
[----:B------:R-:W-:-:S14]  /*6c20*/  DSETP.NAN.AND P0, PT, R24, R24, PT ;  /* 0x000000181800722a */ /* 0x000fdc0003f08000 */
[----:B------:R-:W-:Y:S05]  /*6c30*/  @P0 BRA `(.L_x_150) ;  /* 0x00000000004c0947 */ /* 0x000fea0003800000 */
[----:B------:R-:W-:-:S14]  /*6c40*/  DSETP.NAN.AND P0, PT, R22, R22, PT ;  /* 0x000000161600722a */ /* 0x000fdc0003f08000 */
[----:B------:R-:W-:Y:S05]  /*6c50*/  @P0 BRA `(.L_x_151) ;  /* 0x0000000000340947 */ /* 0x000fea0003800000 */
[----:B------:R-:W-:Y:S01]  /*6c60*/  ISETP.NE.AND P0, PT, R31, R30, PT ;  /* 0x0000001e1f00720c */ /* 0x000fe20003f05270 */
[----:B------:R-:W-:Y:S02]  /*6c70*/  IMAD.MOV.U32 R28, RZ, RZ, 0x0 ;  /* 0x00000000ff1c7424 */ /* 0x000fe400078e00ff */
[----:B------:R-:W-:-:S10]  /*6c80*/  IMAD.MOV.U32 R29, RZ, RZ, -0x80000 ;  /* 0xfff80000ff1d7424 */ /* 0x000fd400078e00ff */
[----:B------:R-:W-:Y:S05]  /*6c90*/  @!P0 BRA `(.L_x_149) ;  /* 0x0000000000408947 */ /* 0x000fea0003800000 */
[----:B------:R-:W-:Y:S02]  /*6ca0*/  ISETP.NE.AND P0, PT, R31, 0x7ff00000, PT ;  /* 0x7ff000001f00780c */ /* 0x000fe40003f05270 */
[----:B------:R-:W-:Y:S02]  /*6cb0*/  LOP3.LUT R22, R25, 0x80000000, R23, 0x48, !PT ;  /* 0x8000000019167812 */ /* 0x000fe400078e4817 */
[----:B------:R-:W-:-:S13]  /*6cc0*/  ISETP.EQ.OR P0, PT, R30, RZ, !P0 ;  /* 0x000000ff1e00720c */ /* 0x000fda0004702670 */
[----:B------:R-:W-:Y:S01]  /*6cd0*/  @P0 LOP3.LUT R14, R22, 0x7ff00000, RZ, 0xfc, !PT ;  /* 0x7ff00000160e0812 */ /* 0x000fe200078efcff */
[----:B------:R-:W-:Y:S02]  /*6ce0*/  @!P0 IMAD.MOV.U32 R28, RZ, RZ, RZ ;  /* 0x000000ffff1c8224 */ /* 0x000fe400078e00ff */
[----:B------:R-:W-:Y:S02]  /*6cf0*/  @!P0 IMAD.MOV.U32 R29, RZ, RZ, R22 ;  /* 0x000000ffff1d8224 */ /* 0x000fe400078e0016 */
[----:B------:R-:W-:Y:S02]  /*6d00*/  @P0 IMAD.MOV.U32 R28, RZ, RZ, RZ ;  /* 0x000000ffff1c0224 */ /* 0x000fe400078e00ff */
[----:B------:R-:W-:Y:S01]  /*6d10*/  @P0 IMAD.MOV.U32 R29, RZ, RZ, R14 ;  /* 0x000000ffff1d0224 */ /* 0x000fe200078e000e */
[----:B------:R-:W-:Y:S06]  /*6d20*/  BRA `(.L_x_149) ;  /* 0x00000000001c7947 */ /* 0x000fec0003800000 */
.L_x_151:
[----:B------:R-:W-:-:S05]  /*6d30*/  LOP3.LUT R28, R23, 0x80000, RZ, 0xfc, !PT ;  /* 0x00080000171c7812 */ /* 0x000fca00078efcff */
[----:B------:R-:W-:Y:S02]  /*6d40*/  IMAD.MOV.U32 R29, RZ, RZ, R28 ;  /* 0x000000ffff1d7224 */ /* 0x000fe400078e001c */
[----:B------:R-:W-:Y:S01]  /*6d50*/  IMAD.MOV.U32 R28, RZ, RZ, R22 ;  /* 0x000000ffff1c7224 */ /* 0x000fe200078e0016 */
[----:B------:R-:W-:Y:S06]  /*6d60*/  BRA `(.L_x_149) ;  /* 0x00000000000c7947 */ /* 0x000fec0003800000 */
.L_x_150:
[----:B------:R-:W-:-:S05]  /*6d70*/  LOP3.LUT R28, R25, 0x80000, RZ, 0xfc, !PT ;  /* 0x00080000191c7812 */ /* 0x000fca00078efcff */
[----:B------:R-:W-:Y:S02]  /*6d80*/  IMAD.MOV.U32 R29, RZ, RZ, R28 ;  /* 0x000000ffff1d7224 */ /* 0x000fe400078e001c */
[----:B------:R-:W-:-:S07]  /*6d90*/  IMAD.MOV.U32 R28, RZ, RZ, R24 ;  /* 0x000000ffff1c7224 */ /* 0x000fce00078e0018 */
.L_x_149:
[----:B------:R-:W-:Y:S05]  /*6da0*/  BSYNC.RECONVERGENT B1 ;  /* 0x0000000000017941 */ /* 0x000fea0003800200 */
.L_x_147:
[----:B------:R-:W-:Y:S02]  /*6db0*/  IMAD.MOV.U32 R14, RZ, RZ, R0 ;  /* 0x000000ffff0e7224 */ /* 0x000fe400078e0000 */
[----:B------:R-:W-:-:S04]  /*6dc0*/  IMAD.MOV.U32 R15, RZ, RZ, 0x0 ;  /* 0x00000000ff0f7424 */ /* 0x000fc800078e00ff */
[----:B------:R-:W-:Y:S05]  /*6dd0*/  RET.REL.NODEC R14 `(_ZN3cub18CUB_300001_SM_10006detail6reduce18DeviceReduceKernelINS2_10policy_hubIdyN4cuda3std3__44plusIdEEE10Policy1000EN6thrust24THRUST_300001_SM_1000_NS6detail15normal_iteratorINSD_10device_ptrIiEEEEyS9_d10pi_functorEEvT0_PT3_T1_NS0_13GridEvenShareISN_EET2_T4_) ;  /* 0xffffff900e887950 */ /* 0x000fea0003c3ffff */
.L_x_152:
        /* <DEDUP_REMOVED lines=10> */
.L_x_572:


//--------------------- .text._ZN3cub18CUB_300001_SM_10006detail6reduce28DeviceReduceSingleTileKernelINS2_10policy_hubIdyN4cuda3std3__44plusIdEEE10Policy1000EN6thrust24THRUST_300001_SM_1000_NS6detail15normal_iteratorINSD_10device_ptrIiEEEEPdyS9_dd10pi_functorEEvT0_T1_T2_T3_T4_T6_ --------------------------
	.section	.text._ZN3cub18CUB_300001_SM_10006detail6reduce28DeviceReduceSingleTileKernelINS2_10policy_hubIdyN4cuda3std3__44plusIdEEE10Policy1000EN6thrust24THRUST_300001_SM_1000_NS6detail15normal_iteratorINSD_10device_ptrIiEEEEPdyS9_dd10pi_functorEEvT0_T1_T2_T3_T4_T6_,"ax",@progbits
	.align	128
        .global         _ZN3cub18CUB_300001_SM_10006detail6reduce28DeviceReduceSingleTileKernelINS2_10policy_hubIdyN4cuda3std3__44plusIdEEE10Policy1000EN6thrust24THRUST_300001_SM_1000_NS6detail15normal_iteratorINSD_10device_ptrIiEEEEPdyS9_dd10pi_functorEEvT0_T1_T2_T3_T4_T6_
        .type           _ZN3cub18CUB_300001_SM_10006detail6reduce28DeviceReduceSingleTileKernelINS2_10policy_hubIdyN4cuda3std3__44plusIdEEE10Policy1000EN6thrust24THRUST_300001_SM_1000_NS6detail15normal_iteratorINSD_10device_ptrIiEEEEPdyS9_dd10pi_functorEEvT0_T1_T2_T3_T4_T6_,@function
        .size           _ZN3cub18CUB_300001_SM_10006detail6reduce28DeviceReduceSingleTileKernelINS2_10policy_hubIdyN4cuda3std3__44plusIdEEE10Policy1000EN6thrust24THRUST_300001_SM_1000_NS6detail15normal_iteratorINSD_10device_ptrIiEEEEPdyS9_dd10pi_functorEEvT0_T1_T2_T3_T4_T6_,(.L_x_573 - _ZN3cub18CUB_300001_SM_10006detail6reduce28DeviceReduceSingleTileKernelINS2_10policy_hubIdyN4cuda3std3__44plusIdEEE10Policy1000EN6thrust24THRUST_300001_SM_1000_NS6detail15normal_iteratorINSD_10device_ptrIiEEEEPdyS9_dd10pi_functorEEvT0_T1_T2_T3_T4_T6_)
        .other          _ZN3cub18CUB_300001_SM_10006detail6reduce28DeviceReduceSingleTileKernelINS2_10policy_hubIdyN4cuda3std3__44plusIdEEE10Policy1000EN6thrust24THRUST_300001_SM_1000_NS6detail15normal_iteratorINSD_10device_ptrIiEEEEPdyS9_dd10pi_functorEEvT0_T1_T2_T3_T4_T6_,@"STO_CUDA_ENTRY STV_DEFAULT"
_ZN3cub18CUB_300001_SM_10006detail6reduce28DeviceReduceSingleTileKernelINS2_10policy_hubIdyN4cuda3std3__44plusIdEEE10Policy1000EN6thrust24THRUST_300001_SM_1000_NS6detail15normal_iteratorINSD_10device_ptrIiEEEEPdyS9_dd10pi_functorEEvT0_T1_T2_T3_T4_T6_:
.text._ZN3cub18CUB_300001_SM_10006detail6reduce28DeviceReduceSingleTileKernelINS2_10policy_hubIdyN4cuda3std3__44plusIdEEE10Policy1000EN6thrust24THRUST_300001_SM_1000_NS6detail15normal_iteratorINSD_10device_ptrIiEEEEPdyS9_dd10pi_functorEEvT0_T1_T2_T3_T4_T6_:
[----:B------:R-:W-:Y:S01]  /*0000*/  LDC R1, c[0x0][0x37c] ;  /* 0x0000df00ff017b82 */ /* 0x000fe20000000800 */
[----:B------:R-:W0:Y:S01]  /*0010*/  LDCU.64 UR6, c[0x0][0x390] ;  /* 0x00007200ff0677ac */ /* 0x000e220008000a00 */
[----:B------:R-:W1:Y:S01]  /*0020*/  LDCU.64 UR8, c[0x0][0x358] ;  /* 0x00006b00ff0877ac */ /* 0x000e620008000a00 */
[----:B0-----:R-:W-:-:S04]  /*0030*/  UISETP.NE.U32.AND UP0, UPT, UR6, URZ, UPT ;  /* 0x000000ff0600728c */ /* 0x001fc8000bf05070 */
[----:B------:R-:W-:-:S09]  /*0040*/  UISETP.NE.AND.EX UP0, UPT, UR7, URZ, UPT, UP0 ;  /* 0x000000ff0700728c */ /* 0x000fd2000bf05300 */
[----:B-1----:R-:W-:Y:S05]  /*0050*/  BRA.U UP0, `(.L_x_153) ;  /* 0x00000001001c7547 */ /* 0x002fea000b800000 */
[----:B------:R-:W0:Y:S02]  /*0060*/  S2R R0, SR_TID.X ;  /* 0x0000000000007919 */ /* 0x000e240000002100 */
[----:B0-----:R-:W-:-:S13]  /*0070*/  ISETP.NE.AND P0, PT, R0, RZ, PT ;  /* 0x000000ff0000720c */ /* 0x001fda0003f05270 */
[----:B------:R-:W-:Y:S05]  /*0080*/  @P0 EXIT ;  /* 0x000000000000094d */ /* 0x000fea0003800000 */
[----:B------:R-:W0:Y:S08]  /*0090*/  LDC.64 R2, c[0x0][0x388] ;  /* 0x0000e200ff027b82 */ /* 0x000e300000000a00 */
[----:B------:R-:W0:Y:S02]  /*00a0*/  LDC.64 R4, c[0x0][0x3a0] ;  /* 0x0000e800ff047b82 */ /* 0x000e240000000a00 */
[----:B0-----:R-:W-:Y:S01]  /*00b0*/  STG.E.64 desc[UR8][R2.64], R4 ;  /* 0x0000000402007986 */ /* 0x001fe2000c101b08 */
[----:B------:R-:W-:Y:S05]  /*00c0*/  EXIT ;  /* 0x000000000000794d */ /* 0x000fea0003800000 */
.L_x_153:
[----:B------:R-:W-:Y:S01]  /*00d0*/  UISETP.GT.U32.AND UP0, UPT, UR6, 0xdff, UPT ;  /* 0x00000dff0600788c */ /* 0x000fe2000bf04070 */
[----:B------:R-:W-:Y:S01]  /*00e0*/  BSSY.RECONVERGENT B0, `(.L_x_154) ;  /* 0x0000607000007945 */ /* 0x000fe20003800200 */
[----:B------:R-:W-:Y:S01]  /*00f0*/  UMOV UR4, URZ ;  /* 0x000000ff00047c82 */ /* 0x000fe20008000000 */
[----:B------:R-:W-:Y:S01]  /*0100*/  UMOV UR5, 0x40100000 ;  /* 0x4010000000057882 */ /* 0x000fe20000000000 */
[----:B------:R-:W-:-:S09]  /*0110*/  UISETP.GT.U32.AND.EX UP0, UPT, UR7, URZ, UPT, UP0 ;  /* 0x000000ff0700728c */ /* 0x000fd2000bf04100 */
[----:B------:R-:W-:Y:S05]  /*0120*/  BRA.U UP0, `(.L_x_155) ;  /* 0x0000002900547547 */ /* 0x000fea000b800000 */
[----:B------:R-:W0:Y:S01]  /*0130*/  S2R R6, SR_TID.X ;  /* 0x0000000000067919 */ /* 0x000e220000002100 */
[----:B------:R-:W-:Y:S01]  /*0140*/  BSSY.RECONVERGENT B2, `(.L_x_156) ;  /* 0x0000021000027945 */ /* 0x000fe20003800200 */
[----:B------:R-:W-:Y:S02]  /*0150*/  CS2R R8, SRZ ;  /* 0x0000000000087805 */ /* 0x000fe4000001ff00 */
[----:B0-----:R-:W-:Y:S01]  /*0160*/  ISETP.GE.U32.AND P0, PT, R6, UR6, PT ;  /* 0x0000000606007c0c */ /* 0x001fe2000bf06070 */
[----:B------:R-:W-:-:S12]  /*0170*/  IMAD.MOV.U32 R5, RZ, RZ, R6 ;  /* 0x000000ffff057224 */ /* 0x000fd800078e0006 */
[----:B------:R-:W-:Y:S05]  /*0180*/  @P0 BRA `(.L_x_157) ;  /* 0x0000000000700947 */ /* 0x000fea0003800000 */
[----:B------:R-:W0:Y:S01]  /*0190*/  LDC.64 R2, c[0x0][0x380] ;  /* 0x0000e000ff027b82 */ /* 0x000e220000000a00 */
[----:B------:R-:W1:Y:S01]  /*01a0*/  LDCU.64 UR6, c[0x0][0x3a8] ;  /* 0x00007500ff0677ac */ /* 0x000e620008000a00 */
        /* <DEDUP_REMOVED lines=20> */
[----:B------:R-:W-:-:S07]  /*02f0*/  MOV R16, 0x310 ;  /* 0x0000031000107802 */ /* 0x000fce0000000f00 */
[----:B------:R-:W-:Y:S05]  /*0300*/  CALL.REL.NOINC `($__internal_1_$__cuda_sm20_div_rn_f64_full) ;  /* 0x0000005c00ac7944 */ /* 0x000fea0003c00000 */
.L_x_159:
[----:B------:R-:W-:Y:S05]  /*0310*/  BSYNC.RECONVERGENT B3 ;  /* 0x0000000000037941 */ /* 0x000fea0003800200 */
.L_x_158:
[----:B------:R-:W-:Y:S02]  /*0320*/  IMAD.MOV.U32 R8, RZ, RZ, R18 ;  /* 0x000000ffff087224 */ /* 0x000fe400078e0012 */
[----:B------:R-:W-:Y:S02]  /*0330*/  IMAD.MOV.U32 R9, RZ, RZ, R19 ;  /* 0x000000ffff097224 */ /* 0x000fe400078e0013 */
[----:B------:R-:W-:-:S07]  /*0340*/  VIADD R5, R6, 0x200 ;  /* 0x0000020006057836 */ /* 0x000fce0000000000 */
.L_x_157:
[----:B------:R-:W-:Y:S05]  /*0350*/  BSYNC.RECONVERGENT B2 ;  /* 0x0000000000027941 */ /* 0x000fea0003800200 */
.L_x_156:
[----:B------:R-:W0:Y:S01]  /*0360*/  LDCU UR6, c[0x0][0x390] ;  /* 0x00007200ff0677ac */ /* 0x000e220008000800 */
[----:B------:R-:W-:Y:S01]  /*0370*/  BSSY.RECONVERGENT B2, `(.L_x_160) ;  /* 0x000019c000027945 */ /* 0x000fe20003800200 */
[----:B------:R-:W1:Y:S01]  /*0380*/  LDCU.64 UR10, c[0x0][0x3a8] ;  /* 0x00007500ff0a77ac */ /* 0x000e620008000a00 */
[----:B0-----:R-:W-:-:S13]  /*0390*/  ISETP.GE.U32.AND P0, PT, R5, UR6, PT ;  /* 0x0000000605007c0c */ /* 0x001fda000bf06070 */
[----:B-1----:R-:W-:Y:S05]  /*03a0*/  @P0 BRA `(.L_x_161) ;  /* 0x0000001800600947 */ /* 0x002fea0003800000 */
[----:B------:R-:W-:Y:S01]  /*03b0*/  LOP3.LUT R4, RZ, R5, RZ, 0x33, !PT ;  /* 0x00000005ff047212 */ /* 0x000fe200078e33ff */
[----:B------:R-:W-:Y:S04]  /*03c0*/  BSSY.RECONVERGENT B3, `(.L_x_162) ;  /* 0x00000d2000037945 */ /* 0x000fe80003800200 */
[----:B------:R-:W-:-:S05]  /*03d0*/  VIADD R4, R4, UR6 ;  /* 0x0000000604047c36 */ /* 0x000fca0008000000 */
[C---:B------:R-:W-:Y:S02]  /*03e0*/  ISETP.GE.U32.AND P0, PT, R4.reuse, 0xe00, PT ;  /* 0x00000e000400780c */ /* 0x040fe40003f06070 */
[----:B------:R-:W-:-:S04]  /*03f0*/  LEA.HI R3, R4, 0x1, RZ, 0x17 ;  /* 0x0000000104037811 */ /* 0x000fc800078fb8ff */
[----:B------:R-:W-:-:S07]  /*0400*/  LOP3.LUT R2, R3, 0x7, RZ, 0xc0, !PT ;  /* 0x0000000703027812 */ /* 0x000fce00078ec0ff */
[----:B------:R-:W-:Y:S05]  /*0410*/  @!P0 BRA `(.L_x_163) ;  /* 0x0000000c00308947 */ /* 0x000fea0003800000 */
[----:B------:R-:W0:Y:S01]  /*0420*/  LDC.64 R10, c[0x0][0x380] ;  /* 0x0000e000ff0a7b82 */ /* 0x000e220000000a00 */
[----:B------:R-:W-:-:S05]  /*0430*/  LOP3.LUT R0, R3, 0xfffff8, RZ, 0xc0, !PT ;  /* 0x00fffff803007812 */ /* 0x000fca00078ec0ff */
[----:B------:R-:W-:Y:S02]  /*0440*/  IMAD.MOV R0, RZ, RZ, -R0 ;  /* 0x000000ffff007224 */ /* 0x000fe400078e0a00 */
[----:B0-----:R-:W-:-:S03]  /*0450*/  IMAD.WIDE.U32 R10, R5, 0x4, R10 ;  /* 0x00000004050a7825 */ /* 0x001fc600078e000a */
[----:B------:R-:W-:-:S05]  /*0460*/  IADD3 R10, P0, PT, R10, 0x2000, RZ ;  /* 0x000020000a0a7810 */ /* 0x000fca0007f1e0ff */
[----:B------:R-:W-:-:S08]  /*0470*/  IMAD.X R11, RZ, RZ, R11, P0 ;  /* 0x000000ffff0b7224 */ /* 0x000fd000000e060b */
.L_x_180:
        /* <DEDUP_REMOVED lines=23> */
[----:B------:R-:W-:Y:S02]  /*05f0*/  IMAD.MOV.U32 R12, RZ, RZ, R18 ;  /* 0x000000ffff0c7224 */ /* 0x000fe400078e0012 */
[----:B------:R-:W-:-:S07]  /*0600*/  IMAD.MOV.U32 R13, RZ, RZ, R19 ;  /* 0x000000ffff0d7224 */ /* 0x000fce00078e0013 */
.L_x_165:
[----:B------:R-:W-:Y:S05]  /*0610*/  BSYNC.RECONVERGENT B4 ;  /* 0x0000000000047941 */ /* 0x000fea0003800200 */
.L_x_164:
        /* <DEDUP_REMOVED lines=22> */
.L_x_167:
[----:B------:R-:W-:Y:S05]  /*0780*/  BSYNC.RECONVERGENT B4 ;  /* 0x0000000000047941 */ /* 0x000fea0003800200 */
.L_x_166:
        /* <DEDUP_REMOVED lines=24> */
.L_x_169:
[----:B------:R-:W-:Y:S05]  /*0910*/  BSYNC.RECONVERGENT B4 ;  /* 0x0000000000047941 */ /* 0x000fea0003800200 */
.L_x_168:
        /* <DEDUP_REMOVED lines=22> */
.L_x_171:
[----:B------:R-:W-:Y:S05]  /*0a80*/  BSYNC.RECONVERGENT B4 ;  /* 0x0000000000047941 */ /* 0x000fea0003800200 */
.L_x_170:
        /* <DEDUP_REMOVED lines=24> */
.L_x_173:
[----:B------:R-:W-:Y:S05]  /*0c10*/  BSYNC.RECONVERGENT B4 ;  /* 0x0000000000047941 */ /* 0x000fea0003800200 */
.L_x_172:
        /* <DEDUP_REMOVED lines=22> */
.L_x_175:
[----:B------:R-:W-:Y:S05]  /*0d80*/  BSYNC.RECONVERGENT B4 ;  /* 0x0000000000047941 */ /* 0x000fea0003800200 */
.L_x_174:
        /* <DEDUP_REMOVED lines=24> */
.L_x_177:
[----:B------:R-:W-:Y:S05]  /*0f10*/  BSYNC.RECONVERGENT B4 ;  /* 0x0000000000047941 */ /* 0x000fea0003800200 */
.L_x_176:
        /* <DEDUP_REMOVED lines=22> */
.L_x_179:
[----:B------:R-:W-:Y:S05]  /*1080*/  BSYNC.RECONVERGENT B4 ;  /* 0x0000000000047941 */ /* 0x000fea0003800200 */
.L_x_178:
[----:B------:R-:W-:Y:S01]  /*1090*/  IADD3 R10, P0, PT, R10, 0x4000, RZ ;  /* 0x000040000a0a7810 */ /* 0x000fe20007f1e0ff */
[----:B------:R-:W-:Y:S01]  /*10a0*/  DADD R8, R8, R18 ;  /* 0x0000000008087229 */ /* 0x000fe20000000012 */
[----:B------:R-:W-:-:S03]  /*10b0*/  VIADD R5, R5, 0x1000 ;  /* 0x0000100005057836 */ /* 0x000fc60000000000 */
[----:B------:R-:W-:Y:S01]  /*10c0*/  IMAD.X R11, RZ, RZ, R11, P0 ;  /* 0x000000ffff0b7224 */ /* 0x000fe200000e060b */
[----:B------:R-:W-:Y:S07]  /*10d0*/  @P1 BRA `(.L_x_180) ;  /* 0xfffffff000e81947 */ /* 0x000fee000383ffff */
.L_x_163:
[----:B------:R-:W-:Y:S05]  /*10e0*/  BSYNC.RECONVERGENT B3 ;  /* 0x0000000000037941 */ /* 0x000fea0003800200 */
.L_x_162:
[----:B------:R-:W-:-:S13]  /*10f0*/  ISETP.NE.AND P0, PT, R2, RZ, PT ;  /* 0x000000ff0200720c */ /* 0x000fda0003f05270 */
[----:B------:R-:W-:Y:S05]  /*1100*/  @!P0 BRA `(.L_x_161) ;  /* 0x0000000c00088947 */ /* 0x000fea0003800000 */
[----:B------:R-:W-:Y:S01]  /*1110*/  ISETP.GE.U32.AND P0, PT, R2, 0x4, PT ;  /* 0x000000040200780c */ /* 0x000fe20003f06070 */
[----:B------:R-:W-:-:S12]  /*1120*/  BSSY.RECONVERGENT B3, `(.L_x_181) ;  /* 0x0000069000037945 */ /* 0x000fd80003800200 */
[----:B------:R-:W-:Y:S05]  /*1130*/  @!P0 BRA `(.L_x_182) ;  /* 0x00000004009c8947 */ /* 0x000fea0003800000 */
[----:B------:R-:W0:Y:S01]  /*1140*/  LDC.64 R10, c[0x0][0x380] ;  /* 0x0000e000ff0a7b82 */ /* 0x000e220000000a00 */
[----:B------:R-:W1:Y:S01]  /*1150*/  LDCU.64 UR12, c[0x0][0x3a8] ;  /* 0x00007500ff0c77ac */ /* 0x000e620008000a00 */
[----:B0-----:R-:W-:-:S05]  /*1160*/  IMAD.WIDE R10, R5, 0x4, R10 ;  /* 0x00000004050a7825 */ /* 0x001fca00078e020a */
        /* <DEDUP_REMOVED lines=23> */
.L_x_184:
[----:B------:R-:W-:Y:S05]  /*12e0*/  BSYNC.RECONVERGENT B4 ;  /* 0x0000000000047941 */ /* 0x000fea0003800200 */
.L_x_183:
        /* <DEDUP_REMOVED lines=23> */
.L_x_186:
[----:B------:R-:W-:Y:S05]  /*1460*/  BSYNC.RECONVERGENT B4 ;  /* 0x0000000000047941 */ /* 0x000fea0003800200 */
.L_x_185:
        /* <DEDUP_REMOVED lines=25> */
.L_x_188:
[----:B------:R-:W-:Y:S05]  /*1600*/  BSYNC.RECONVERGENT B4 ;  /* 0x0000000000047941 */ /* 0x000fea0003800200 */
.L_x_187:
        /* <DEDUP_REMOVED lines=23> */
.L_x_190:
[----:B------:R-:W-:Y:S05]  /*1780*/  BSYNC.RECONVERGENT B4 ;  /* 0x0000000000047941 */ /* 0x000fea0003800200 */
.L_x_189:
[----:B------:R-:W-:Y:S01]  /*1790*/  DADD R8, R8, R18 ;  /* 0x0000000008087229 */ /* 0x000fe20000000012 */
[----:B------:R-:W-:-:S10]  /*17a0*/  VIADD R5, R5, 0x800 ;  /* 0x0000080005057836 */ /* 0x000fd40000000000 */
.L_x_182:
[----:B------:R-:W-:Y:S05]  /*17b0*/  BSYNC.RECONVERGENT B3 ;  /* 0x0000000000037941 */ /* 0x000fea0003800200 */
.L_x_181:
[----:B------:R-:W-:-:S13]  /*17c0*/  LOP3.LUT P0, R3, R3, 0x3, RZ, 0xc0, !PT ;  /* 0x0000000303037812 */ /* 0x000fda000780c0ff */
[----:B------:R-:W-:Y:S05]  /*17d0*/  @!P0 BRA `(.L_x_161) ;  /* 0x0000000400548947 */ /* 0x000fea0003800000 */
[----:B------:R-:W-:Y:S01]  /*17e0*/  ISETP.NE.AND P0, PT, R3, 0x1, PT ;  /* 0x000000010300780c */ /* 0x000fe20003f05270 */
        /* <DEDUP_REMOVED lines=26> */
.L_x_194:
[----:B------:R-:W-:Y:S05]  /*1990*/  BSYNC.RECONVERGENT B4 ;  /* 0x0000000000047941 */ /* 0x000fea0003800200 */
.L_x_193:
        /* <DEDUP_REMOVED lines=25> */
.L_x_196:
[----:B------:R-:W-:Y:S05]  /*1b30*/  BSYNC.RECONVERGENT B4 ;  /* 0x0000000000047941 */ /* 0x000fea0003800200 */
.L_x_195:
[----:B------:R-:W-:Y:S01]  /*1b40*/  DADD R8, R8, R2 ;  /* 0x0000000008087229 */ /* 0x000fe20000000002 */
[----:B------:R-:W-:-:S10]  /*1b50*/  VIADD R5, R5, 0x400 ;  /* 0x0000040005057836 */ /* 0x000fd40000000000 */
.L_x_192:
[----:B------:R-:W-:Y:S05]  /*1b60*/  BSYNC.RECONVERGENT B3 ;  /* 0x0000000000037941 */ /* 0x000fea0003800200 */
.L_x_191:
[----:B------:R-:W-:-:S13]  /*1b70*/  LOP3.LUT P0, RZ, R4, 0x200, RZ, 0xc0, !PT ;  /* 0x0000020004ff7812 */ /* 0x000fda000780c0ff */
[----:B------:R-:W-:Y:S05]  /*1b80*/  @P0 BRA `(.L_x_161) ;  /* 0x0000000000680947 */ /* 0x000fea0003800000 */
        /* <DEDUP_REMOVED lines=24> */
.L_x_198:
[----:B------:R-:W-:Y:S05]  /*1d10*/  BSYNC.RECONVERGENT B3 ;  /* 0x0000000000037941 */ /* 0x000fea0003800200 */
.L_x_197:
[----:B------:R-:W-:-:S11]  /*1d20*/  DADD R8, R8, R18 ;  /* 0x0000000008087229 */ /* 0x000fd60000000012 */
.L_x_161:
[----:B------:R-:W-:Y:S05]  /*1d30*/  BSYNC.RECONVERGENT B2 ;  /* 0x0000000000027941 */ /* 0x000fea0003800200 */
.L_x_160:
[----:B------:R-:W0:Y:S02]  /*1d40*/  LDC.64 R2, c[0x0][0x390] ;  /* 0x0000e400ff027b82 */ /* 0x000e240000000a00 */
[----:B0-----:R-:W-:-:S04]  /*1d50*/  ISETP.GE.U32.AND P0, PT, R2, 0x200, PT ;  /* 0x000002000200780c */ /* 0x001fc80003f06070 */
[----:B------:R-:W-:-:S13]  /*1d60*/  ISETP.GE.U32.AND.EX P0, PT, R3, RZ, PT, P0 ;  /* 0x000000ff0300720c */ /* 0x000fda0003f06100 */
[----:B------:R-:W-:Y:S05]  /*1d70*/  @!P0 BRA `(.L_x_199) ;  /* 0x0000000400148947 */ /* 0x000fea0003800000 */
        /* <DEDUP_REMOVED lines=14> */
[----:B------:R-:W1:Y:S01]  /*1e60*/  @!P1 S2R R12, SR_CgaCtaId ;  /* 0x00000000000c9919 */ /* 0x000e620000008800 */
[----:B0-----:R-:W-:-:S10]  /*1e70*/  DADD R2, R2, R4 ;  /* 0x0000000002027229 */ /* 0x001fd40000000004 */
[----:B------:R-:W-:Y:S02]  /*1e80*/  FSEL R10, R4, R2, P0 ;  /* 0x00000002040a7208 */ /* 0x000fe40000000000 */
[----:B------:R-:W-:Y:S02]  /*1e90*/  FSEL R11, R5, R3, P0 ;  /* 0x00000003050b7208 */ /* 0x000fe40000000000 */
[----:B------:R-:W-:Y:S01]  /*1ea0*/  ISETP.GT.AND P0, PT, R13, 0x1b, PT ;  /* 0x0000001b0d00780c */ /* 0x000fe20003f04270 */
[----:B------:R-:W-:Y:S01]  /*1eb0*/  SHFL.DOWN PT, R2, R10, 0x4, 0x1f ;  /* 0x08801f000a027f89 */ /* 0x000fe200000e0000 */
[----:B-1----:R-:W-:-:S03]  /*1ec0*/  @!P1 LEA R7, R12, R7, 0x18 ;  /* 0x000000070c079211 */ /* 0x002fc600078ec0ff */
[----:B------:R-:W0:Y:S02]  /*1ed0*/  SHFL.DOWN PT, R3, R11, 0x4, 0x1f ;  /* 0x08801f000b037f89 */ /* 0x000e2400000e0000 */
        /* <DEDUP_REMOVED lines=11> */
[----:B------:R-:W-:Y:S04]  /*1f90*/  SHFL.DOWN PT, R2, R4, 0x10, 0x1f ;  /* 0x0a001f0004027f89 */ /* 0x000fe800000e0000 */
[----:B------:R-:W0:Y:S02]  /*1fa0*/  SHFL.DOWN PT, R3, R5, 0x10, 0x1f ;  /* 0x0a001f0005037f89 */ /* 0x000e2400000e0000 */
[----:B0-----:R-:W-:-:S07]  /*1fb0*/  DADD R2, R2, R4 ;  /* 0x0000000002027229 */ /* 0x001fce0000000004 */
[----:B------:R0:W-:Y:S01]  /*1fc0*/  @!P1 STS.64 [R7+0x10], R2 ;  /* 0x0000100207009388 */ /* 0x0001e20000000a00 */
[----:B------:R-:W-:Y:S01]  /*1fd0*/  BAR.SYNC.DEFER_BLOCKING 0x0 ;  /* 0x0000000000007b1d */ /* 0x000fe20000010000 */
[----:B------:R-:W-:Y:S02]  /*1fe0*/  ISETP.NE.AND P1, PT, R6, RZ, PT ;  /* 0x000000ff0600720c */ /* 0x000fe40003f25270 */
[----:B------:R-:W-:Y:S02]  /*1ff0*/  FSEL R4, R4, R2, P0 ;  /* 0x0000000204047208 */ /* 0x000fe40000000000 */
[----:B------:R-:W-:-:S09]  /*2000*/  FSEL R5, R5, R3, P0 ;  /* 0x0000000305057208 */ /* 0x000fd20000000000 */
[----:B0-----:R-:W-:Y:S05]  /*2010*/  @P1 BRA `(.L_x_200) ;  /* 0x00000040004c1947 */ /* 0x001fea0003800000 */
        /* <DEDUP_REMOVED lines=27> */
.L_x_199:
[----:B------:R-:W-:Y:S01]  /*21d0*/  LOP3.LUT R0, R6, 0x3e0, RZ, 0xc0, !PT ;  /* 0x000003e006007812 */ /* 0x000fe200078ec0ff */
[----:B------:R-:W0:Y:S03]  /*21e0*/  S2R R14, SR_LANEID ;  /* 0x00000000000e7919 */ /* 0x000e260000000000 */
[----:B------:R-:W-:Y:S01]  /*21f0*/  LOP3.LUT R7, RZ, R0, RZ, 0x33, !PT ;  /* 0x00000000ff077212 */ /* 0x000fe200078e33ff */
[----:B------:R-:W-:-:S04]  /*2200*/  VIADD R5, R0, 0x20 ;  /* 0x0000002000057836 */ /* 0x000fc80000000000 */
[----:B------:R-:W-:Y:S01]  /*2210*/  IMAD.IADD R7, R7, 0x1, R2 ;  /* 0x0000000107077824 */ /* 0x000fe200078e0202 */
[----:B------:R-:W-:-:S04]  /*2220*/  ISETP.GT.U32.AND P0, PT, R5, R2, PT ;  /* 0x000000020500720c */ /* 0x000fc80003f04070 */
        /* <DEDUP_REMOVED lines=8> */
[----:B------:R-:W-:Y:S02]  /*22b0*/  FSEL R11, R5, R9, !P0 ;  /* 0x00000009050b7208 */ /* 0x000fe40004000000 */
[----:B------:R-:W-:Y:S01]  /*22c0*/  ISETP.GT.AND P0, PT, R0, R7, PT ;  /* 0x000000070000720c */ /* 0x000fe20003f04270 */
[----:B------:R-:W-:Y:S01]  /*22d0*/  SHFL.DOWN PT, R4, R10, 0x2, R7 ;  /* 0x084000000a047989 */ /* 0x000fe200000e0007 */
[----:B------:R-:W-:-:S03]  /*22e0*/  VIADD R0, R14, 0x4 ;  /* 0x000000040e007836 */ /* 0x000fc60000000000 */
[----:B------:R-:W0:Y:S02]  /*22f0*/  SHFL.DOWN PT, R5, R11, 0x2, R7 ;  /* 0x084000000b057989 */ /* 0x000e2400000e0007 */
[----:B0-----:R-:W-:-:S10]  /*2300*/  DADD R4, R4, R10 ;  /* 0x0000000004047229 */ /* 0x001fd4000000000a */
[----:B------:R-:W-:Y:S02]  /*2310*/  FSEL R12, R10, R4, P0 ;  /* 0x000000040a0c7208 */ /* 0x000fe40000000000 */
[----:B------:R-:W-:Y:S02]  /*2320*/  FSEL R13, R11, R5, P0 ;  /* 0x000000050b0d7208 */ /* 0x000fe40000000000 */
[----:B------:R-:W-:Y:S01]  /*2330*/  ISETP.GT.AND P0, PT, R0, R7, PT ;  /* 0x000000070000720c */ /* 0x000fe20003f04270 */
[----:B------:R-:W-:Y:S01]  /*2340*/  SHFL.DOWN PT, R4, R12, 0x4, R7 ;  /* 0x088000000c047989 */ /* 0x000fe200000e0007 */
[----:B------:R-:W-:-:S03]  /*2350*/  VIADD R0, R14, 0x8 ;  /* 0x000000080e007836 */ /* 0x000fc60000000000 */
[----:B------:R-:W0:Y:S02]  /*2360*/  SHFL.DOWN PT, R5, R13, 0x4, R7 ;  /* 0x088000000d057989 */ /* 0x000e2400000e0007 */
[----:B0-----:R-:W-:-:S10]  /*2370*/  DADD R4, R4, R12 ;  /* 0x0000000004047229 */ /* 0x001fd4000000000c */
[----:B------:R-:W-:Y:S02]  /*2380*/  FSEL R8, R12, R4, P0 ;  /* 0x000000040c087208 */ /* 0x000fe40000000000 */
[----:B------:R-:W-:Y:S01]  /*2390*/  FSEL R9, R13, R5, P0 ;  /* 0x000000050d097208 */ /* 0x000fe20000000000 */
[----:B------:R-:W0:Y:S01]  /*23a0*/  @!P1 S2R R12, SR_CgaCtaId ;  /* 0x00000000000c9919 */ /* 0x000e220000008800 */
[----:B------:R-:W-:Y:S01]  /*23b0*/  ISETP.GT.AND P0, PT, R0, R7, PT ;  /* 0x000000070000720c */ /* 0x000fe20003f04270 */
[----:B------:R-:W-:Y:S01]  /*23c0*/  VIADD R0, R14, 0x10 ;  /* 0x000000100e007836 */ /* 0x000fe20000000000 */
[----:B------:R-:W-:Y:S04]  /*23d0*/  SHFL.DOWN PT, R4, R8, 0x8, R7 ;  /* 0x0900000008047989 */ /* 0x000fe800000e0007 */
[----:B------:R-:W1:Y:S02]  /*23e0*/  SHFL.DOWN PT, R5, R9, 0x8, R7 ;  /* 0x0900000009057989 */ /* 0x000e6400000e0007 */
[----:B-1----:R-:W-:-:S10]  /*23f0*/  DADD R4, R4, R8 ;  /* 0x0000000004047229 */ /* 0x002fd40000000008 */
[----:B------:R-:W-:Y:S02]  /*2400*/  FSEL R10, R8, R4, P0 ;  /* 0x00000004080a7208 */ /* 0x000fe40000000000 */
[----:B------:R-:W-:Y:S02]  /*2410*/  FSEL R11, R9, R5, P0 ;  /* 0x00000005090b7208 */ /* 0x000fe40000000000 */
[----:B------:R-:W-:Y:S01]  /*2420*/  @!P1 MOV R9, 0x400 ;  /* 0x0000040000099802 */ /* 0x000fe20000000f00 */
[----:B------:R-:W-:Y:S01]  /*2430*/  SHFL.DOWN PT, R4, R10, 0x10, R7 ;  /* 0x0a0000000a047989 */ /* 0x000fe200000e0007 */
[----:B------:R-:W-:Y:S02]  /*2440*/  @!P1 SHF.R.U32.HI R8, RZ, 0x2, R6 ;  /* 0x00000002ff089819 */ /* 0x000fe40000011606 */
[----:B0-----:R-:W-:Y:S01]  /*2450*/  @!P1 LEA R9, R12, R9, 0x18 ;  /* 0x000000090c099211 */ /* 0x001fe200078ec0ff */
[----:B------:R-:W0:Y:S01]  /*2460*/  SHFL.DOWN PT, R5, R11, 0x10, R7 ;  /* 0x0a0000000b057989 */ /* 0x000e2200000e0007 */
[----:B------:R-:W-:-:S02]  /*2470*/  @!P1 LOP3.LUT R8, R8, 0xf8, RZ, 0xc0, !PT ;  /* 0x000000f808089812 */ /* 0x000fc400078ec0ff */
[----:B------:R-:W-:-:S03]  /*2480*/  ISETP.GT.AND P0, PT, R0, R7, PT ;  /* 0x000000070000720c */ /* 0x000fc60003f04270 */
[----:B------:R-:W-:Y:S01]  /*2490*/  @!P1 IMAD.IADD R9, R8, 0x1, R9 ;  /* 0x0000000108099824 */ /* 0x000fe200078e0209 */
[----:B0-----:R-:W-:-:S10]  /*24a0*/  DADD R4, R4, R10 ;  /* 0x0000000004047229 */ /* 0x001fd4000000000a */
[----:B------:R-:W-:Y:S02]  /*24b0*/  FSEL R4, R10, R4, P0 ;  /* 0x000000040a047208 */ /* 0x000fe40000000000 */
[----:B------:R-:W-:-:S05]  /*24c0*/  FSEL R5, R11, R5, P0 ;  /* 0x000000050b057208 */ /* 0x000fca0000000000 */
[----:B------:R0:W-:Y:S01]  /*24d0*/  @!P1 STS.64 [R9+0x10], R4 ;  /* 0x0000100409009388 */ /* 0x0001e20000000a00 */
[----:B------:R-:W-:Y:S01]  /*24e0*/  BAR.SYNC.DEFER_BLOCKING 0x0 ;  /* 0x0000000000007b1d */ /* 0x000fe20000010000 */
[----:B------:R-:W-:-:S13]  /*24f0*/  ISETP.NE.AND P1, PT, R6, RZ, PT ;  /* 0x000000ff0600720c */ /* 0x000fda0003f25270 */
[----:B0-----:R-:W-:Y:S05]  /*2500*/  @P1 BRA `(.L_x_200) ;  /* 0x0000003c00101947 */ /* 0x001fea0003800000 */
[----:B------:R-:W0:Y:S01]  /*2510*/  S2UR UR5, SR_CgaCtaId ;  /* 0x00000000000579c3 */ /* 0x000e220000008800 */
[----:B------:R-:W-:Y:S01]  /*2520*/  UMOV UR4, 0x400 ;  /* 0x0000040000047882 */ /* 0x000fe20000000000 */
[----:B------:R-:W-:-:S04]  /*2530*/  ISETP.GT.U32.AND P0, PT, R2, 0x20, PT ;  /* 0x000000200200780c */ /* 0x000fc80003f04070 */
[----:B------:R-:W-:Y:S01]  /*2540*/  ISETP.GT.U32.AND.EX P0, PT, R3, RZ, PT, P0 ;  /* 0x000000ff0300720c */ /* 0x000fe20003f04100 */
[----:B0-----:R-:W-:-:S09]  /*2550*/  ULEA UR4, UR5, UR4, 0x18 ;  /* 0x0000000405047291 */ /* 0x001fd2000f8ec0ff */
[----:B------:R-:W0:Y:S04]  /*2560*/  LDS.64 R6, [UR4+0x18] ;  /* 0x00001804ff067984 */ /* 0x000e280008000a00 */
[----:B------:R-:W1:Y:S01]  /*2570*/  LDS.128 R8, [UR4+0x20] ;  /* 0x00002004ff087984 */ /* 0x000e620008000c00 */
[----:B0-----:R-:W-:-:S10]  /*2580*/  DADD R6, R4, R6 ;  /* 0x0000000004067229 */ /* 0x001fd40000000006 */
[----:B------:R-:W-:Y:S02]  /*2590*/  FSEL R12, R6, R4, P0 ;  /* 0x00000004060c7208 */ /* 0x000fe40000000000 */
[----:B------:R-:W-:Y:S02]  /*25a0*/  FSEL R13, R7, R5, P0 ;  /* 0x00000005070d7208 */ /* 0x000fe40000000000 */
[----:B------:R-:W0:Y:S01]  /*25b0*/  LDS.128 R4, [UR4+0x30] ;  /* 0x00003004ff047984 */ /* 0x000e220008000c00 */
[----:B------:R-:W-:-:S03]  /*25c0*/  ISETP.GT.U32.AND P0, PT, R2, 0x40, PT ;  /* 0x000000400200780c */ /* 0x000fc60003f04070 */
[----:B-1----:R-:W-:Y:S01]  /*25d0*/  DADD R8, R8, R12 ;  /* 0x0000000008087229 */ /* 0x002fe2000000000c */
[----:B------:R-:W-:-:S09]  /*25e0*/  ISETP.GT.U32.AND.EX P0, PT, R3, RZ, PT, P0 ;  /* 0x000000ff0300720c */ /* 0x000fd20003f04100 */
[----:B------:R-:W-:Y:S02]  /*25f0*/  FSEL R8, R8, R12, P0 ;  /* 0x0000000c08087208 */ /* 0x000fe40000000000 */
[----:B------:R-:W-:Y:S02]  /*2600*/  FSEL R9, R9, R13, P0 ;  /* 0x0000000d09097208 */ /* 0x000fe40000000000 */
[----:B------:R-:W-:-:S04]  /*2610*/  ISETP.GT.U32.AND P0, PT, R2, 0x60, PT ;  /* 0x000000600200780c */ /* 0x000fc80003f04070 */
[----:B------:R-:W-:Y:S01]  /*2620*/  DADD R10, R8, R10 ;  /* 0x00000000080a7229 */ /* 0x000fe2000000000a */
[----:B------:R-:W-:-:S09]  /*2630*/  ISETP.GT.U32.AND.EX P0, PT, R3, RZ, PT, P0 ;  /* 0x000000ff0300720c */ /* 0x000fd20003f04100 */
[----:B------:R-:W-:Y:S02]  /*2640*/  FSEL R12, R10, R8, P0 ;  /* 0x000000080a0c7208 */ /* 0x000fe40000000000 */
[----:B------:R-:W-:Y:S02]  /*2650*/  FSEL R13, R11, R9, P0 ;  /* 0x000000090b0d7208 */ /* 0x000fe40000000000 */
[----:B------:R-:W1:Y:S01]  /*2660*/  LDS.128 R8, [UR4+0x40] ;  /* 0x00004004ff087984 */ /* 0x000e620008000c00 */
[----:B------:R-:W-:-:S03]  /*2670*/  ISETP.GT.U32.AND P0, PT, R2, 0x80, PT ;  /* 0x000000800200780c */ /* 0x000fc60003f04070 */
[----:B0-----:R-:W-:Y:S01]  /*2680*/  DADD R4, R4, R12 ;  /* 0x0000000004047229 */ /* 0x001fe2000000000c */
        /* <DEDUP_REMOVED lines=52> */
[----:B------:R-:W-:-:S04]  /*29d0*/  ISETP.GT.U32.AND P0, PT, R2, 0x1c0, PT ;  /* 0x000001c00200780c */ /* 0x000fc80003f04070 */
        /* <DEDUP_REMOVED lines=8> */
[----:B------:R-:W-:Y:S01]  /*2a60*/  FSEL R5, R11, R5, P0 ;  /* 0x000000050b057208 */ /* 0x000fe20000000000 */
[----:B------:R-:W-:Y:S06]  /*2a70*/  BRA `(.L_x_200) ;  /* 0x0000003400b47947 */ /* 0x000fec0003800000 */
.L_x_155:
[----:B------:R-:W0:Y:S01]  /*2a80*/  S2R R14, SR_TID.X ;  /* 0x00000000000e7919 */ /* 0x000e220000002100 */
        /* <DEDUP_REMOVED lines=26> */
.L_x_202:
[----:B------:R-:W-:Y:S05]  /*2c30*/  BSYNC.RECONVERGENT B2 ;  /* 0x0000000000027941 */ /* 0x000fea0003800200 */
.L_x_201:
        /* <DEDUP_REMOVED lines=24> */
.L_x_204:
[----:B------:R-:W-:Y:S05]  /*2dc0*/  BSYNC.RECONVERGENT B2 ;  /* 0x0000000000027941 */ /* 0x000fea0003800200 */
.L_x_203:
        /* <DEDUP_REMOVED lines=24> */
.L_x_206:
[----:B------:R-:W-:Y:S05]  /*2f50*/  BSYNC.RECONVERGENT B2 ;  /* 0x0000000000027941 */ /* 0x000fea0003800200 */
.L_x_205:
        /* <DEDUP_REMOVED lines=24> */
.L_x_208:
[----:B------:R-:W-:Y:S05]  /*30e0*/  BSYNC.RECONVERGENT B2 ;  /* 0x0000000000027941 */ /* 0x000fea0003800200 */
.L_x_207:
        /* <DEDUP_REMOVED lines=24> */
.L_x_210:
[----:B------:R-:W-:Y:S05]  /*3270*/  BSYNC.RECONVERGENT B2 ;  /* 0x0000000000027941 */ /* 0x000fea0003800200 */
.L_x_209:
        /* <DEDUP_REMOVED lines=24> */
.L_x_212:
[----:B------:R-:W-:Y:S05]  /*3400*/  BSYNC.RECONVERGENT B2 ;  /* 0x0000000000027941 */ /* 0x000fea0003800200 */
.L_x_211:
        /* <DEDUP_REMOVED lines=22> */
.L_x_214:
[----:B------:R-:W-:Y:S05]  /*3570*/  BSYNC.RECONVERGENT B2 ;  /* 0x0000000000027941 */ /* 0x000fea0003800200 */
.L_x_213:
[----:B------:R-:W-:Y:S01]  /*3580*/  DADD R10, R10, R12 ;  /* 0x000000000a0a7229 */ /* 0x000fe2000000000c */
[----:B------:R-:W0:Y:S01]  /*3590*/  LDCU.64 UR6, c[0x0][0x390] ;  /* 0x00007200ff0677ac */ /* 0x000e220008000a00 */
[----:B------:R-:W-:Y:S02]  /*35a0*/  IMAD.MOV.U32 R15, RZ, RZ, 0xe00 ;  /* 0x00000e00ff0f7424 */ /* 0x000fe400078e00ff */
[----:B------:R-:W-:-:S04]  /*35b0*/  IMAD.MOV.U32 R0, RZ, RZ, RZ ;  /* 0x000000ffff007224 */ /* 0x000fc800078e00ff */
[----:B------:R-:W-:-:S08]  /*35c0*/  DADD R10, R10, R8 ;  /* 0x000000000a0a7229 */ /* 0x000fd00000000008 */
[----:B------:R-:W-:Y:S01]  /*35d0*/  DADD R10, R10, R6 ;  /* 0x000000000a0a7229 */ /* 0x000fe20000000006 */
[----:B0-----:R-:W-:-:S04]  /*35e0*/  UIADD3 UR10, UP0, UPT, UR6, -0xe00, URZ ;  /* 0xfffff200060a7890 */ /* 0x001fc8000ff1e0ff */
[----:B------:R-:W-:-:S03]  /*35f0*/  UIADD3.X UR11, UPT, UPT, UR7, -0x1, URZ, UP0, !UPT ;  /* 0xffffffff070b7890 */ /* 0x000fc600087fe4ff */
[----:B------:R-:W-:Y:S01]  /*3600*/  DADD R10, R10, R4 ;  /* 0x000000000a0a7229 */ /* 0x000fe20000000004 */
[----:B------:R-:W-:-:S04]  /*3610*/  UISETP.GE.U32.AND UP0, UPT, UR10, 0xe00, UPT ;  /* 0x00000e000a00788c */ /* 0x000fc8000bf06070 */
[----:B------:R-:W-:-:S03]  /*3620*/  UISETP.GE.U32.AND.EX UP0, UPT, UR11, URZ, UPT, UP0 ;  /* 0x000000ff0b00728c */ /* 0x000fc6000bf06100 */
[----:B------:R-:W-:-:S08]  /*3630*/  DADD R10, R10, R2 ;  /* 0x000000000a0a7229 */ /* 0x000fd00000000002 */
[----:B------:R-:W-:Y:S01]  /*3640*/  DADD R24, R10, R18 ;  /* 0x000000000a187229 */ /* 0x000fe20000000012 */
[----:B------:R-:W-:Y:S10]  /*3650*/  BRA.U !UP0, `(.L_x_215) ;  /* 0x0000000908f47547 */ /* 0x000ff4000b800000 */
[----:B------:R-:W-:Y:S01]  /*3660*/  IMAD.MOV.U32 R15, RZ, RZ, 0xe00 ;  /* 0x00000e00ff0f7424 */ /* 0x000fe200078e00ff */
[----:B------:R-:W0:Y:S01]  /*3670*/  LDCU.64 UR12, c[0x0][0x3a8] ;  /* 0x00007500ff0c77ac */ /* 0x000e220008000a00 */
[----:B------:R-:W-:Y:S01]  /*3680*/  IMAD.MOV.U32 R0, RZ, RZ, RZ ;  /* 0x000000ffff007224 */ /* 0x000fe200078e00ff */
[----:B------:R-:W1:Y:S06]  /*3690*/  LDCU.64 UR6, c[0x0][0x390] ;  /* 0x00007200ff0677ac */ /* 0x000e6c0008000a00 */
.L_x_231:
[----:B------:R-:W-:-:S04]  /*36a0*/  LEA R26, P0, R15, R22, 0x2 ;  /* 0x000000160f1a7211 */ /* 0x000fc800078010ff */
[----:B------:R-:W-:-:S05]  /*36b0*/  LEA.HI.X R27, R15, R23, R0, 0x2, P0 ;  /* 0x000000170f1b7211 */ /* 0x000fca00000f1400 */
[----:B------:R-:W2:Y:S01]  /*36c0*/  LDG.E R6, desc[UR8][R26.64] ;  /* 0x000000081a067981 */ /* 0x000ea2000c1e1900 */
[----:B------:R-:W-:Y:S01]  /*36d0*/  BSSY.RECONVERGENT B2, `(.L_x_216) ;  /* 0x0000016000027945 */ /* 0x000fe20003800200 */
[----:B--2---:R-:W2:Y:S02]  /*36e0*/  I2F.F64 R2, R6 ;  /* 0x0000000600027312 */ /* 0x004ea40000201c00 */
[----:B--2---:R-:W-:-:S08]  /*36f0*/  DADD R2, R2, 0.5 ;  /* 0x3fe0000002027429 */ /* 0x004fd00000000000 */
        /* <DEDUP_REMOVED lines=16> */
[----:B-1----:R-:W-:Y:S05]  /*3800*/  CALL.REL.NOINC `($__internal_1_$__cuda_sm20_div_rn_f64_full) ;  /* 0x00000028006c7944 */ /* 0x002fea0003c00000 */
[----:B------:R-:W-:Y:S02]  /*3810*/  IMAD.MOV.U32 R2, RZ, RZ, R18 ;  /* 0x000000ffff027224 */ /* 0x000fe400078e0012 */
[----:B------:R-:W-:-:S07]  /*3820*/  IMAD.MOV.U32 R3, RZ, RZ, R19 ;  /* 0x000000ffff037224 */ /* 0x000fce00078e0013 */
.L_x_217:
[----:B-1----:R-:W-:Y:S05]  /*3830*/  BSYNC.RECONVERGENT B2 ;  /* 0x0000000000027941 */ /* 0x002fea0003800200 */
.L_x_216:
        /* <DEDUP_REMOVED lines=23> */
.L_x_219:
[----:B------:R-:W-:Y:S05]  /*39b0*/  BSYNC.RECONVERGENT B2 ;  /* 0x0000000000027941 */ /* 0x000fea0003800200 */
.L_x_218:
        /* <DEDUP_REMOVED lines=23> */
.L_x_221:
[----:B------:R-:W-:Y:S05]  /*3b30*/  BSYNC.RECONVERGENT B2 ;  /* 0x0000000000027941 */ /* 0x000fea0003800200 */
.L_x_220:
        /* <DEDUP_REMOVED lines=23> */
.L_x_223:
[----:B------:R-:W-:Y:S05]  /*3cb0*/  BSYNC.RECONVERGENT B2 ;  /* 0x0000000000027941 */ /* 0x000fea0003800200 */
.L_x_222:
        /* <DEDUP_REMOVED lines=23> */
.L_x_225:
[----:B------:R-:W-:Y:S05]  /*3e30*/  BSYNC.RECONVERGENT B2 ;  /* 0x0000000000027941 */ /* 0x000fea0003800200 */
.L_x_224:
        /* <DEDUP_REMOVED lines=23> */
.L_x_227:
[----:B------:R-:W-:Y:S05]  /*3fb0*/  BSYNC.RECONVERGENT B2 ;  /* 0x0000000000027941 */ /* 0x000fea0003800200 */
.L_x_226:
        /* <DEDUP_REMOVED lines=21> */
.L_x_229:
[----:B------:R-:W-:Y:S05]  /*4110*/  BSYNC.RECONVERGENT B2 ;  /* 0x0000000000027941 */ /* 0x000fea0003800200 */
.L_x_228:
[----:B------:R-:W-:-:S08]  /*4120*/  DADD R2, R2, R24 ;  /* 0x0000000002027229 */ /* 0x000fd00000000018 */
[----:B------:R-:W-:Y:S01]  /*4130*/  DADD R2, R2, R4 ;  /* 0x0000000002027229 */ /* 0x000fe20000000004 */
[----:B------:R-:W-:-:S04]  /*4140*/  IADD3 R4, P1, PT, -R15, UR6, RZ ;  /* 0x000000060f047c10 */ /* 0x000fc8000ff3e1ff */
[----:B------:R-:W-:-:S03]  /*4150*/  ISETP.GE.U32.AND P0, PT, R4, 0xe00, PT ;  /* 0x00000e000400780c */ /* 0x000fc60003f06070 */
[----:B------:R-:W-:Y:S01]  /*4160*/  DADD R2, R2, R6 ;  /* 0x0000000002027229 */ /* 0x000fe20000000006 */
[----:B------:R-:W-:-:S04]  /*4170*/  IADD3.X R4, PT, PT, ~R0, UR7, RZ, P1, !PT ;  /* 0x0000000700047c10 */ /* 0x000fc80008ffe5ff */
[----:B------:R-:W-:-:S03]  /*4180*/  ISETP.GE.U32.AND.EX P0, PT, R4, RZ, PT, P0 ;  /* 0x000000ff0400720c */ /* 0x000fc60003f06100 */
[----:B------:R-:W-:-:S08]  /*4190*/  DADD R2, R2, R8 ;  /* 0x0000000002027229 */ /* 0x000fd00000000008 */
[----:B------:R-:W-:-:S08]  /*41a0*/  DADD R2, R2, R10 ;  /* 0x0000000002027229 */ /* 0x000fd0000000000a */
[----:B------:R-:W-:-:S08]  /*41b0*/  DADD R2, R2, R12 ;  /* 0x0000000002027229 */ /* 0x000fd0000000000c */
[----:B------:R-:W-:Y:S01]  /*41c0*/  DADD R24, R2, R18 ;  /* 0x0000000002187229 */ /* 0x000fe20000000012 */
[----:B------:R-:W-:Y:S10]  /*41d0*/  @!P0 BRA `(.L_x_230) ;  /* 0x0000001800cc8947 */ /* 0x000ff40003800000 */
[----:B------:R-:W-:-:S05]  /*41e0*/  IADD3 R15, P0, PT, R15, 0xe00, RZ ;  /* 0x00000e000f0f7810 */ /* 0x000fca0007f1e0ff */
[----:B------:R-:W-:Y:S01]  /*41f0*/  IMAD.X R0, RZ, RZ, R0, P0 ;  /* 0x000000ffff007224 */ /* 0x000fe200000e0600 */
[----:B------:R-:W-:-:S04]  /*4200*/  ISETP.GT.U32.AND P0, PT, R15, UR10, PT ;  /* 0x0000000a0f007c0c */ /* 0x000fc8000bf04070 */
[----:B------:R-:W-:-:S13]  /*4210*/  ISETP.GT.U32.AND.EX P0, PT, R0, UR11, PT, P0 ;  /* 0x0000000b00007c0c */ /* 0x000fda000bf04100 */
[----:B------:R-:W-:Y:S05]  /*4220*/  @!P0 BRA `(.L_x_231) ;  /* 0xfffffff4001c8947 */ /* 0x000fea000383ffff */
.L_x_215:
[C---:B------:R-:W-:Y:S01]  /*4230*/  IADD3 R3, PT, PT, -R15.reuse, UR6, RZ ;  /* 0x000000060f037c10 */ /* 0x040fe2000fffe1ff */
[----:B------:R-:W0:Y:S01]  /*4240*/  LDCU.64 UR12, c[0x0][0x3a8] ;  /* 0x00007500ff0c77ac */ /* 0x000e220008000a00 */
[----:B------:R-:W-:Y:S01]  /*4250*/  ISETP.GE.U32.AND P1, PT, R15, UR6, PT ;  /* 0x000000060f007c0c */ /* 0x000fe2000bf26070 */
[----:B------:R-:W-:Y:S01]  /*4260*/  BSSY.RECONVERGENT B2, `(.L_x_230) ;  /* 0x00001aa000027945 */ /* 0x000fe20003800200 */
[----:B------:R-:W-:-:S04]  /*4270*/  ISETP.GE.AND P0, PT, R14, R3, PT ;  /* 0x000000030e00720c */ /* 0x000fc80003f06270 */
[----:B------:R-:W-:-:S13]  /*4280*/  ISETP.GE.U32.OR.EX P0, PT, R0, UR7, P0, P1 ;  /* 0x0000000700007c0c */ /* 0x000fda0008706510 */
[----:B0-----:R-:W-:Y:S05]  /*4290*/  @P0 BRA `(.L_x_232) ;  /* 0x0000001800980947 */ /* 0x001fea0003800000 */
[----:B------:R-:W-:Y:S01]  /*42a0*/  LOP3.LUT R10, RZ, R14, RZ, 0x33, !PT ;  /* 0x0000000eff0a7212 */ /* 0x000fe200078e33ff */
[----:B------:R-:W-:Y:S01]  /*42b0*/  BSSY.RECONVERGENT B3, `(.L_x_233) ;  /* 0x00000d7000037945 */ /* 0x000fe20003800200 */
[----:B------:R-:W-:Y:S02]  /*42c0*/  IMAD.MOV.U32 R8, RZ, RZ, R14 ;  /* 0x000000ffff087224 */ /* 0x000fe400078e000e */
[----:B------:R-:W-:-:S04]  /*42d0*/  IADD3 R10, PT, PT, -R15, UR6, R10 ;  /* 0x000000060f0a7c10 */ /* 0x000fc8000fffe10a */
[C---:B------:R-:W-:Y:S02]  /*42e0*/  ISETP.GE.U32.AND P0, PT, R10.reuse, 0xe00, PT ;  /* 0x00000e000a00780c */ /* 0x040fe40003f06070 */
[----:B------:R-:W-:-:S04]  /*42f0*/  LEA.HI R9, R10, 0x1, RZ, 0x17 ;  /* 0x000000010a097811 */ /* 0x000fc800078fb8ff */
[----:B------:R-:W-:-:S07]  /*4300*/  LOP3.LUT R7, R9, 0x7, RZ, 0xc0, !PT ;  /* 0x0000000709077812 */ /* 0x000fce00078ec0ff */
[----:B------:R-:W-:Y:S05]  /*4310*/  @!P0 BRA `(.L_x_234) ;  /* 0x0000000c00408947 */ /* 0x000fea0003800000 */
[----:B------:R-:W0:Y:S01]  /*4320*/  LDCU.64 UR10, c[0x0][0x380] ;  /* 0x00007000ff0a77ac */ /* 0x000e220008000a00 */
[----:B------:R-:W-:Y:S01]  /*4330*/  IADD3 R3, P0, PT, R14, R15, RZ ;  /* 0x0000000f0e037210 */ /* 0x000fe20007f1e0ff */
[----:B------:R-:W-:Y:S01]  /*4340*/  IMAD.MOV.U32 R8, RZ, RZ, R14 ;  /* 0x000000ffff087224 */ /* 0x000fe200078e000e */
[----:B------:R-:W-:-:S03]  /*4350*/  LOP3.LUT R6, R9, 0xfffff8, RZ, 0xc0, !PT ;  /* 0x00fffff809067812 */ /* 0x000fc600078ec0ff */
[----:B------:R-:W-:Y:S02]  /*4360*/  IMAD.X R4, RZ, RZ, R0, P0 ;  /* 0x000000ffff047224 */ /* 0x000fe400000e0600 */
[----:B------:R-:W-:Y:S01]  /*4370*/  IMAD.MOV R6, RZ, RZ, -R6 ;  /* 0x000000ffff067224 */ /* 0x000fe200078e0a06 */
[----:B0-----:R-:W-:-:S04]  /*4380*/  LEA R2, P1, R3, UR10, 0x2 ;  /* 0x0000000a03027c11 */ /* 0x001fc8000f8210ff */
[----:B------:R-:W-:Y:S02]  /*4390*/  IADD3 R2, P0, PT, R2, 0x2000, RZ ;  /* 0x0000200002027810 */ /* 0x000fe40007f1e0ff */
[----:B------:R-:W-:-:S05]  /*43a0*/  LEA.HI.X R3, R3, UR11, R4, 0x2, P1 ;  /* 0x0000000b03037c11 */ /* 0x000fca00088f1404 */
[----:B------:R-:W-:-:S07]  /*43b0*/  IMAD.X R3, RZ, RZ, R3, P0 ;  /* 0x000000ffff037224 */ /* 0x000fce00000e0603 */
.L_x_251:
        /* <DEDUP_REMOVED lines=23> */
.L_x_236:
[----:B------:R-:W-:Y:S05]  /*4530*/  BSYNC.RECONVERGENT B4 ;  /* 0x0000000000047941 */ /* 0x000fea0003800200 */
.L_x_235:
        /* <DEDUP_REMOVED lines=17> */
[----:B------:R-:W-:Y:S01]  /*4650*/  FSETP.GT.AND P0, PT, |R4|, 1.469367938527859385e-39, PT ;  /* 0x001000000400780b */ /* 0x000fe20003f04200 */
[----:B------:R-:W-:-:S12]  /*4660*/  DADD R4, R18, R24 ;  /* 0x0000000012047229 */ /* 0x000fd80000000018 */
[----:B------:R-:W-:Y:S05]  /*4670*/  @P0 BRA `(.L_x_238) ;  /* 0x0000000000100947 */ /* 0x000fea0003800000 */
[----:B------:R-:W-:-:S07]  /*4680*/  MOV R16, 0x46a0 ;  /* 0x000046a000107802 */ /* 0x000fce0000000f00 */
[----:B------:R-:W-:Y:S05]  /*4690*/  CALL.REL.NOINC `($__internal_1_$__cuda_sm20_div_rn_f64_full) ;  /* 0x0000001800c87944 */ /* 0x000fea0003c00000 */
[----:B------:R-:W-:Y:S02]  /*46a0*/  IMAD.MOV.U32 R12, RZ, RZ, R18 ;  /* 0x000000ffff0c7224 */ /* 0x000fe400078e0012 */
[----:B------:R-:W-:-:S07]  /*46b0*/  IMAD.MOV.U32 R13, RZ, RZ, R19 ;  /* 0x000000ffff0d7224 */ /* 0x000fce00078e0013 */
.L_x_238:
[----:B------:R-:W-:Y:S05]  /*46c0*/  BSYNC.RECONVERGENT B4 ;  /* 0x0000000000047941 */ /* 0x000fea0003800200 */
.L_x_237:
        /* <DEDUP_REMOVED lines=22> */
.L_x_240:
[----:B------:R-:W-:Y:S05]  /*4830*/  BSYNC.RECONVERGENT B4 ;  /* 0x0000000000047941 */ /* 0x000fea0003800200 */
.L_x_239:
        /* <DEDUP_REMOVED lines=24> */
.L_x_242:
[----:B------:R-:W-:Y:S05]  /*49c0*/  BSYNC.RECONVERGENT B4 ;  /* 0x0000000000047941 */ /* 0x000fea0003800200 */
.L_x_241:
        /* <DEDUP_REMOVED lines=22> */
.L_x_244:
[----:B------:R-:W-:Y:S05]  /*4b30*/  BSYNC.RECONVERGENT B4 ;  /* 0x0000000000047941 */ /* 0x000fea0003800200 */
.L_x_243:
        /* <DEDUP_REMOVED lines=24> */
.L_x_246:
[----:B------:R-:W-:Y:S05]  /*4cc0*/  BSYNC.RECONVERGENT B4 ;  /* 0x0000000000047941 */ /* 0x000fea0003800200 */
.L_x_245:
        /* <DEDUP_REMOVED lines=22> */
.L_x_248:
[----:B------:R-:W-:Y:S05]  /*4e30*/  BSYNC.RECONVERGENT B4 ;  /* 0x0000000000047941 */ /* 0x000fea0003800200 */
.L_x_247:
        /* <DEDUP_REMOVED lines=24> */
.L_x_250:
[----:B------:R-:W-:Y:S05]  /*4fc0*/  BSYNC.RECONVERGENT B4 ;  /* 0x0000000000047941 */ /* 0x000fea0003800200 */
.L_x_249:
[----:B------:R-:W-:Y:S01]  /*4fd0*/  IADD3 R2, P0, PT, R2, 0x4000, RZ ;  /* 0x0000400002027810 */ /* 0x000fe20007f1e0ff */
[----:B------:R-:W-:Y:S01]  /*4fe0*/  DADD R24, R4, R24 ;  /* 0x0000000004187229 */ /* 0x000fe20000000018 */
[----:B------:R-:W-:-:S03]  /*4ff0*/  VIADD R8, R8, 0x1000 ;  /* 0x0000100008087836 */ /* 0x000fc60000000000 */
[----:B------:R-:W-:Y:S01]  /*5000*/  IMAD.X R3, RZ, RZ, R3, P0 ;  /* 0x000000ffff037224 */ /* 0x000fe200000e0603 */
[----:B------:R-:W-:Y:S07]  /*5010*/  @P1 BRA `(.L_x_251) ;  /* 0xfffffff000e81947 */ /* 0x000fee000383ffff */
.L_x_234:
[----:B------:R-:W-:Y:S05]  /*5020*/  BSYNC.RECONVERGENT B3 ;  /* 0x0000000000037941 */ /* 0x000fea0003800200 */
.L_x_233:
[----:B------:R-:W-:-:S13]  /*5030*/  ISETP.NE.AND P0, PT, R7, RZ, PT ;  /* 0x000000ff0700720c */ /* 0x000fda0003f05270 */
[----:B------:R-:W-:Y:S05]  /*5040*/  @!P0 BRA `(.L_x_232) ;  /* 0x0000000c002c8947 */ /* 0x000fea0003800000 */
[----:B------:R-:W-:Y:S01]  /*5050*/  ISETP.GE.U32.AND P0, PT, R7, 0x4, PT ;  /* 0x000000040700780c */ /* 0x000fe20003f06070 */
[----:B------:R-:W-:-:S12]  /*5060*/  BSSY.RECONVERGENT B3, `(.L_x_252) ;  /* 0x000006c000037945 */ /* 0x000fd80003800200 */
[----:B------:R-:W-:Y:S05]  /*5070*/  @!P0 BRA `(.L_x_253) ;  /* 0x0000000400a88947 */ /* 0x000fea0003800000 */
[----:B------:R-:W0:Y:S01]  /*5080*/  LDCU.64 UR10, c[0x0][0x380] ;  /* 0x00007000ff0a77ac */ /* 0x000e220008000a00 */
[----:B------:R-:W-:-:S05]  /*5090*/  IADD3 R3, P0, PT, R8, R15, RZ ;  /* 0x0000000f08037210 */ /* 0x000fca0007f1e0ff */
[----:B------:R-:W-:Y:S01]  /*50a0*/  IMAD.X R4, RZ, RZ, R0, P0 ;  /* 0x000000ffff047224 */ /* 0x000fe200000e0600 */
        /* <DEDUP_REMOVED lines=26> */
.L_x_255:
[----:B------:R-:W-:Y:S05]  /*5250*/  BSYNC.RECONVERGENT B4 ;  /* 0x0000000000047941 */ /* 0x000fea0003800200 */
.L_x_254:
        /* <DEDUP_REMOVED lines=23> */
.L_x_257:
[----:B------:R-:W-:Y:S05]  /*53d0*/  BSYNC.RECONVERGENT B4 ;  /* 0x0000000000047941 */ /* 0x000fea0003800200 */
.L_x_256:
        /* <DEDUP_REMOVED lines=25> */
.L_x_259:
[----:B------:R-:W-:Y:S05]  /*5570*/  BSYNC.RECONVERGENT B4 ;  /* 0x0000000000047941 */ /* 0x000fea0003800200 */
.L_x_258:
        /* <DEDUP_REMOVED lines=23> */
.L_x_261:
[----:B------:R-:W-:Y:S05]  /*56f0*/  BSYNC.RECONVERGENT B4 ;  /* 0x0000000000047941 */ /* 0x000fea0003800200 */
.L_x_260:
[----:B------:R-:W-:Y:S01]  /*5700*/  DADD R24, R4, R18 ;  /* 0x0000000004187229 */ /* 0x000fe20000000012 */
[----:B------:R-:W-:-:S10]  /*5710*/  VIADD R8, R8, 0x800 ;  /* 0x0000080008087836 */ /* 0x000fd40000000000 */
.L_x_253:
[----:B------:R-:W-:Y:S05]  /*5720*/  BSYNC.RECONVERGENT B3 ;  /* 0x0000000000037941 */ /* 0x000fea0003800200 */
.L_x_252:
[----:B------:R-:W-:-:S13]  /*5730*/  LOP3.LUT P0, R9, R9, 0x3, RZ, 0xc0, !PT ;  /* 0x0000000309097812 */ /* 0x000fda000780c0ff */
[----:B------:R-:W-:Y:S05]  /*5740*/  @!P0 BRA `(.L_x_232) ;  /* 0x00000004006c8947 */ /* 0x000fea0003800000 */
[----:B------:R-:W-:Y:S01]  /*5750*/  ISETP.NE.AND P0, PT, R9, 0x1, PT ;  /* 0x000000010900780c */ /* 0x000fe20003f05270 */
        /* <DEDUP_REMOVED lines=29> */
.L_x_265:
[----:B------:R-:W-:Y:S05]  /*5930*/  BSYNC.RECONVERGENT B4 ;  /* 0x0000000000047941 */ /* 0x000fea0003800200 */
.L_x_264:
        /* <DEDUP_REMOVED lines=25> */
.L_x_267:
[----:B------:R-:W-:Y:S05]  /*5ad0*/  BSYNC.RECONVERGENT B4 ;  /* 0x0000000000047941 */ /* 0x000fea0003800200 */
.L_x_266:
[----:B------:R-:W-:Y:S01]  /*5ae0*/  DADD R24, R24, R2 ;  /* 0x0000000018187229 */ /* 0x000fe20000000002 */
[----:B------:R-:W-:-:S10]  /*5af0*/  VIADD R8, R8, 0x400 ;  /* 0x0000040008087836 */ /* 0x000fd40000000000 */
.L_x_263:
[----:B------:R-:W-:Y:S05]  /*5b00*/  BSYNC.RECONVERGENT B3 ;  /* 0x0000000000037941 */ /* 0x000fea0003800200 */
.L_x_262:
[----:B------:R-:W-:-:S13]  /*5b10*/  LOP3.LUT P0, RZ, R10, 0x200, RZ, 0xc0, !PT ;  /* 0x000002000aff7812 */ /* 0x000fda000780c0ff */
[----:B------:R-:W-:Y:S05]  /*5b20*/  @P0 BRA `(.L_x_232) ;  /* 0x0000000000740947 */ /* 0x000fea0003800000 */
        /* <DEDUP_REMOVED lines=27> */
.L_x_269:
[----:B------:R-:W-:Y:S05]  /*5ce0*/  BSYNC.RECONVERGENT B3 ;  /* 0x0000000000037941 */ /* 0x000fea0003800200 */
.L_x_268:
[----:B------:R-:W-:-:S11]  /*5cf0*/  DADD R24, R24, R18 ;  /* 0x0000000018187229 */ /* 0x000fd60000000012 */
.L_x_232:
[----:B------:R-:W-:Y:S05]  /*5d00*/  BSYNC.RECONVERGENT B2 ;  /* 0x0000000000027941 */ /* 0x000fea0003800200 */
.L_x_230:
        /* <DEDUP_REMOVED lines=68> */
.L_x_200:
[----:B------:R-:W-:Y:S05]  /*6150*/  BSYNC.RECONVERGENT B0 ;  /* 0x0000000000007941 */ /* 0x000fea0003800200 */
.L_x_154:
[----:B------:R-:W-:Y:S05]  /*6160*/  @P1 EXIT ;  /* 0x000000000000194d */ /* 0x000fea0003800000 */
[----:B------:R-:W0:Y:S01]  /*6170*/  LDCU.64 UR4, c[0x0][0x3a0] ;  /* 0x00007400ff0477ac */ /* 0x000e220008000a00 */
[----:B------:R-:W1:Y:S01]  /*6180*/  LDC.64 R2, c[0x0][0x388] ;  /* 0x0000e200ff027b82 */ /* 0x000e620000000a00 */
[----:B0-----:R-:W-:-:S07]  /*6190*/  DADD R4, R4, UR4 ;  /* 0x0000000404047e29 */ /* 0x001fce0008000000 */
[----:B-1----:R-:W-:Y:S01]  /*61a0*/  STG.E.64 desc[UR8][R2.64], R4 ;  /* 0x0000000402007986 */ /* 0x002fe2000c101b08 */
[----:B------:R-:W-:Y:S05]  /*61b0*/  EXIT ;  /* 0x000000000000794d */ /* 0x000fea0003800000 */
        .weak           $__internal_1_$__cuda_sm20_div_rn_f64_full
        .type           $__internal_1_$__cuda_sm20_div_rn_f64_full,@function
        .size           $__internal_1_$__cuda_sm20_div_rn_f64_full,(.L_x_573 - $__internal_1_$__cuda_sm20_div_rn_f64_full)
$__internal_1_$__cuda_sm20_div_rn_f64_full:
[C---:B------:R-:W-:Y:S01]  /*61c0*/  FSETP.GEU.AND P0, PT, |R31|.reuse, 1.469367938527859385e-39, PT ;  /* 0x001000001f00780b */ /* 0x040fe20003f0e200 */
[----:B------:R-:W-:Y:S01]  /*61d0*/  IMAD.MOV.U32 R18, RZ, RZ, 0x1 ;  /* 0x00000001ff127424 */ /* 0x000fe200078e00ff */
[C---:B------:R-:W-:Y:S01]  /*61e0*/  LOP3.LUT R28, R31.reuse, 0x800fffff, RZ, 0xc0, !PT ;  /* 0x800fffff1f1c7812 */ /* 0x040fe200078ec0ff */
[----:B------:R-:W-:Y:S01]  /*61f0*/  IMAD.U32 R33, RZ, RZ, UR5 ;  /* 0x00000005ff217e24 */ /* 0x000fe2000f8e00ff */
[----:B------:R-:W-:Y:S01]  /*6200*/  LOP3.LUT R20, R31, 0x7ff00000, RZ, 0xc0, !PT ;  /* 0x7ff000001f147812 */ /* 0x000fe200078ec0ff */
[----:B------:R-:W-:Y:S01]  /*6210*/  IMAD.U32 R32, RZ, RZ, UR4 ;  /* 0x00000004ff207e24 */ /* 0x000fe2000f8e00ff */
[----:B------:R-:W-:Y:S01]  /*6220*/  LOP3.LUT R29, R28, 0x3ff00000, RZ, 0xfc, !PT ;  /* 0x3ff000001c1d7812 */ /* 0x000fe200078efcff */
[----:B------:R-:W-:Y:S01]  /*6230*/  IMAD.MOV.U32 R28, RZ, RZ, R30 ;  /* 0x000000ffff1c7224 */ /* 0x000fe200078e001e */
[----:B------:R-:W-:Y:S01]  /*6240*/  LOP3.LUT R17, R33, 0x7ff00000, RZ, 0xc0, !PT ;  /* 0x7ff0000021117812 */ /* 0x000fe200078ec0ff */
[----:B------:R-:W-:-:S03]  /*6250*/  IMAD.MOV.U32 R34, RZ, RZ, R32 ;  /* 0x000000ffff227224 */ /* 0x000fc600078e0020 */
[----:B------:R-:W-:Y:S01]  /*6260*/  ISETP.GE.U32.AND P2, PT, R17, R20, PT ;  /* 0x000000141100720c */ /* 0x000fe20003f46070 */
[----:B------:R-:W-:-:S06]  /*6270*/  @!P0 DMUL R28, R30, 8.98846567431157953865e+307 ;  /* 0x7fe000001e1c8828 */ /* 0x000fcc0000000000 */
[----:B------:R-:W0:Y:S02]  /*6280*/  MUFU.RCP64H R19, R29 ;  /* 0x0000001d00137308 */ /* 0x000e240000001800 */
[----:B0-----:R-:W-:-:S08]  /*6290*/  DFMA R38, R18, -R28, 1 ;  /* 0x3ff000001226742b */ /* 0x001fd0000000081c */
[----:B------:R-:W-:-:S08]  /*62a0*/  DFMA R38, R38, R38, R38 ;  /* 0x000000262626722b */ /* 0x000fd00000000026 */
[----:B------:R-:W-:Y:S01]  /*62b0*/  DFMA R38, R18, R38, R18 ;  /* 0x000000261226722b */ /* 0x000fe20000000012 */
[----:B------:R-:W-:Y:S02]  /*62c0*/  IMAD.MOV.U32 R18, RZ, RZ, 0x1ca00000 ;  /* 0x1ca00000ff127424 */ /* 0x000fe400078e00ff */
[----:B------:R-:W-:-:S03]  /*62d0*/  IMAD.MOV.U32 R19, RZ, RZ, R17 ;  /* 0x000000ffff137224 */ /* 0x000fc600078e0011 */
[----:B------:R-:W-:Y:S02]  /*62e0*/  SEL R35, R18, 0x63400000, !P2 ;  /* 0x6340000012237807 */ /* 0x000fe40005000000 */
[----:B------:R-:W-:Y:S01]  /*62f0*/  DFMA R36, R38, -R28, 1 ;  /* 0x3ff000002624742b */ /* 0x000fe2000000081c */
[----:B------:R-:W-:Y:S02]  /*6300*/  FSETP.GEU.AND P2, PT, |R33|, 1.469367938527859385e-39, PT ;  /* 0x001000002100780b */ /* 0x000fe40003f4e200 */
[----:B------:R-:W-:-:S05]  /*6310*/  LOP3.LUT R35, R35, 0x800fffff, R33, 0xf8, !PT ;  /* 0x800fffff23237812 */ /* 0x000fca00078ef821 */
[----:B------:R-:W-:-:S06]  /*6320*/  DFMA R38, R38, R36, R38 ;  /* 0x000000242626722b */ /* 0x000fcc0000000026 */
[----:B------:R-:W-:Y:S05]  /*6330*/  @P2 BRA `(.L_x_270) ;  /* 0x0000000000202947 */ /* 0x000fea0003800000 */
[----:B------:R-:W-:-:S04]  /*6340*/  LOP3.LUT R36, R31, 0x7ff00000, RZ, 0xc0, !PT ;  /* 0x7ff000001f247812 */ /* 0x000fc800078ec0ff */
[----:B------:R-:W-:Y:S01]  /*6350*/  ISETP.GE.U32.AND P2, PT, R17, R36, PT ;  /* 0x000000241100720c */ /* 0x000fe20003f46070 */
[----:B------:R-:W-:-:S03]  /*6360*/  IMAD.MOV.U32 R36, RZ, RZ, RZ ;  /* 0x000000ffff247224 */ /* 0x000fc600078e00ff */
[----:B------:R-:W-:-:S04]  /*6370*/  SEL R19, R18, 0x63400000, !P2 ;  /* 0x6340000012137807 */ /* 0x000fc80005000000 */
[----:B------:R-:W-:-:S04]  /*6380*/  LOP3.LUT R19, R19, 0x80000000, R33, 0xf8, !PT ;  /* 0x8000000013137812 */ /* 0x000fc800078ef821 */
[----:B------:R-:W-:-:S06]  /*6390*/  LOP3.LUT R37, R19, 0x100000, RZ, 0xfc, !PT ;  /* 0x0010000013257812 */ /* 0x000fcc00078efcff */
[----:B------:R-:W-:-:S10]  /*63a0*/  DFMA R34, R34, 2, -R36 ;  /* 0x400000002222782b */ /* 0x000fd40000000824 */
[----:B------:R-:W-:-:S07]  /*63b0*/  LOP3.LUT R19, R35, 0x7ff00000, RZ, 0xc0, !PT ;  /* 0x7ff0000023137812 */ /* 0x000fce00078ec0ff */
.L_x_270:
[----:B------:R-:W-:Y:S01]  /*63c0*/  @!P0 LOP3.LUT R20, R29, 0x7ff00000, RZ, 0xc0, !PT ;  /* 0x7ff000001d148812 */ /* 0x000fe200078ec0ff */
[----:B------:R-:W-:Y:S01]  /*63d0*/  VIADD R21, R19, 0xffffffff ;  /* 0xffffffff13157836 */ /* 0x000fe20000000000 */
[----:B------:R-:W-:Y:S01]  /*63e0*/  DMUL R40, R38, R34 ;  /* 0x0000002226287228 */ /* 0x000fe20000000000 */
[----:B------:R-:W-:Y:S02]  /*63f0*/  BSSY.RECONVERGENT B1, `(.L_x_271) ;  /* 0x000003c000017945 */ /* 0x000fe40003800200 */
[----:B------:R-:W-:Y:S01]  /*6400*/  VIADD R36, R20, 0xffffffff ;  /* 0xffffffff14247836 */ /* 0x000fe20000000000 */
[----:B------:R-:W-:-:S04]  /*6410*/  ISETP.GT.U32.AND P0, PT, R21, 0x7feffffe, PT ;  /* 0x7feffffe1500780c */ /* 0x000fc80003f04070 */
[----:B------:R-:W-:Y:S01]  /*6420*/  ISETP.GT.U32.OR P0, PT, R36, 0x7feffffe, P0 ;  /* 0x7feffffe2400780c */ /* 0x000fe20000704470 */
[----:B------:R-:W-:-:S08]  /*6430*/  DFMA R42, R40, -R28, R34 ;  /* 0x8000001c282a722b */ /* 0x000fd00000000022 */
[----:B------:R-:W-:-:S04]  /*6440*/  DFMA R36, R38, R42, R40 ;  /* 0x0000002a2624722b */ /* 0x000fc80000000028 */
[----:B------:R-:W-:Y:S07]  /*6450*/  @P0 BRA `(.L_x_272) ;  /* 0x0000000000740947 */ /* 0x000fee0003800000 */
[----:B------:R-:W-:-:S04]  /*6460*/  LOP3.LUT R20, R31, 0x7ff00000, RZ, 0xc0, !PT ;  /* 0x7ff000001f147812 */ /* 0x000fc800078ec0ff */
[CC--:B------:R-:W-:Y:S02]  /*6470*/  VIADDMNMX R19, R17.reuse, -R20.reuse, 0xb9600000, !PT ;  /* 0xb960000011137446 */ /* 0x0c0fe40007800914 */
[----:B------:R-:W-:Y:S01]  /*6480*/  ISETP.GE.U32.AND P0, PT, R17, R20, PT ;  /* 0x000000141100720c */ /* 0x000fe20003f06070 */
[----:B------:R-:W-:Y:S01]  /*6490*/  IMAD.MOV.U32 R20, RZ, RZ, RZ ;  /* 0x000000ffff147224 */ /* 0x000fe200078e00ff */
[----:B------:R-:W-:Y:S02]  /*64a0*/  VIMNMX R19, PT, PT, R19, 0x46a00000, PT ;  /* 0x46a0000013137848 */ /* 0x000fe40003fe0100 */
[----:B------:R-:W-:-:S05]  /*64b0*/  SEL R18, R18, 0x63400000, !P0 ;  /* 0x6340000012127807 */ /* 0x000fca0004000000 */
[----:B------:R-:W-:-:S04]  /*64c0*/  IMAD.IADD R18, R19, 0x1, -R18 ;  /* 0x0000000113127824 */ /* 0x000fc800078e0a12 */
[----:B------:R-:W-:-:S06]  /*64d0*/  VIADD R21, R18, 0x7fe00000 ;  /* 0x7fe0000012157836 */ /* 0x000fcc0000000000 */
[----:B------:R-:W-:-:S10]  /*64e0*/  DMUL R38, R36, R20 ;  /* 0x0000001424267228 */ /* 0x000fd40000000000 */
[----:B------:R-:W-:-:S13]  /*64f0*/  FSETP.GTU.AND P0, PT, |R39|, 1.469367938527859385e-39, PT ;  /* 0x001000002700780b */ /* 0x000fda0003f0c200 */
[----:B------:R-:W-:Y:S05]  /*6500*/  @P0 BRA `(.L_x_273) ;  /* 0x0000000000a80947 */ /* 0x000fea0003800000 */
[----:B------:R-:W-:-:S06]  /*6510*/  DFMA R28, R36, -R28, R34 ;  /* 0x8000001c241c722b */ /* 0x000fcc0000000022 */
[----:B------:R-:W-:-:S04]  /*6520*/  IMAD.MOV.U32 R28, RZ, RZ, RZ ;  /* 0x000000ffff1c7224 */ /* 0x000fc800078e00ff */
[C---:B------:R-:W-:Y:S02]  /*6530*/  FSETP.NEU.AND P0, PT, R29.reuse, RZ, PT ;  /* 0x000000ff1d00720b */ /* 0x040fe40003f0d000 */
[----:B------:R-:W-:-:S04]  /*6540*/  LOP3.LUT R30, R29, 0x80000000, R31, 0x48, !PT ;  /* 0x800000001d1e7812 */ /* 0x000fc800078e481f */
[----:B------:R-:W-:-:S07]  /*6550*/  LOP3.LUT R29, R30, R21, RZ, 0xfc, !PT ;  /* 0x000000151e1d7212 */ /* 0x000fce00078efcff */
[----:B------:R-:W-:Y:S05]  /*6560*/  @!P0 BRA `(.L_x_273) ;  /* 0x0000000000908947 */ /* 0x000fea0003800000 */
[----:B------:R-:W-:Y:S01]  /*6570*/  IMAD.MOV R21, RZ, RZ, -R18 ;  /* 0x000000ffff157224 */ /* 0x000fe200078e0a12 */
[----:B------:R-:W-:Y:S01]  /*6580*/  IADD3 R18, PT, PT, -R18, -0x43300000, RZ ;  /* 0xbcd0000012127810 */ /* 0x000fe20007ffe1ff */
[----:B------:R-:W-:-:S06]  /*6590*/  IMAD.MOV.U32 R20, RZ, RZ, RZ ;  /* 0x000000ffff147224 */ /* 0x000fcc00078e00ff */
[----:B------:R-:W-:Y:S02]  /*65a0*/  DFMA R20, R38, -R20, R36 ;  /* 0x800000142614722b */ /* 0x000fe40000000024 */
[----:B------:R-:W-:-:S08]  /*65b0*/  DMUL.RP R36, R36, R28 ;  /* 0x0000001c24247228 */ /* 0x000fd00000008000 */
[----:B------:R-:W-:Y:S02]  /*65c0*/  FSETP.NEU.AND P0, PT, |R21|, R18, PT ;  /* 0x000000121500720b */ /* 0x000fe40003f0d200 */
[----:B------:R-:W-:Y:S02]  /*65d0*/  LOP3.LUT R30, R37, R30, RZ, 0x3c, !PT ;  /* 0x0000001e251e7212 */ /* 0x000fe400078e3cff */
[----:B------:R-:W-:Y:S02]  /*65e0*/  FSEL R18, R36, R38, !P0 ;  /* 0x0000002624127208 */ /* 0x000fe40004000000 */
[----:B------:R-:W-:-:S03]  /*65f0*/  FSEL R19, R30, R39, !P0 ;  /* 0x000000271e137208 */ /* 0x000fc60004000000 */
[----:B------:R-:W-:Y:S02]  /*6600*/  IMAD.MOV.U32 R38, RZ, RZ, R18 ;  /* 0x000000ffff267224 */ /* 0x000fe400078e0012 */
[----:B------:R-:W-:Y:S01]  /*6610*/  IMAD.MOV.U32 R39, RZ, RZ, R19 ;  /* 0x000000ffff277224 */ /* 0x000fe200078e0013 */
[----:B------:R-:W-:Y:S06]  /*6620*/  BRA `(.L_x_273) ;  /* 0x0000000000607947 */ /* 0x000fec0003800000 */
.L_x_272:
        /* <DEDUP_REMOVED lines=17> */
.L_x_275:
[----:B------:R-:W-:Y:S01]  /*6740*/  LOP3.LUT R17, R31, 0x80000, RZ, 0xfc, !PT ;  /* 0x000800001f117812 */ /* 0x000fe200078efcff */
[----:B------:R-:W-:-:S04]  /*6750*/  IMAD.MOV.U32 R38, RZ, RZ, R30 ;  /* 0x000000ffff267224 */ /* 0x000fc800078e001e */
[----:B------:R-:W-:Y:S01]  /*6760*/  IMAD.MOV.U32 R39, RZ, RZ, R17 ;  /* 0x000000ffff277224 */ /* 0x000fe200078e0011 */
[----:B------:R-:W-:Y:S06]  /*6770*/  BRA `(.L_x_273) ;  /* 0x00000000000c7947 */ /* 0x000fec0003800000 */
.L_x_274:
[----:B------:R-:W-:Y:S01]  /*6780*/  LOP3.LUT R17, R33, 0x80000, RZ, 0xfc, !PT ;  /* 0x0008000021117812 */ /* 0x000fe200078efcff */
[----:B------:R-:W-:-:S04]  /*6790*/  IMAD.MOV.U32 R38, RZ, RZ, R32 ;  /* 0x000000ffff267224 */ /* 0x000fc800078e0020 */
[----:B------:R-:W-:-:S07]  /*67a0*/  IMAD.MOV.U32 R39, RZ, RZ, R17 ;  /* 0x000000ffff277224 */ /* 0x000fce00078e0011 */
.L_x_273:
[----:B------:R-:W-:Y:S05]  /*67b0*/  BSYNC.RECONVERGENT B1 ;  /* 0x0000000000017941 */ /* 0x000fea0003800200 */
.L_x_271:
[----:B------:R-:W-:Y:S02]  /*67c0*/  IMAD.MOV.U32 R17, RZ, RZ, 0x0 ;  /* 0x00000000ff117424 */ /* 0x000fe400078e00ff */
[----:B------:R-:W-:Y:S02]  /*67d0*/  IMAD.MOV.U32 R18, RZ, RZ, R38 ;  /* 0x000000ffff127224 */ /* 0x000fe400078e0026 */
[----:B------:R-:W-:Y:S01]  /*67e0*/  IMAD.MOV.U32 R19, RZ, RZ, R39 ;  /* 0x000000ffff137224 */ /* 0x000fe200078e0027 */
[----:B------:R-:W-:Y:S06]  /*67f0*/  RET.REL.NODEC R16 `(_ZN3cub18CUB_300001_SM_10006detail6reduce28DeviceReduceSingleTileKernelINS2_10policy_hubIdyN4cuda3std3__44plusIdEEE10Policy1000EN6thrust24THRUST_300001_SM_1000_NS6detail15normal_iteratorINSD_10device_ptrIiEEEEPdyS9_dd10pi_functorEEvT0_T1_T2_T3_T4_T6_) ;  /* 0xffffff9810007950 */ /* 0x000fec0003c3ffff */
.L_x_276:
        /* <DEDUP_REMOVED lines=16> */
.L_x_573:


//--------------------- .text._ZN3cub18CUB_300001_SM_10006detail6reduce28DeviceReduceSingleTileKernelINS2_10policy_hubIdjN4cuda3std3__44plusIdEEE10Policy1000EPdSC_iS9_ddNS7_10__identityEEEvT0_T1_T2_T3_T4_T6_ --------------------------
	.section	.text._ZN3cub18CUB_300001_SM_10006detail6reduce28DeviceReduceSingleTileKernelINS2_10policy_hubIdjN4cuda3std3__44plusIdEEE10Policy1000EPdSC_iS9_ddNS7_10__identityEEEvT0_T1_T2_T3_T4_T6_,"ax",@progbits
	.align	128
        .global         _ZN3cub18CUB_300001_SM_10006detail6reduce28DeviceReduceSingleTileKernelINS2_10policy_hubIdjN4cuda3std3__44plusIdEEE10Policy1000EPdSC_iS9_ddNS7_10__identityEEEvT0_T1_T2_T3_T4_T6_
        .type           _ZN3cub18CUB_300001_SM_10006detail6reduce28DeviceReduceSingleTileKernelINS2_10policy_hubIdjN4cuda3std3__44plusIdEEE10Policy1000EPdSC_iS9_ddNS7_10__identityEEEvT0_T1_T2_T3_T4_T6_,@function
        .size           _ZN3cub18CUB_300001_SM_10006detail6reduce28DeviceReduceSingleTileKernelINS2_10policy_hubIdjN4cuda3std3__44plusIdEEE10Policy1000EPdSC_iS9_ddNS7_10__identityEEEvT0_T1_T2_T3_T4_T6_,(.L_x_579 - _ZN3cub18CUB_300001_SM_10006detail6reduce28DeviceReduceSingleTileKernelINS2_10policy_hubIdjN4cuda3std3__44plusIdEEE10Policy1000EPdSC_iS9_ddNS7_10__identityEEEvT0_T1_T2_T3_T4_T6_)
        .other          _ZN3cub18CUB_300001_SM_10006detail6reduce28DeviceReduceSingleTileKernelINS2_10policy_hubIdjN4cuda3std3__44plusIdEEE10Policy1000EPdSC_iS9_ddNS7_10__identityEEEvT0_T1_T2_T3_T4_T6_,@"STO_CUDA_ENTRY STV_DEFAULT"
_ZN3cub18CUB_300001_SM_10006detail6reduce28DeviceReduceSingleTileKernelINS2_10policy_hubIdjN4cuda3std3__44plusIdEEE10Policy1000EPdSC_iS9_ddNS7_10__identityEEEvT0_T1_T2_T3_T4_T6_:
.text._ZN3cub18CUB_300001_SM_10006detail6reduce28DeviceReduceSingleTileKernelINS2_10policy_hubIdjN4cuda3std3__44plusIdEEE10Policy1000EPdSC_iS9_ddNS7_10__identityEEEvT0_T1_T2_T3_T4_T6_:
        /* <DEDUP_REMOVED lines=13> */
.L_x_277:
        /* <DEDUP_REMOVED lines=13> */
.L_x_281:
[----:B------:R-:W-:Y:S05]  /*01a0*/  BSYNC.RECONVERGENT B1 ;  /* 0x0000000000017941 */ /* 0x000fea0003800200 */
.L_x_280:
[----:B------:R-:W-:Y:S01]  /*01b0*/  ISETP.GE.AND P0, PT, R5, R4, PT ;  /* 0x000000040500720c */ /* 0x000fe20003f06270 */
[----:B------:R-:W-:-:S12]  /*01c0*/  BSSY.RECONVERGENT B1, `(.L_x_282) ;  /* 0x0000078000017945 */ /* 0x000fd80003800200 */
[----:B------:R-:W-:Y:S05]  /*01d0*/  @P0 BRA `(.L_x_283) ;  /* 0x0000000400d80947 */ /* 0x000fea0003800000 */
[----:B------:R-:W-:Y:S01]  /*01e0*/  LOP3.LUT R9, RZ, R5, RZ, 0x33, !PT ;  /* 0x00000005ff097212 */ /* 0x000fe200078e33ff */
[----:B------:R-:W-:Y:S04]  /*01f0*/  BSSY.RECONVERGENT B2, `(.L_x_284) ;  /* 0x0000019000027945 */ /* 0x000fe80003800200 */
[----:B------:R-:W-:-:S04]  /*0200*/  IMAD.IADD R9, R9, 0x1, R4 ;  /* 0x0000000109097824 */ /* 0x000fc800078e0204 */
[C---:B------:R-:W-:Y:S01]  /*0210*/  IMAD.HI.U32 R0, R9.reuse, -0x33333333, RZ ;  /* 0xcccccccd09007827 */ /* 0x040fe200078e00ff */
[----:B------:R-:W-:-:S04]  /*0220*/  ISETP.GE.U32.AND P0, PT, R9, 0x780, PT ;  /* 0x000007800900780c */ /* 0x000fc80003f06070 */
[----:B------:R-:W-:-:S04]  /*0230*/  SHF.R.U32.HI R0, RZ, 0x9, R0 ;  /* 0x00000009ff007819 */ /* 0x000fc80000011600 */
[----:B------:R-:W-:-:S04]  /*0240*/  LOP3.LUT R2, R0, 0x3, RZ, 0xc0, !PT ;  /* 0x0000000300027812 */ /* 0x000fc800078ec0ff */
[----:B------:R-:W-:-:S13]  /*0250*/  ISETP.NE.AND P1, PT, R2, 0x3, PT ;  /* 0x000000030200780c */ /* 0x000fda0003f25270 */
[----:B------:R-:W-:Y:S05]  /*0260*/  @!P1 BRA `(.L_x_285) ;  /* 0x0000000000449947 */ /* 0x000fea0003800000 */
[----:B------:R-:W0:Y:S01]  /*0270*/  LDC.64 R8, c[0x0][0x380] ;  /* 0x0000e000ff087b82 */ /* 0x000e220000000a00 */
[----:B------:R-:W-:-:S05]  /*0280*/  VIADD R0, R0, 0x1 ;  /* 0x0000000100007836 */ /* 0x000fca0000000000 */
[----:B------:R-:W-:-:S05]  /*0290*/  LOP3.LUT R0, R0, 0x3, RZ, 0xc0, !PT ;  /* 0x0000000300007812 */ /* 0x000fca00078ec0ff */
[----:B------:R-:W-:Y:S02]  /*02a0*/  IMAD.MOV R0, RZ, RZ, -R0 ;  /* 0x000000ffff007224 */ /* 0x000fe400078e0a00 */
[----:B0-----:R-:W-:-:S04]  /*02b0*/  IMAD.WIDE.U32 R8, R5, 0x8, R8 ;  /* 0x0000000805087825 */ /* 0x001fc800078e0008 */
[----:B------:R-:W-:Y:S02]  /*02c0*/  IMAD.MOV.U32 R2, RZ, RZ, R8 ;  /* 0x000000ffff027224 */ /* 0x000fe400078e0008 */
[----:B------:R-:W-:-:S07]  /*02d0*/  IMAD.MOV.U32 R11, RZ, RZ, R9 ;  /* 0x000000ffff0b7224 */ /* 0x000fce00078e0009 */
.L_x_286:
        /* <DEDUP_REMOVED lines=10> */
.L_x_285:
[----:B------:R-:W-:Y:S05]  /*0380*/  BSYNC.RECONVERGENT B2 ;  /* 0x0000000000027941 */ /* 0x000fea0003800200 */
.L_x_284:
        /* <DEDUP_REMOVED lines=8> */
.L_x_289:
        /* <DEDUP_REMOVED lines=43> */
.L_x_288:
[----:B------:R-:W-:Y:S05]  /*06c0*/  BSYNC.RECONVERGENT B2 ;  /* 0x0000000000027941 */ /* 0x000fea0003800200 */
.L_x_287:
        /* <DEDUP_REMOVED lines=26> */
.L_x_291:
[----:B------:R-:W-:Y:S05]  /*0870*/  BSYNC.RECONVERGENT B2 ;  /* 0x0000000000027941 */ /* 0x000fea0003800200 */
.L_x_290:
        /* <DEDUP_REMOVED lines=12> */
.L_x_283:
[----:B------:R-:W-:Y:S05]  /*0940*/  BSYNC.RECONVERGENT B1 ;  /* 0x0000000000017941 */ /* 0x000fea0003800200 */
.L_x_282:
        /* <DEDUP_REMOVED lines=47> */
[----:B------:R-:W0:Y:S04]  /*0c40*/  LDS.128 R8, [UR4+0x20] ;  /* 0x00002004ff087984 */ /* 0x000e280008000c00 */
[----:B------:R-:W1:Y:S04]  /*0c50*/  LDS.128 R16, [UR4+0x30] ;  /* 0x00003004ff107984 */ /* 0x000e680008000c00 */
[----:B--2---:R-:W2:Y:S01]  /*0c60*/  LDS.128 R4, [UR4+0x40] ;  /* 0x00004004ff047984 */ /* 0x004ea20008000c00 */
[----:B0-----:R-:W-:-:S03]  /*0c70*/  DADD R8, R12, R8 ;  /* 0x000000000c087229 */ /* 0x001fc60000000008 */
[----:B------:R-:W-:Y:S05]  /*0c80*/  LDS.128 R12, [UR4+0x60] ;  /* 0x00006004ff0c7984 */ /* 0x000fea0008000c00 */
[----:B------:R-:W-:Y:S02]  /*0c90*/  DADD R2, R8, R10 ;  /* 0x0000000008027229 */ /* 0x000fe4000000000a */
[----:B------:R-:W0:Y:S06]  /*0ca0*/  LDS.128 R8, [UR4+0x50] ;  /* 0x00005004ff087984 */ /* 0x000e2c0008000c00 */
[----:B-1----:R-:W-:-:S08]  /*0cb0*/  DADD R2, R2, R16 ;  /* 0x0000000002027229 */ /* 0x002fd00000000010 */
[----:B------:R-:W-:-:S08]  /*0cc0*/  DADD R2, R2, R18 ;  /* 0x0000000002027229 */ /* 0x000fd00000000012 */
[----:B--2---:R-:W-:-:S08]  /*0cd0*/  DADD R2, R2, R4 ;  /* 0x0000000002027229 */ /* 0x004fd00000000004 */
[----:B------:R-:W-:Y:S01]  /*0ce0*/  DADD R2, R2, R6 ;  /* 0x0000000002027229 */ /* 0x000fe20000000006 */
[----:B------:R-:W1:Y:S07]  /*0cf0*/  LDS.128 R4, [UR4+0x70] ;  /* 0x00007004ff047984 */ /* 0x000e6e0008000c00 */
[----:B0-----:R-:W-:-:S08]  /*0d00*/  DADD R2, R2, R8 ;  /* 0x0000000002027229 */ /* 0x001fd00000000008 */
[----:B------:R-:W-:Y:S01]  /*0d10*/  DADD R2, R2, R10 ;  /* 0x0000000002027229 */ /* 0x000fe2000000000a */
[----:B------:R-:W0:Y:S07]  /*0d20*/  LDS.128 R8, [UR4+0x80] ;  /* 0x00008004ff087984 */ /* 0x000e2e0008000c00 */
[----:B------:R-:W-:-:S08]  /*0d30*/  DADD R2, R2, R12 ;  /* 0x0000000002027229 */ /* 0x000fd0000000000c */
[----:B------:R-:W-:Y:S01]  /*0d40*/  DADD R2, R2, R14 ;  /* 0x0000000002027229 */ /* 0x000fe2000000000e */
[----:B------:R-:W2:Y:S07]  /*0d50*/  LDS.128 R12, [UR4+0x90] ;  /* 0x00009004ff0c7984 */ /* 0x000eae0008000c00 */
[----:B-1----:R-:W-:-:S08]  /*0d60*/  DADD R2, R2, R4 ;  /* 0x0000000002027229 */ /* 0x002fd00000000004 */
[----:B------:R-:W-:Y:S01]  /*0d70*/  DADD R2, R2, R6 ;  /* 0x0000000002027229 */ /* 0x000fe20000000006 */
[----:B------:R-:W1:Y:S07]  /*0d80*/  LDS.128 R4, [UR4+0xa0] ;  /* 0x0000a004ff047984 */ /* 0x000e6e0008000c00 */
[----:B0-----:R-:W-:Y:S01]  /*0d90*/  DADD R2, R2, R8 ;  /* 0x0000000002027229 */ /* 0x001fe20000000008 */
[----:B------:R-:W0:Y:S07]  /*0da0*/  LDS.64 R8, [UR4+0xb0] ;  /* 0x0000b004ff087984 */ /* 0x000e2e0008000a00 */
[----:B------:R-:W-:-:S08]  /*0db0*/  DADD R2, R2, R10 ;  /* 0x0000000002027229 */ /* 0x000fd0000000000a */
[----:B--2---:R-:W-:-:S08]  /*0dc0*/  DADD R2, R2, R12 ;  /* 0x0000000002027229 */ /* 0x004fd0000000000c */
[----:B------:R-:W-:-:S08]  /*0dd0*/  DADD R2, R2, R14 ;  /* 0x0000000002027229 */ /* 0x000fd0000000000e */
[----:B-1----:R-:W-:-:S08]  /*0de0*/  DADD R2, R2, R4 ;  /* 0x0000000002027229 */ /* 0x002fd00000000004 */
[----:B------:R-:W-:-:S08]  /*0df0*/  DADD R2, R2, R6 ;  /* 0x0000000002027229 */ /* 0x000fd00000000006 */
[----:B0-----:R-:W-:Y:S01]  /*0e00*/  DADD R12, R2, R8 ;  /* 0x00000000020c7229 */ /* 0x001fe20000000008 */
[----:B------:R-:W-:Y:S10]  /*0e10*/  BRA `(.L_x_293) ;  /* 0x0000001800487947 */ /* 0x000ff40003800000 */
.L_x_292:
        /* <DEDUP_REMOVED lines=39> */
[----:B------:R-:W-:Y:S01]  /*1090*/  @!P1 MOV R10, 0x400 ;  /* 0x00000400000a9802 */ /* 0x000fe20000000f00 */
[----:B------:R-:W-:Y:S01]  /*10a0*/  SHFL.DOWN PT, R6, R8, 0x10, R5 ;  /* 0x0a00000008067989 */ /* 0x000fe200000e0005 */
[----:B------:R-:W-:Y:S02]  /*10b0*/  ISETP.GT.AND P0, PT, R0, R5, PT ;  /* 0x000000050000720c */ /* 0x000fe40003f04270 */
[----:B0-----:R-:W-:Y:S01]  /*10c0*/  @!P1 LEA R11, R13, R10, 0x18 ;  /* 0x0000000a0d0b9211 */ /* 0x001fe200078ec0ff */
[----:B------:R-:W0:Y:S04]  /*10d0*/  SHFL.DOWN PT, R7, R9, 0x10, R5 ;  /* 0x0a00000009077989 */ /* 0x000e2800000e0005 */
[----:B------:R-:W-:Y:S01]  /*10e0*/  @!P1 IMAD.IADD R11, R2, 0x1, R11 ;  /* 0x00000001020b9824 */ /* 0x000fe200078e020b */
[----:B0-----:R-:W-:-:S10]  /*10f0*/  DADD R6, R6, R8 ;  /* 0x0000000006067229 */ /* 0x001fd40000000008 */
        /* <DEDUP_REMOVED lines=8> */
[----:B------:R-:W-:Y:S01]  /*1180*/  ISETP.GT.AND P1, PT, R4, 0x20, PT ;  /* 0x000000200400780c */ /* 0x000fe20003f24270 */
[----:B0-----:R-:W-:-:S09]  /*1190*/  ULEA UR4, UR5, UR4, 0x18 ;  /* 0x0000000405047291 */ /* 0x001fd2000f8ec0ff */
[----:B------:R-:W0:Y:S04]  /*11a0*/  LDS.128 R16, [UR4+0x20] ;  /* 0x00002004ff107984 */ /* 0x000e280008000c00 */
[----:B-1----:R-:W1:Y:S01]  /*11b0*/  LDS.128 R8, [UR4+0x30] ;  /* 0x00003004ff087984 */ /* 0x002e620008000c00 */
[----:B0-----:R-:W-:-:S10]  /*11c0*/  DADD R16, R12, R16 ;  /* 0x000000000c107229 */ /* 0x001fd40000000010 */
[----:B------:R-:W-:Y:S02]  /*11d0*/  FSEL R2, R16, R12, P1 ;  /* 0x0000000c10027208 */ /* 0x000fe40000800000 */
[----:B------:R-:W-:Y:S02]  /*11e0*/  FSEL R3, R17, R13, P1 ;  /* 0x0000000d11037208 */ /* 0x000fe40000800000 */
[----:B------:R-:W-:Y:S01]  /*11f0*/  ISETP.GT.AND P1, PT, R4, 0x40, PT ;  /* 0x000000400400780c */ /* 0x000fe20003f24270 */
[----:B------:R-:W0:Y:S03]  /*1200*/  LDS.128 R12, [UR4+0x40] ;  /* 0x00004004ff0c7984 */ /* 0x000e260008000c00 */
        /* <DEDUP_REMOVED lines=65> */
[----:B------:R-:W1:Y:S01]  /*1620*/  LDS.64 R2, [UR4+0xb0] ;  /* 0x0000b004ff027984 */ /* 0x000e620008000a00 */
        /* <DEDUP_REMOVED lines=11> */
[----:B------:R-:W-:Y:S01]  /*16e0*/  FSEL R13, R3, R7, P1 ;  /* 0x00000007030d7208 */ /* 0x000fe20000800000 */
[----:B------:R-:W-:Y:S06]  /*16f0*/  BRA `(.L_x_293) ;  /* 0x0000001000107947 */ /* 0x000fec0003800000 */
.L_x_279:
[----:B------:R-:W0:Y:S01]  /*1700*/  S2R R0, SR_TID.X ;  /* 0x0000000000007919 */ /* 0x000e220000002100 */
[----:B------:R-:W0:Y:S02]  /*1710*/  LDC.64 R6, c[0x0][0x380] ;  /* 0x0000e000ff067b82 */ /* 0x000e240000000a00 */
[----:B0-----:R-:W-:-:S05]  /*1720*/  IMAD.WIDE.U32 R6, R0, 0x8, R6 ;  /* 0x0000000800067825 */ /* 0x001fca00078e0006 */
[----:B------:R-:W2:Y:S04]  /*1730*/  LDG.E.64.CONSTANT R20, desc[UR6][R6.64] ;  /* 0x0000000606147981 */ /* 0x000ea8000c1e9b00 */
[----:B------:R-:W2:Y:S04]  /*1740*/  LDG.E.64.CONSTANT R2, desc[UR6][R6.64+0x1400] ;  /* 0x0014000606027981 */ /* 0x000ea8000c1e9b00 */
[----:B------:R-:W3:Y:S04]  /*1750*/  LDG.E.64.CONSTANT R8, desc[UR6][R6.64+0x2800] ;  /* 0x0028000606087981 */ /* 0x000ee8000c1e9b00 */
[----:B------:R-:W4:Y:S04]  /*1760*/  LDG.E.64.CONSTANT R10, desc[UR6][R6.64+0x3c00] ;  /* 0x003c0006060a7981 */ /* 0x000f28000c1e9b00 */
[----:B------:R-:W5:Y:S04]  /*1770*/  LDG.E.64.CONSTANT R12, desc[UR6][R6.64+0x5000] ;  /* 0x00500006060c7981 */ /* 0x000f68000c1e9b00 */
[----:B------:R-:W5:Y:S04]  /*1780*/  LDG.E.64.CONSTANT R14, desc[UR6][R6.64+0x6400] ;  /* 0x00640006060e7981 */ /* 0x000f68000c1e9b00 */
[----:B------:R-:W5:Y:S04]  /*1790*/  LDG.E.64.CONSTANT R16, desc[UR6][R6.64+0x7800] ;  /* 0x0078000606107981 */ /* 0x000f68000c1e9b00 */
[----:B------:R-:W5:Y:S01]  /*17a0*/  LDG.E.64.CONSTANT R18, desc[UR6][R6.64+0x8c00] ;  /* 0x008c000606127981 */ /* 0x000f62000c1e9b00 */
[----:B------:R-:W-:Y:S01]  /*17b0*/  ISETP.GE.U32.AND P0, PT, R4, 0x2800, PT ;  /* 0x000028000400780c */ /* 0x000fe20003f06070 */
[----:B--2---:R-:W-:-:S08]  /*17c0*/  DADD R2, R20, R2 ;  /* 0x0000000014027229 */ /* 0x004fd00000000002 */
[----:B---3--:R-:W-:Y:S01]  /*17d0*/  DADD R2, R8, R2 ;  /* 0x0000000008027229 */ /* 0x008fe20000000002 */
[----:B------:R-:W-:-:S07]  /*17e0*/  IMAD.MOV.U32 R9, RZ, RZ, 0x1400 ;  /* 0x00001400ff097424 */ /* 0x000fce00078e00ff */
[----:B----4-:R-:W-:-:S08]  /*17f0*/  DADD R2, R10, R2 ;  /* 0x000000000a027229 */ /* 0x010fd00000000002 */
[----:B-----5:R-:W-:-:S08]  /*1800*/  DADD R2, R12, R2 ;  /* 0x000000000c027229 */ /* 0x020fd00000000002 */
[----:B------:R-:W-:-:S08]  /*1810*/  DADD R2, R14, R2 ;  /* 0x000000000e027229 */ /* 0x000fd00000000002 */
[----:B------:R-:W-:-:S08]  /*1820*/  DADD R2, R16, R2 ;  /* 0x0000000010027229 */ /* 0x000fd00000000002 */
[----:B------:R-:W-:Y:S01]  /*1830*/  DADD R2, R18, R2 ;  /* 0x0000000012027229 */ /* 0x000fe20000000002 */
[----:B------:R-:W-:Y:S10]  /*1840*/  @!P0 BRA `(.L_x_294) ;  /* 0x00000000006c8947 */ /* 0x000ff40003800000 */
[----:B------:R-:W0:Y:S01]  /*1850*/  LDC R26, c[0x0][0x390] ;  /* 0x0000e400ff1a7b82 */ /* 0x000e220000000800 */
[----:B------:R-:W-:Y:S02]  /*1860*/  VIADD R8, R4, 0xffffec00 ;  /* 0xffffec0004087836 */ /* 0x000fe40000000000 */
[----:B------:R-:W-:-:S07]  /*1870*/  IMAD.MOV.U32 R9, RZ, RZ, 0x1400 ;  /* 0x00001400ff097424 */ /* 0x000fce00078e00ff */
.L_x_296:
[----:B------:R-:W-:-:S05]  /*1880*/  IMAD.WIDE R12, R9, 0x8, R6 ;  /* 0x00000008090c7825 */ /* 0x000fca00078e0206 */
[----:B------:R-:W2:Y:S04]  /*1890*/  LDG.E.64.CONSTANT R4, desc[UR6][R12.64] ;  /* 0x000000060c047981 */ /* 0x000ea8000c1e9b00 */
[----:B------:R-:W3:Y:S04]  /*18a0*/  LDG.E.64.CONSTANT R14, desc[UR6][R12.64+0x1400] ;  /* 0x001400060c0e7981 */ /* 0x000ee8000c1e9b00 */
[----:B------:R-:W4:Y:S04]  /*18b0*/  LDG.E.64.CONSTANT R16, desc[UR6][R12.64+0x2800] ;  /* 0x002800060c107981 */ /* 0x000f28000c1e9b00 */
[----:B------:R-:W5:Y:S04]  /*18c0*/  LDG.E.64.CONSTANT R18, desc[UR6][R12.64+0x3c00] ;  /* 0x003c00060c127981 */ /* 0x000f68000c1e9b00 */
        /* <DEDUP_REMOVED lines=8> */
[----:B------:R-:W-:-:S08]  /*1950*/  DADD R4, R20, R4 ;  /* 0x0000000014047229 */ /* 0x000fd00000000004 */
[----:B------:R-:W-:Y:S01]  /*1960*/  DADD R22, R22, R4 ;  /* 0x0000000016167229 */ /* 0x000fe20000000004 */
[----:B0-----:R-:W-:-:S04]  /*1970*/  IMAD.MOV.U32 R4, RZ, RZ, R26 ;  /* 0x000000ffff047224 */ /* 0x001fc800078e001a */
[----:B------:R-:W-:-:S03]  /*1980*/  IMAD.IADD R2, R4, 0x1, -R9 ;  /* 0x0000000104027824 */ /* 0x000fc600078e0a09 */
[----:B------:R-:W-:Y:S02]  /*1990*/  DADD R22, R24, R22 ;  /* 0x0000000018167229 */ /* 0x000fe40000000016 */
[----:B------:R-:W-:-:S06]  /*19a0*/  ISETP.GE.AND P0, PT, R2, 0x1400, PT ;  /* 0x000014000200780c */ /* 0x000fcc0003f06270 */
[----:B------:R-:W-:-:S07]  /*19b0*/  DADD R2, R10, R22 ;  /* 0x000000000a027229 */ /* 0x000fce0000000016 */
[----:B------:R-:W-:Y:S05]  /*19c0*/  @!P0 BRA `(.L_x_295) ;  /* 0x0000000800348947 */ /* 0x000fea0003800000 */
[----:B------:R-:W-:-:S05]  /*19d0*/  VIADD R9, R9, 0x1400 ;  /* 0x0000140009097836 */ /* 0x000fca0000000000 */
[----:B------:R-:W-:-:S13]  /*19e0*/  ISETP.GT.AND P0, PT, R9, R8, PT ;  /* 0x000000080900720c */ /* 0x000fda0003f04270 */
[----:B------:R-:W-:Y:S05]  /*19f0*/  @!P0 BRA `(.L_x_296) ;  /* 0xfffffffc00a08947 */ /* 0x000fea000383ffff */
.L_x_294:
[----:B------:R-:W-:-:S13]  /*1a00*/  ISETP.GE.AND P0, PT, R9, R4, PT ;  /* 0x000000040900720c */ /* 0x000fda0003f06270 */
[----:B------:R-:W-:Y:S05]  /*1a10*/  @P0 BRA `(.L_x_295) ;  /* 0x0000000800200947 */ /* 0x000fea0003800000 */
[----:B------:R-:W-:Y:S01]  /*1a20*/  IMAD.IADD R39, R4, 0x1, -R9 ;  /* 0x0000000104277824 */ /* 0x000fe200078e0a09 */
[----:B------:R-:W-:Y:S04]  /*1a30*/  BSSY.RECONVERGENT B1, `(.L_x_295) ;  /* 0x0000086000017945 */ /* 0x000fe80003800200 */
[----:B------:R-:W-:-:S13]  /*1a40*/  ISETP.GE.AND P0, PT, R0, R39, PT ;  /* 0x000000270000720c */ /* 0x000fda0003f06270 */
[----:B------:R-:W-:Y:S05]  /*1a50*/  @P0 BRA `(.L_x_297) ;  /* 0x00000008000c0947 */ /* 0x000fea0003800000 */
[----:B------:R-:W-:Y:S01]  /*1a60*/  LOP3.LUT R5, RZ, R0, RZ, 0x33, !PT ;  /* 0x00000000ff057212 */ /* 0x000fe200078e33ff */
[----:B------:R-:W-:Y:S01]  /*1a70*/  BSSY.RECONVERGENT B2, `(.L_x_298) ;  /* 0x0000017000027945 */ /* 0x000fe20003800200 */
[----:B------:R-:W-:Y:S02]  /*1a80*/  IMAD.MOV.U32 R38, RZ, RZ, R0 ;  /* 0x000000ffff267224 */ /* 0x000fe400078e0000 */
[----:B------:R-:W-:-:S04]  /*1a90*/  IADD3 R5, PT, PT, -R9, R4, R5 ;  /* 0x0000000409057210 */ /* 0x000fc80007ffe105 */
[C---:B------:R-:W-:Y:S01]  /*1aa0*/  ISETP.GE.U32.AND P1, PT, R5.reuse, 0x780, PT ;  /* 0x000007800500780c */ /* 0x040fe20003f26070 */
[----:B------:R-:W-:-:S05]  /*1ab0*/  IMAD.HI.U32 R4, R5, -0x33333333, RZ ;  /* 0xcccccccd05047827 */ /* 0x000fca00078e00ff */
[----:B------:R-:W-:-:S04]  /*1ac0*/  SHF.R.U32.HI R4, RZ, 0x9, R4 ;  /* 0x00000009ff047819 */ /* 0x000fc80000011604 */
[----:B------:R-:W-:-:S04]  /*1ad0*/  LOP3.LUT R6, R4, 0x3, RZ, 0xc0, !PT ;  /* 0x0000000304067812 */ /* 0x000fc800078ec0ff */
[----:B------:R-:W-:-:S13]  /*1ae0*/  ISETP.NE.AND P0, PT, R6, 0x3, PT ;  /* 0x000000030600780c */ /* 0x000fda0003f05270 */
[----:B------:R-:W-:Y:S05]  /*1af0*/  @!P0 BRA `(.L_x_299) ;  /* 0x0000000000388947 */ /* 0x000fea0003800000 */
[----:B------:R-:W0:Y:S01]  /*1b00*/  LDC.64 R6, c[0x0][0x380] ;  /* 0x0000e000ff067b82 */ /* 0x000e220000000a00 */
[----:B------:R-:W-:Y:S02]  /*1b10*/  VIADD R4, R4, 0x1 ;  /* 0x0000000104047836 */ /* 0x000fe40000000000 */
[----:B------:R-:W-:Y:S02]  /*1b20*/  IMAD.IADD R11, R0, 0x1, R9 ;  /* 0x00000001000b7824 */ /* 0x000fe400078e0209 */
[----:B------:R-:W-:Y:S01]  /*1b30*/  IMAD.MOV.U32 R38, RZ, RZ, R0 ;  /* 0x000000ffff267224 */ /* 0x000fe200078e0000 */
[----:B------:R-:W-:-:S05]  /*1b40*/  LOP3.LUT R4, R4, 0x3, RZ, 0xc0, !PT ;  /* 0x0000000304047812 */ /* 0x000fca00078ec0ff */
[----:B------:R-:W-:-:S07]  /*1b50*/  IMAD.MOV R8, RZ, RZ, -R4 ;  /* 0x000000ffff087224 */ /* 0x000fce00078e0a04 */
.L_x_300:
[----:B0-----:R-:W-:-:S06]  /*1b60*/  IMAD.WIDE.U32 R4, R11, 0x8, R6 ;  /* 0x000000080b047825 */ /* 0x001fcc00078e0006 */
[----:B------:R-:W2:Y:S01]  /*1b70*/  LDG.E.64.CONSTANT R4, desc[UR6][R4.64] ;  /* 0x0000000604047981 */ /* 0x000ea2000c1e9b00 */
[----:B------:R-:W-:Y:S02]  /*1b80*/  VIADD R8, R8, 0x1 ;  /* 0x0000000108087836 */ /* 0x000fe40000000000 */
[----:B------:R-:W-:Y:S02]  /*1b90*/  VIADD R38, R38, 0x280 ;  /* 0x0000028026267836 */ /* 0x000fe40000000000 */
[----:B------:R-:W-:Y:S01]  /*1ba0*/  VIADD R11, R11, 0x280 ;  /* 0x000002800b0b7836 */ /* 0x000fe20000000000 */
[----:B------:R-:W-:Y:S01]  /*1bb0*/  ISETP.NE.AND P0, PT, R8, RZ, PT ;  /* 0x000000ff0800720c */ /* 0x000fe20003f05270 */
[----:B--2---:R-:W-:-:S12]  /*1bc0*/  DADD R2, R4, R2 ;  /* 0x0000000004027229 */ /* 0x004fd80000000002 */
[----:B------:R-:W-:Y:S05]  /*1bd0*/  @P0 BRA `(.L_x_300) ;  /* 0xfffffffc00e00947 */ /* 0x000fea000383ffff */
.L_x_299:
[----:B------:R-:W-:Y:S05]  /*1be0*/  BSYNC.RECONVERGENT B2 ;  /* 0x0000000000027941 */ /* 0x000fea0003800200 */
.L_x_298:
[----:B------:R-:W-:Y:S05]  /*1bf0*/  @!P1 BRA `(.L_x_297) ;  /* 0x0000000400a49947 */ /* 0x000fea0003800000 */
[----:B------:R-:W0:Y:S01]  /*1c00*/  LDCU.64 UR4, c[0x0][0x380] ;  /* 0x00007000ff0477ac */ /* 0x000e220008000a00 */
[----:B------:R-:W-:Y:S01]  /*1c10*/  IMAD.IADD R7, R39, 0x1, -R38 ;  /* 0x0000000127077824 */ /* 0x000fe200078e0a26 */
[C---:B------:R-:W-:Y:S01]  /*1c20*/  IADD3 R5, P0, PT, R38.reuse, R9, RZ ;  /* 0x0000000926057210 */ /* 0x040fe20007f1e0ff */
[----:B------:R-:W-:Y:S01]  /*1c30*/  BSSY.RECONVERGENT B2, `(.L_x_301) ;  /* 0x000003a000027945 */ /* 0x000fe20003800200 */
[----:B------:R-:W-:Y:S02]  /*1c40*/  IMAD.IADD R40, R38, 0x1, R9 ;  /* 0x0000000126287824 */ /* 0x000fe400078e0209 */
        /* <DEDUP_REMOVED lines=10> */
.L_x_303:
[----:B------:R-:W0:Y:S01]  /*1cf0*/  LDC.64 R30, c[0x0][0x380] ;  /* 0x0000e000ff1e7b82 */ /* 0x000e220000000a00 */
[----:B------:R-:W2:Y:S04]  /*1d00*/  LDG.E.64.CONSTANT R8, desc[UR6][R4.64+-0x1400] ;  /* 0xffec000604087981 */ /* 0x000ea8000c1e9b00 */
[----:B------:R-:W3:Y:S01]  /*1d10*/  LDG.E.64.CONSTANT R10, desc[UR6][R4.64] ;  /* 0x00000006040a7981 */ /* 0x000ee2000c1e9b00 */
[----:B------:R-:W-:-:S03]  /*1d20*/  VIADD R15, R40, 0xa00 ;  /* 0x00000a00280f7836 */ /* 0x000fc60000000000 */
[----:B------:R-:W4:Y:S04]  /*1d30*/  LDG.E.64.CONSTANT R12, desc[UR6][R4.64+0x1400] ;  /* 0x00140006040c7981 */ /* 0x000f28000c1e9b00 */
[----:B------:R-:W5:Y:S04]  /*1d40*/  LDG.E.64.CONSTANT R16, desc[UR6][R4.64+0x3c00] ;  /* 0x003c000604107981 */ /* 0x000f68000c1e9b00 */
[----:B------:R-:W5:Y:S01]  /*1d50*/  LDG.E.64.CONSTANT R18, desc[UR6][R4.64+0x5000] ;  /* 0x0050000604127981 */ /* 0x000f62000c1e9b00 */
[----:B------:R-:W-:-:S03]  /*1d60*/  VIADD R23, R40, 0x1400 ;  /* 0x0000140028177836 */ /* 0x000fc60000000000 */
[----:B------:R-:W5:Y:S01]  /*1d70*/  LDG.E.64.CONSTANT R20, desc[UR6][R4.64+0x6400] ;  /* 0x0064000604147981 */ /* 0x000f62000c1e9b00 */
[----:B0-----:R-:W-:-:S03]  /*1d80*/  IMAD.WIDE.U32 R6, R40, 0x8, R30 ;  /* 0x0000000828067825 */ /* 0x001fc600078e001e */
[----:B------:R-:W5:Y:S04]  /*1d90*/  LDG.E.64.CONSTANT R24, desc[UR6][R4.64+0x8c00] ;  /* 0x008c000604187981 */ /* 0x000f68000c1e9b00 */
[----:B------:R-:W5:Y:S04]  /*1da0*/  LDG.E.64.CONSTANT R26, desc[UR6][R4.64+0xa000] ;  /* 0x00a00006041a7981 */ /* 0x000f68000c1e9b00 */
[----:B------:R-:W2:Y:S01]  /*1db0*/  LDG.E.64.CONSTANT R6, desc[UR6][R6.64] ;  /* 0x0000000606067981 */ /* 0x000ea2000c1e9b00 */
[----:B------:R-:W-:-:S03]  /*1dc0*/  IMAD.WIDE.U32 R14, R15, 0x8, R30 ;  /* 0x000000080f0e7825 */ /* 0x000fc600078e001e */
[----:B------:R-:W5:Y:S04]  /*1dd0*/  LDG.E.64.CONSTANT R28, desc[UR6][R4.64+0xb400] ;  /* 0x00b40006041c7981 */ /* 0x000f68000c1e9b00 */
[----:B------:R-:W5:Y:S01]  /*1de0*/  LDG.E.64.CONSTANT R14, desc[UR6][R14.64] ;  /* 0x000000060e0e7981 */ /* 0x000f62000c1e9b00 */
[----:B------:R-:W-:-:S03]  /*1df0*/  IMAD.WIDE.U32 R22, R23, 0x8, R30 ;  /* 0x0000000817167825 */ /* 0x000fc600078e001e */
[----:B------:R-:W5:Y:S04]  /*1e00*/  LDG.E.64.CONSTANT R34, desc[UR6][R4.64+0xf000] ;  /* 0x00f0000604227981 */ /* 0x000f68000c1e9b00 */
[----:B------:R-:W5:Y:S01]  /*1e10*/  LDG.E.64.CONSTANT R22, desc[UR6][R22.64] ;  /* 0x0000000616167981 */ /* 0x000f62000c1e9b00 */
[----:B------:R-:W-:-:S03]  /*1e20*/  VIADD R33, R40, 0x1e00 ;  /* 0x00001e0028217836 */ /* 0x000fc60000000000 */
[----:B------:R-:W5:Y:S01]  /*1e30*/  LDG.E.64.CONSTANT R36, desc[UR6][R4.64+0x10400] ;  /* 0x0104000604247981 */ /* 0x000f62000c1e9b00 */
[----:B------:R-:W-:-:S03]  /*1e40*/  IMAD.WIDE.U32 R30, R33, 0x8, R30 ;  /* 0x00000008211e7825 */ /* 0x000fc600078e001e */
[----:B------:R0:W5:Y:S04]  /*1e50*/  LDG.E.64.CONSTANT R32, desc[UR6][R4.64+0xdc00] ;  /* 0x00dc000604207981 */ /* 0x000168000c1e9b00 */
[----:B------:R-:W5:Y:S01]  /*1e60*/  LDG.E.64.CONSTANT R30, desc[UR6][R30.64] ;  /* 0x000000061e1e7981 */ /* 0x000f62000c1e9b00 */
[----:B------:R-:W-:-:S05]  /*1e70*/  VIADD R38, R38, 0x2800 ;  /* 0x0000280026267836 */ /* 0x000fca0000000000 */
[----:B------:R-:W-:Y:S02]  /*1e80*/  ISETP.GE.AND P1, PT, R38, R41, PT ;  /* 0x000000292600720c */ /* 0x000fe40003f26270 */
[----:B0-----:R-:W-:Y:S01]  /*1e90*/  IADD3 R4, P2, PT, R4, 0x14000, RZ ;  /* 0x0001400004047810 */ /* 0x001fe20007f5e0ff */
[----:B------:R-:W-:-:S04]  /*1ea0*/  VIADD R40, R40, 0x2800 ;  /* 0x0000280028287836 */ /* 0x000fc80000000000 */
[----:B------:R-:W-:Y:S01]  /*1eb0*/  IMAD.X R5, RZ, RZ, R5, P2 ;  /* 0x000000ffff057224 */ /* 0x000fe200010e0605 */
[----:B--2---:R-:W-:-:S08]  /*1ec0*/  DADD R6, R6, R2 ;  /* 0x0000000006067229 */ /* 0x004fd00000000002 */
[----:B------:R-:W-:-:S08]  /*1ed0*/  DADD R6, R6, R8 ;  /* 0x0000000006067229 */ /* 0x000fd00000000008 */
[----:B---3--:R-:W-:-:S08]  /*1ee0*/  DADD R6, R6, R10 ;  /* 0x0000000006067229 */ /* 0x008fd0000000000a */
[----:B----4-:R-:W-:-:S08]  /*1ef0*/  DADD R6, R6, R12 ;  /* 0x0000000006067229 */ /* 0x010fd0000000000c */
        /* <DEDUP_REMOVED lines=13> */
.L_x_302:
[----:B------:R-:W-:Y:S05]  /*1fd0*/  BSYNC.RECONVERGENT B2 ;  /* 0x0000000000027941 */ /* 0x000fea0003800200 */
.L_x_301:
[----:B------:R-:W-:Y:S01]  /*1fe0*/  IMAD.IADD R6, R39, 0x1, -R38 ;  /* 0x0000000127067824 */ /* 0x000fe200078e0a26 */
[----:B------:R-:W-:Y:S04]  /*1ff0*/  BSSY.RECONVERGENT B2, `(.L_x_304) ;  /* 0x000001d000027945 */ /* 0x000fe80003800200 */
[----:B------:R-:W-:-:S13]  /*2000*/  ISETP.GT.AND P1, PT, R6, 0xa00, PT ;  /* 0x00000a000600780c */ /* 0x000fda0003f24270 */
[----:B------:R-:W-:Y:S05]  /*2010*/  @!P1 BRA `(.L_x_305) ;  /* 0x0000000000689947 */ /* 0x000fea0003800000 */
[----:B------:R-:W0:Y:S01]  /*2020*/  LDC.64 R14, c[0x0][0x380] ;  /* 0x0000e000ff0e7b82 */ /* 0x000e220000000a00 */
[----:B------:R-:W2:Y:S04]  /*2030*/  LDG.E.64.CONSTANT R8, desc[UR6][R4.64+-0x1400] ;  /* 0xffec000604087981 */ /* 0x000ea8000c1e9b00 */
[----:B------:R-:W3:Y:S01]  /*2040*/  LDG.E.64.CONSTANT R10, desc[UR6][R4.64] ;  /* 0x00000006040a7981 */ /* 0x000ee2000c1e9b00 */
[----:B------:R-:W-:-:S03]  /*2050*/  VIADD R17, R40, 0xa00 ;  /* 0x00000a0028117836 */ /* 0x000fc60000000000 */
[----:B------:R-:W4:Y:S04]  /*2060*/  LDG.E.64.CONSTANT R12, desc[UR6][R4.64+0x1400] ;  /* 0x00140006040c7981 */ /* 0x000f28000c1e9b00 */
[----:B------:R-:W5:Y:S04]  /*2070*/  LDG.E.64.CONSTANT R18, desc[UR6][R4.64+0x5000] ;  /* 0x0050000604127981 */ /* 0x000f68000c1e9b00 */
[----:B------:R1:W5:Y:S01]  /*2080*/  LDG.E.64.CONSTANT R20, desc[UR6][R4.64+0x6400] ;  /* 0x0064000604147981 */ /* 0x000362000c1e9b00 */
[----:B0-----:R-:W-:-:S06]  /*2090*/  IMAD.WIDE.U32 R6, R40, 0x8, R14 ;  /* 0x0000000828067825 */ /* 0x001fcc00078e000e */
[----:B------:R-:W2:Y:S01]  /*20a0*/  LDG.E.64.CONSTANT R6, desc[UR6][R6.64] ;  /* 0x0000000606067981 */ /* 0x000ea2000c1e9b00 */
[----:B------:R-:W-:-:S03]  /*20b0*/  IMAD.WIDE.U32 R14, R17, 0x8, R14 ;  /* 0x00000008110e7825 */ /* 0x000fc600078e000e */
[----:B------:R-:W5:Y:S04]  /*20c0*/  LDG.E.64.CONSTANT R16, desc[UR6][R4.64+0x3c00] ;  /* 0x003c000604107981 */ /* 0x000f68000c1e9b00 */
[----:B------:R-:W5:Y:S01]  /*20d0*/  LDG.E.64.CONSTANT R14, desc[UR6][R14.64] ;  /* 0x000000060e0e7981 */ /* 0x000f62000c1e9b00 */
[----:B------:R-:W-:Y:S01]  /*20e0*/  PLOP3.LUT P0, PT, PT, PT, PT, 0x8, 0x80 ;  /* 0x000000000080781c */ /* 0x000fe20003f0e170 */
[----:B------:R-:W-:Y:S02]  /*20f0*/  VIADD R38, R38, 0x1400 ;  /* 0x0000140026267836 */ /* 0x000fe40000000000 */
[----:B------:R-:W-:Y:S01]  /*2100*/  VIADD R40, R40, 0x1400 ;  /* 0x0000140028287836 */ /* 0x000fe20000000000 */
[----:B--2---:R-:W-:-:S08]  /*2110*/  DADD R2, R2, R6 ;  /* 0x0000000002027229 */ /* 0x004fd00000000006 */
[----:B------:R-:W-:-:S08]  /*2120*/  DADD R2, R2, R8 ;  /* 0x0000000002027229 */ /* 0x000fd00000000008 */
[----:B---3--:R-:W-:-:S08]  /*2130*/  DADD R2, R2, R10 ;  /* 0x0000000002027229 */ /* 0x008fd0000000000a */
[----:B----4-:R-:W-:-:S08]  /*2140*/  DADD R2, R2, R12 ;  /* 0x0000000002027229 */ /* 0x010fd0000000000c */
[----:B-----5:R-:W-:-:S08]  /*2150*/  DADD R2, R2, R14 ;  /* 0x0000000002027229 */ /* 0x020fd0000000000e */
[----:B------:R-:W-:Y:S01]  /*2160*/  DADD R2, R2, R16 ;  /* 0x0000000002027229 */ /* 0x000fe20000000010 */
[----:B------:R-:W-:-:S07]  /*2170*/  IADD3 R6, P1, PT, R4, 0xa000, RZ ;  /* 0x0000a00004067810 */ /* 0x000fce0007f3e0ff */
[----:B------:R-:W-:Y:S01]  /*2180*/  DADD R2, R2, R18 ;  /* 0x0000000002027229 */ /* 0x000fe20000000012 */
[----:B-1----:R-:W-:Y:S02]  /*2190*/  IMAD.X R5, RZ, RZ, R5, P1 ;  /* 0x000000ffff057224 */ /* 0x002fe400008e0605 */
[----:B------:R-:W-:-:S05]  /*21a0*/  IMAD.MOV.U32 R4, RZ, RZ, R6 ;  /* 0x000000ffff047224 */ /* 0x000fca00078e0006 */
[----:B------:R-:W-:-:S11]  /*21b0*/  DADD R2, R2, R20 ;  /* 0x0000000002027229 */ /* 0x000fd60000000014 */
.L_x_305:
[----:B------:R-:W-:Y:S05]  /*21c0*/  BSYNC.RECONVERGENT B2 ;  /* 0x0000000000027941 */ /* 0x000fea0003800200 */
.L_x_304:
[----:B------:R-:W-:-:S13]  /*21d0*/  ISETP.LT.OR P0, PT, R38, R39, P0 ;  /* 0x000000272600720c */ /* 0x000fda0000701670 */
[----:B------:R-:W-:Y:S05]  /*21e0*/  @!P0 BRA `(.L_x_297) ;  /* 0x0000000000288947 */ /* 0x000fea0003800000 */
[----:B------:R-:W0:Y:S01]  /*21f0*/  LDC.64 R6, c[0x0][0x380] ;  /* 0x0000e000ff067b82 */ /* 0x000e220000000a00 */
[----:B------:R-:W2:Y:S04]  /*2200*/  LDG.E.64.CONSTANT R8, desc[UR6][R4.64] ;  /* 0x0000000604087981 */ /* 0x000ea8000c1e9b00 */
[----:B------:R-:W3:Y:S01]  /*2210*/  LDG.E.64.CONSTANT R10, desc[UR6][R4.64+0x1400] ;  /* 0x00140006040a7981 */ /* 0x000ee2000c1e9b00 */
[----:B0-----:R-:W-:-:S03]  /*2220*/  IMAD.WIDE.U32 R40, R40, 0x8, R6 ;  /* 0x0000000828287825 */ /* 0x001fc600078e0006 */
[----:B------:R-:W4:Y:S04]  /*2230*/  LDG.E.64.CONSTANT R6, desc[UR6][R4.64+-0x1400] ;  /* 0xffec000604067981 */ /* 0x000f28000c1e9b00 */
[----:B------:R-:W5:Y:S02]  /*2240*/  LDG.E.64.CONSTANT R40, desc[UR6][R40.64] ;  /* 0x0000000628287981 */ /* 0x000f64000c1e9b00 */
[----:B-----5:R-:W-:-:S08]  /*2250*/  DADD R2, R2, R40 ;  /* 0x0000000002027229 */ /* 0x020fd00000000028 */
[----:B----4-:R-:W-:-:S08]  /*2260*/  DADD R2, R2, R6 ;  /* 0x0000000002027229 */ /* 0x010fd00000000006 */
[----:B--2---:R-:W-:-:S08]  /*2270*/  DADD R2, R2, R8 ;  /* 0x0000000002027229 */ /* 0x004fd00000000008 */
[----:B---3--:R-:W-:-:S11]  /*2280*/  DADD R2, R2, R10 ;  /* 0x0000000002027229 */ /* 0x008fd6000000000a */
.L_x_297:
[----:B------:R-:W-:Y:S05]  /*2290*/  BSYNC.RECONVERGENT B1 ;  /* 0x0000000000017941 */ /* 0x000fea0003800200 */
.L_x_295:
        /* <DEDUP_REMOVED lines=45> */
[----:B------:R-:W1:Y:S04]  /*2570*/  LDS.128 R8, [UR4+0x20] ;  /* 0x00002004ff087984 */ /* 0x000e680008000c00 */
[----:B------:R-:W2:Y:S04]  /*2580*/  LDS.128 R16, [UR4+0x30] ;  /* 0x00003004ff107984 */ /* 0x000ea80008000c00 */
[----:B0-----:R-:W0:Y:S01]  /*2590*/  LDS.128 R4, [UR4+0x40] ;  /* 0x00004004ff047984 */ /* 0x001e220008000c00 */
[----:B-1----:R-:W-:-:S03]  /*25a0*/  DADD R8, R12, R8 ;  /* 0x000000000c087229 */ /* 0x002fc60000000008 */
[----:B------:R-:W-:Y:S05]  /*25b0*/  LDS.128 R12, [UR4+0x60] ;  /* 0x00006004ff0c7984 */ /* 0x000fea0008000c00 */
[----:B------:R-:W-:Y:S02]  /*25c0*/  DADD R2, R8, R10 ;  /* 0x0000000008027229 */ /* 0x000fe4000000000a */
[----:B------:R-:W1:Y:S06]  /*25d0*/  LDS.128 R8, [UR4+0x50] ;  /* 0x00005004ff087984 */ /* 0x000e6c0008000c00 */
[----:B--2---:R-:W-:-:S08]  /*25e0*/  DADD R2, R2, R16 ;  /* 0x0000000002027229 */ /* 0x004fd00000000010 */
[----:B------:R-:W-:-:S08]  /*25f0*/  DADD R2, R2, R18 ;  /* 0x0000000002027229 */ /* 0x000fd00000000012 */
[----:B0-----:R-:W-:-:S08]  /*2600*/  DADD R2, R2, R4 ;  /* 0x0000000002027229 */ /* 0x001fd00000000004 */
[----:B------:R-:W-:Y:S01]  /*2610*/  DADD R2, R2, R6 ;  /* 0x0000000002027229 */ /* 0x000fe20000000006 */
[----:B------:R-:W0:Y:S07]  /*2620*/  LDS.128 R4, [UR4+0x70] ;  /* 0x00007004ff047984 */ /* 0x000e2e0008000c00 */
[----:B-1----:R-:W-:-:S08]  /*2630*/  DADD R2, R2, R8 ;  /* 0x0000000002027229 */ /* 0x002fd00000000008 */
[----:B------:R-:W-:Y:S01]  /*2640*/  DADD R2, R2, R10 ;  /* 0x0000000002027229 */ /* 0x000fe2000000000a */
[----:B------:R-:W1:Y:S07]  /*2650*/  LDS.128 R8, [UR4+0x80] ;  /* 0x00008004ff087984 */ /* 0x000e6e0008000c00 */
[----:B------:R-:W-:-:S08]  /*2660*/  DADD R2, R2, R12 ;  /* 0x0000000002027229 */ /* 0x000fd0000000000c */
[----:B------:R-:W-:Y:S01]  /*2670*/  DADD R2, R2, R14 ;  /* 0x0000000002027229 */ /* 0x000fe2000000000e */
[----:B------:R-:W2:Y:S07]  /*2680*/  LDS.128 R12, [UR4+0x90] ;  /* 0x00009004ff0c7984 */ /* 0x000eae0008000c00 */
[----:B0-----:R-:W-:-:S08]  /*2690*/  DADD R2, R2, R4 ;  /* 0x0000000002027229 */ /* 0x001fd00000000004 */
[----:B------:R-:W-:Y:S01]  /*26a0*/  DADD R2, R2, R6 ;  /* 0x0000000002027229 */ /* 0x000fe20000000006 */
[----:B------:R-:W0:Y:S07]  /*26b0*/  LDS.128 R4, [UR4+0xa0] ;  /* 0x0000a004ff047984 */ /* 0x000e2e0008000c00 */
[----:B-1----:R-:W-:Y:S01]  /*26c0*/  DADD R2, R2, R8 ;  /* 0x0000000002027229 */ /* 0x002fe20000000008 */
[----:B------:R-:W1:Y:S07]  /*26d0*/  LDS.64 R8, [UR4+0xb0] ;  /* 0x0000b004ff087984 */ /* 0x000e6e0008000a00 */
[----:B------:R-:W-:-:S08]  /*26e0*/  DADD R2, R2, R10 ;  /* 0x0000000002027229 */ /* 0x000fd0000000000a */
[----:B--2---:R-:W-:-:S08]  /*26f0*/  DADD R2, R2, R12 ;  /* 0x0000000002027229 */ /* 0x004fd0000000000c */
[----:B------:R-:W-:-:S08]  /*2700*/  DADD R2, R2, R14 ;  /* 0x0000000002027229 */ /* 0x000fd0000000000e */
[----:B0-----:R-:W-:-:S08]  /*2710*/  DADD R2, R2, R4 ;  /* 0x0000000002027229 */ /* 0x001fd00000000004 */
[----:B------:R-:W-:-:S08]  /*2720*/  DADD R2, R2, R6 ;  /* 0x0000000002027229 */ /* 0x000fd00000000006 */
[----:B-1----:R-:W-:-:S11]  /*2730*/  DADD R12, R2, R8 ;  /* 0x00000000020c7229 */ /* 0x002fd60000000008 */
.L_x_293:
[----:B------:R-:W-:Y:S05]  /*2740*/  BSYNC.RECONVERGENT B0 ;  /* 0x0000000000007941 */ /* 0x000fea0003800200 */
.L_x_278:
[----:B------:R-:W-:Y:S05]  /*2750*/  @P0 EXIT ;  /* 0x000000000000094d */ /* 0x000fea0003800000 */
[----:B------:R-:W1:Y:S01]  /*2760*/  LDCU.64 UR4, c[0x0][0x398] ;  /* 0x00007300ff0477ac */ /* 0x000e620008000a00 */
[----:B0-----:R-:W0:Y:S01]  /*2770*/  LDC.64 R2, c[0x0][0x388] ;  /* 0x0000e200ff027b82 */ /* 0x001e220000000a00 */
[----:B-1----:R-:W-:-:S07]  /*2780*/  DADD R12, R12, UR4 ;  /* 0x000000040c0c7e29 */ /* 0x002fce0008000000 */
[----:B0-----:R-:W-:Y:S01]  /*2790*/  STG.E.64 desc[UR6][R2.64], R12 ;  /* 0x0000000c02007986 */ /* 0x001fe2000c101b06 */
[----:B------:R-:W-:Y:S05]  /*27a0*/  EXIT ;  /* 0x000000000000794d */ /* 0x000fea0003800000 */
.L_x_306:
        /* <DEDUP_REMOVED lines=13> */
.L_x_579:


//--------------------- .text._ZN3cub18CUB_300001_SM_10006detail6reduce18DeviceReduceKernelINS2_10policy_hubIdjN4cuda3std3__44plusIdEEE10Policy1000EN6thrust24THRUST_300001_SM_1000_NS6detail15normal_iteratorINSD_10device_ptrIiEEEEjS9_d10pi_functorEEvT0_PT3_T1_NS0_13GridEvenShareISN_EET2_T4_ --------------------------
	.section	.text._ZN3cub18CUB_300001_SM_10006detail6reduce18DeviceReduceKernelINS2_10policy_hubIdjN4cuda3std3__44plusIdEEE10Policy1000EN6thrust24THRUST_300001_SM_1000_NS6detail15normal_iteratorINSD_10device_ptrIiEEEEjS9_d10pi_functorEEvT0_PT3_T1_NS0_13GridEvenShareISN_EET2_T4_,"ax",@progbits
	.align	128
        .global         _ZN3cub18CUB_300001_SM_10006detail6reduce18DeviceReduceKernelINS2_10policy_hubIdjN4cuda3std3__44plusIdEEE10Policy1000EN6thrust24THRUST_300001_SM_1000_NS6detail15normal_iteratorINSD_10device_ptrIiEEEEjS9_d10pi_functorEEvT0_PT3_T1_NS0_13GridEvenShareISN_EET2_T4_
        .type           _ZN3cub18CUB_300001_SM_10006detail6reduce18DeviceReduceKernelINS2_10policy_hubIdjN4cuda3std3__44plusIdEEE10Policy1000EN6thrust24THRUST_300001_SM_1000_NS6detail15normal_iteratorINSD_10device_ptrIiEEEEjS9_d10pi_functorEEvT0_PT3_T1_NS0_13GridEvenShareISN_EET2_T4_,@function
        .size           _ZN3cub18CUB_300001_SM_10006detail6reduce18DeviceReduceKernelINS2_10policy_hubIdjN4cuda3std3__44plusIdEEE10Policy1000EN6thrust24THRUST_300001_SM_1000_NS6detail15normal_iteratorINSD_10device_ptrIiEEEEjS9_d10pi_functorEEvT0_PT3_T1_NS0_13GridEvenShareISN_EET2_T4_,(.L_x_574 - _ZN3cub18CUB_300001_SM_10006detail6reduce18DeviceReduceKernelINS2_10policy_hubIdjN4cuda3std3__44plusIdEEE10Policy1000EN6thrust24THRUST_300001_SM_1000_NS6detail15normal_iteratorINSD_10device_ptrIiEEEEjS9_d10pi_functorEEvT0_PT3_T1_NS0_13GridEvenShareISN_EET2_T4_)
        .other          _ZN3cub18CUB_300001_SM_10006detail6reduce18DeviceReduceKernelINS2_10policy_hubIdjN4cuda3std3__44plusIdEEE10Policy1000EN6thrust24THRUST_300001_SM_1000_NS6detail15normal_iteratorINSD_10device_ptrIiEEEEjS9_d10pi_functorEEvT0_PT3_T1_NS0_13GridEvenShareISN_EET2_T4_,@"STO_CUDA_ENTRY STV_DEFAULT"
_ZN3cub18CUB_300001_SM_10006detail6reduce18DeviceReduceKernelINS2_10policy_hubIdjN4cuda3std3__44plusIdEEE10Policy1000EN6thrust24THRUST_300001_SM_1000_NS6detail15normal_iteratorINSD_10device_ptrIiEEEEjS9_d10pi_functorEEvT0_PT3_T1_NS0_13GridEvenShareISN_EET2_T4_:
.text._ZN3cub18CUB_300001_SM_10006detail6reduce18DeviceReduceKernelINS2_10policy_hubIdjN4cuda3std3__44plusIdEEE10Policy1000EN6thrust24THRUST_300001_SM_1000_NS6detail15normal_iteratorINSD_10device_ptrIiEEEEjS9_d10pi_functorEEvT0_PT3_T1_NS0_13GridEvenShareISN_EET2_T4_:
[----:B------:R-:W-:Y:S01]  /*0000*/  LDC R1, c[0x0][0x37c] ;  /* 0x0000df00ff017b82 */ /* 0x000fe20000000800 */
[----:B------:R-:W0:Y:S07]  /*0010*/  S2R R16, SR_CTAID.X ;  /* 0x0000000000107919 */ /* 0x000e2e0000002500 */
[----:B------:R-:W0:Y:S01]  /*0020*/  LDC R3, c[0x0][0x3a8] ;  /* 0x0000ea00ff037b82 */ /* 0x000e220000000800 */
[----:B------:R-:W1:Y:S01]  /*0030*/  LDCU.64 UR8, c[0x0][0x358] ;  /* 0x00006b00ff0877ac */ /* 0x000e620008000a00 */
[----:B------:R-:W-:Y:S01]  /*0040*/  BSSY.RECONVERGENT B0, `(.L_x_307) ;  /* 0x000068e000007945 */ /* 0x000fe20003800200 */
[----:B------:R-:W-:Y:S01]  /*0050*/  UMOV UR5, URZ ;  /* 0x000000ff00057c82 */ /* 0x000fe20008000000 */
[----:B------:R-:W-:Y:S01]  /*0060*/  UMOV UR7, 0x40100000 ;  /* 0x4010000000077882 */ /* 0x000fe20000000000 */
[----:B0-----:R-:W-:-:S05]  /*0070*/  IMAD R2, R16, -0x1400, R3 ;  /* 0xffffec0010027824 */ /* 0x001fca00078e0203 */
[----:B------:R-:W-:-:S13]  /*0080*/  ISETP.GT.U32.AND P0, PT, R2, 0x13ff, PT ;  /* 0x000013ff0200780c */ /* 0x000fda0003f04070 */
[----:B-1----:R-:W-:Y:S05]  /*0090*/  @P0 BRA `(.L_x_308) ;  /* 0x0000002c00000947 */ /* 0x002fea0003800000 */
[----:B------:R-:W0:Y:S01]  /*00a0*/  S2R R9, SR_TID.X ;  /* 0x0000000000097919 */ /* 0x000e220000002100 */
[----:B------:R-:W-:Y:S01]  /*00b0*/  BSSY.RECONVERGENT B2, `(.L_x_309) ;  /* 0x0000022000027945 */ /* 0x000fe20003800200 */
[----:B------:R-:W-:Y:S02]  /*00c0*/  CS2R R10, SRZ ;  /* 0x00000000000a7805 */ /* 0x000fe4000001ff00 */
[----:B0-----:R-:W-:Y:S01]  /*00d0*/  ISETP.GE.U32.AND P0, PT, R9, R2, PT ;  /* 0x000000020900720c */ /* 0x001fe20003f06070 */
[----:B------:R-:W-:-:S12]  /*00e0*/  IMAD.MOV.U32 R3, RZ, RZ, R9 ;  /* 0x000000ffff037224 */ /* 0x000fd800078e0009 */
[----:B------:R-:W-:Y:S05]  /*00f0*/  @P0 BRA `(.L_x_310) ;  /* 0x0000000000740947 */ /* 0x000fea0003800000 */
[----:B------:R-:W0:Y:S01]  /*0100*/  LDC.64 R4, c[0x0][0x380] ;  /* 0x0000e000ff047b82 */ /* 0x000e220000000a00 */
[----:B------:R-:W-:Y:S01]  /*0110*/  IMAD R3, R16, 0x1400, R9 ;  /* 0x0000140010037824 */ /* 0x000fe200078e0209 */
        /* <DEDUP_REMOVED lines=22> */
[----:B------:R-:W-:Y:S05]  /*0280*/  CALL.REL.NOINC `($__internal_2_$__cuda_sm20_div_rn_f64_full) ;  /* 0x0000006400bc7944 */ /* 0x000fea0003c00000 */
.L_x_312:
[----:B------:R-:W-:Y:S05]  /*0290*/  BSYNC.RECONVERGENT B3 ;  /* 0x0000000000037941 */ /* 0x000fea0003800200 */
.L_x_311:
[----:B------:R-:W-:Y:S02]  /*02a0*/  IMAD.MOV.U32 R10, RZ, RZ, R42 ;  /* 0x000000ffff0a7224 */ /* 0x000fe400078e002a */
[----:B------:R-:W-:Y:S02]  /*02b0*/  IMAD.MOV.U32 R11, RZ, RZ, R43 ;  /* 0x000000ffff0b7224 */ /* 0x000fe400078e002b */
[----:B------:R-:W-:-:S07]  /*02c0*/  VIADD R3, R9, 0x280 ;  /* 0x0000028009037836 */ /* 0x000fce0000000000 */
.L_x_310:
[----:B------:R-:W-:Y:S05]  /*02d0*/  BSYNC.RECONVERGENT B2 ;  /* 0x0000000000027941 */ /* 0x000fea0003800200 */
.L_x_309:
[----:B------:R-:W-:Y:S01]  /*02e0*/  ISETP.GE.U32.AND P0, PT, R3, R2, PT ;  /* 0x000000020300720c */ /* 0x000fe20003f06070 */
[----:B------:R-:W0:Y:S01]  /*02f0*/  LDCU.64 UR10, c[0x0][0x3c0] ;  /* 0x00007800ff0a77ac */ /* 0x000e220008000a00 */
[----:B------:R-:W-:Y:S11]  /*0300*/  BSSY.RECONVERGENT B4, `(.L_x_313) ;  /* 0x00001be000047945 */ /* 0x000ff60003800200 */
[----:B------:R-:W-:Y:S05]  /*0310*/  @P0 BRA `(.L_x_314) ;  /* 0x0000001800f00947 */ /* 0x000fea0003800000 */
[----:B------:R-:W1:Y:S01]  /*0320*/  LDCU UR4, c[0x0][0x3a8] ;  /* 0x00007500ff0477ac */ /* 0x000e620008000800 */
[----:B------:R-:W-:Y:S01]  /*0330*/  LOP3.LUT R0, RZ, R3, RZ, 0x33, !PT ;  /* 0x00000003ff007212 */ /* 0x000fe200078e33ff */
[----:B------:R-:W-:Y:S04]  /*0340*/  BSSY.RECONVERGENT B3, `(.L_x_315) ;  /* 0x00000e5000037945 */ /* 0x000fe80003800200 */
[----:B-1----:R-:W-:-:S04]  /*0350*/  VIADD R5, R0, UR4 ;  /* 0x0000000400057c36 */ /* 0x002fc80008000000 */
[----:B------:R-:W-:-:S04]  /*0360*/  IMAD R5, R16, -0x1400, R5 ;  /* 0xffffec0010057824 */ /* 0x000fc800078e0205 */
[C---:B------:R-:W-:Y:S01]  /*0370*/  IMAD.HI.U32 R8, R5.reuse, -0x33333333, RZ ;  /* 0xcccccccd05087827 */ /* 0x040fe200078e00ff */
[----:B------:R-:W-:-:S04]  /*0380*/  ISETP.GE.U32.AND P0, PT, R5, 0x1180, PT ;  /* 0x000011800500780c */ /* 0x000fc80003f06070 */
[----:B------:R-:W-:-:S05]  /*0390*/  SHF.R.U32.HI R8, RZ, 0x9, R8 ;  /* 0x00000009ff087819 */ /* 0x000fca0000011608 */
[----:B------:R-:W-:-:S05]  /*03a0*/  VIADD R7, R8, 0x1 ;  /* 0x0000000108077836 */ /* 0x000fca0000000000 */
[----:B------:R-:W-:Y:S01]  /*03b0*/  LOP3.LUT R6, R7, 0x7, RZ, 0xc0, !PT ;  /* 0x0000000707067812 */ /* 0x000fe200078ec0ff */
[----:B------:R-:W-:Y:S06]  /*03c0*/  @!P0 BRA `(.L_x_316) ;  /* 0x0000000c00708947 */ /* 0x000fec0003800000 */
[----:B------:R-:W1:Y:S01]  /*03d0*/  LDC.64 R12, c[0x0][0x380] ;  /* 0x0000e000ff0c7b82 */ /* 0x000e620000000a00 */
[----:B------:R-:W-:Y:S01]  /*03e0*/  LOP3.LUT R0, R7, 0xfffff8, RZ, 0xc0, !PT ;  /* 0x00fffff807007812 */ /* 0x000fe200078ec0ff */
[----:B------:R-:W-:Y:S01]  /*03f0*/  BSSY.RECONVERGENT B2, `(.L_x_317) ;  /* 0x00000d8000027945 */ /* 0x000fe20003800200 */
[----:B------:R-:W-:Y:S02]  /*0400*/  VIADD R5, R3, 0xa00 ;  /* 0x00000a0003057836 */ /* 0x000fe40000000000 */
[----:B------:R-:W-:Y:S02]  /*0410*/  IMAD R4, R16, 0x1400, R3 ;  /* 0x0000140010047824 */ /* 0x000fe400078e0203 */
[----:B------:R-:W-:-:S07]  /*0420*/  IMAD.MOV R3, RZ, RZ, -R0 ;  /* 0x000000ffff037224 */ /* 0x000fce00078e0a00 */
.L_x_334:
[----:B-1----:R-:W-:-:S06]  /*0430*/  IMAD.WIDE.U32 R14, R4, 0x4, R12 ;  /* 0x00000004040e7825 */ /* 0x002fcc00078e000c */
        /* <DEDUP_REMOVED lines=23> */
.L_x_319:
[----:B------:R-:W-:Y:S05]  /*05b0*/  BSYNC.RECONVERGENT B5 ;  /* 0x0000000000057941 */ /* 0x000fea0003800200 */
.L_x_318:
[----:B------:R-:W-:-:S04]  /*05c0*/  VIADD R15, R4, 0x280 ;  /* 0x00000280040f7836 */ /* 0x000fc80000000000 */
[----:B------:R-:W-:-:S06]  /*05d0*/  IMAD.WIDE.U32 R14, R15, 0x4, R12 ;  /* 0x000000040f0e7825 */ /* 0x000fcc00078e000c */
        /* <DEDUP_REMOVED lines=22> */
[----:B------:R-:W-:Y:S02]  /*0740*/  IMAD.MOV.U32 R14, RZ, RZ, R42 ;  /* 0x000000ffff0e7224 */ /* 0x000fe400078e002a */
[----:B------:R-:W-:-:S07]  /*0750*/  IMAD.MOV.U32 R15, RZ, RZ, R43 ;  /* 0x000000ffff0f7224 */ /* 0x000fce00078e002b */
.L_x_321:
[----:B------:R-:W-:Y:S05]  /*0760*/  BSYNC.RECONVERGENT B5 ;  /* 0x0000000000057941 */ /* 0x000fea0003800200 */
.L_x_320:
        /* <DEDUP_REMOVED lines=24> */
.L_x_323:
[----:B------:R-:W-:Y:S05]  /*08f0*/  BSYNC.RECONVERGENT B5 ;  /* 0x0000000000057941 */ /* 0x000fea0003800200 */
.L_x_322:
        /* <DEDUP_REMOVED lines=26> */
.L_x_325:
[----:B------:R-:W-:Y:S05]  /*0aa0*/  BSYNC.RECONVERGENT B5 ;  /* 0x0000000000057941 */ /* 0x000fea0003800200 */
.L_x_324:
        /* <DEDUP_REMOVED lines=24> */
.L_x_327:
[----:B------:R-:W-:Y:S05]  /*0c30*/  BSYNC.RECONVERGENT B5 ;  /* 0x0000000000057941 */ /* 0x000fea0003800200 */
.L_x_326:
        /* <DEDUP_REMOVED lines=26> */
.L_x_329:
[----:B------:R-:W-:Y:S05]  /*0de0*/  BSYNC.RECONVERGENT B5 ;  /* 0x0000000000057941 */ /* 0x000fea0003800200 */
.L_x_328:
        /* <DEDUP_REMOVED lines=24> */
.L_x_331:
[----:B------:R-:W-:Y:S05]  /*0f70*/  BSYNC.RECONVERGENT B5 ;  /* 0x0000000000057941 */ /* 0x000fea0003800200 */
.L_x_330:
        /* <DEDUP_REMOVED lines=26> */
.L_x_333:
[----:B------:R-:W-:Y:S05]  /*1120*/  BSYNC.RECONVERGENT B5 ;  /* 0x0000000000057941 */ /* 0x000fea0003800200 */
.L_x_332:
[----:B------:R-:W-:Y:S01]  /*1130*/  DADD R10, R10, R14 ;  /* 0x000000000a0a7229 */ /* 0x000fe2000000000e */
[----:B------:R-:W-:Y:S02]  /*1140*/  VIADD R5, R5, 0x1400 ;  /* 0x0000140005057836 */ /* 0x000fe40000000000 */
[----:B------:R-:W-:Y:S01]  /*1150*/  VIADD R4, R4, 0x1400 ;  /* 0x0000140004047836 */ /* 0x000fe20000000000 */
[----:B------:R-:W-:Y:S07]  /*1160*/  @P1 BRA `(.L_x_334) ;  /* 0xfffffff000b01947 */ /* 0x000fee000383ffff */
[----:B------:R-:W-:Y:S05]  /*1170*/  BSYNC.RECONVERGENT B2 ;  /* 0x0000000000027941 */ /* 0x000fea0003800200 */
.L_x_317:
[----:B------:R-:W-:-:S07]  /*1180*/  VIADD R3, R5, 0xfffff600 ;  /* 0xfffff60005037836 */ /* 0x000fce0000000000 */
.L_x_316:
[----:B0-----:R-:W-:Y:S05]  /*1190*/  BSYNC.RECONVERGENT B3 ;  /* 0x0000000000037941 */ /* 0x001fea0003800200 */
.L_x_315:
[----:B------:R-:W-:-:S13]  /*11a0*/  ISETP.NE.AND P0, PT, R6, RZ, PT ;  /* 0x000000ff0600720c */ /* 0x000fda0003f05270 */
[----:B------:R-:W-:Y:S05]  /*11b0*/  @!P0 BRA `(.L_x_314) ;  /* 0x0000000c00488947 */ /* 0x000fea0003800000 */
[----:B------:R-:W-:Y:S01]  /*11c0*/  ISETP.GE.U32.AND P0, PT, R6, 0x4, PT ;  /* 0x000000040600780c */ /* 0x000fe20003f06070 */
[----:B------:R-:W-:-:S12]  /*11d0*/  BSSY.RECONVERGENT B2, `(.L_x_335) ;  /* 0x0000073000027945 */ /* 0x000fd80003800200 */
[----:B------:R-:W-:Y:S05]  /*11e0*/  @!P0 BRA `(.L_x_336) ;  /* 0x0000000400c48947 */ /* 0x000fea0003800000 */
        /* <DEDUP_REMOVED lines=27> */
.L_x_338:
[----:B------:R-:W-:Y:S05]  /*13a0*/  BSYNC.RECONVERGENT B3 ;  /* 0x0000000000037941 */ /* 0x000fea0003800200 */
.L_x_337:
[----:B------:R-:W0:Y:S01]  /*13b0*/  LDC.64 R14, c[0x0][0x380] ;  /* 0x0000e000ff0e7b82 */ /* 0x000e220000000a00 */
[----:B------:R-:W-:Y:S01]  /*13c0*/  VIADD R5, R4, 0x280 ;  /* 0x0000028004057836 */ /* 0x000fe20000000000 */
[----:B------:R-:W1:Y:S03]  /*13d0*/  LDCU.64 UR12, c[0x0][0x3c0] ;  /* 0x00007800ff0c77ac */ /* 0x000e660008000a00 */
[----:B0-----:R-:W-:-:S05]  /*13e0*/  IMAD.WIDE.U32 R14, R5, 0x4, R14 ;  /* 0x00000004050e7825 */ /* 0x001fca00078e000e */
[----:B------:R-:W2:Y:S01]  /*13f0*/  LDG.E R0, desc[UR8][R14.64] ;  /* 0x000000080e007981 */ /* 0x000ea2000c1e1900 */
[----:B------:R-:W-:Y:S01]  /*1400*/  BSSY.RECONVERGENT B3, `(.L_x_339) ;  /* 0x0000015000037945 */ /* 0x000fe20003800200 */
[----:B------:R-:W-:Y:S01]  /*1410*/  DADD R10, R10, R12 ;  /* 0x000000000a0a7229 */ /* 0x000fe2000000000c */
[----:B--2---:R-:W0:Y:S02]  /*1420*/  I2F.F64 R18, R0 ;  /* 0x0000000000127312 */ /* 0x004e240000201c00 */
[----:B0-----:R-:W-:-:S08]  /*1430*/  DADD R18, R18, 0.5 ;  /* 0x3fe0000012127429 */ /* 0x001fd00000000000 */
[----:B-1----:R-:W-:-:S08]  /*1440*/  DMUL R18, R18, UR12 ;  /* 0x0000000c12127c28 */ /* 0x002fd00008000000 */
[----:B------:R-:W-:Y:S01]  /*1450*/  DFMA R26, R18, R18, 1 ;  /* 0x3ff00000121a742b */ /* 0x000fe20000000012 */
[----:B------:R-:W-:-:S05]  /*1460*/  MOV R18, 0x1 ;  /* 0x0000000100127802 */ /* 0x000fca0000000f00 */
        /* <DEDUP_REMOVED lines=14> */
.L_x_340:
[----:B------:R-:W-:Y:S05]  /*1550*/  BSYNC.RECONVERGENT B3 ;  /* 0x0000000000037941 */ /* 0x000fea0003800200 */
.L_x_339:
        /* <DEDUP_REMOVED lines=28> */
.L_x_342:
[----:B------:R-:W-:Y:S05]  /*1720*/  BSYNC.RECONVERGENT B3 ;  /* 0x0000000000037941 */ /* 0x000fea0003800200 */
.L_x_341:
        /* <DEDUP_REMOVED lines=26> */
.L_x_344:
[----:B------:R-:W-:Y:S05]  /*18d0*/  BSYNC.RECONVERGENT B3 ;  /* 0x0000000000037941 */ /* 0x000fea0003800200 */
.L_x_343:
[----:B------:R-:W-:Y:S01]  /*18e0*/  DADD R10, R10, R42 ;  /* 0x000000000a0a7229 */ /* 0x000fe2000000002a */
[----:B------:R-:W-:-:S10]  /*18f0*/  VIADD R3, R3, 0xa00 ;  /* 0x00000a0003037836 */ /* 0x000fd40000000000 */
.L_x_336:
[----:B------:R-:W-:Y:S05]  /*1900*/  BSYNC.RECONVERGENT B2 ;  /* 0x0000000000027941 */ /* 0x000fea0003800200 */
.L_x_335:
[----:B------:R-:W-:-:S13]  /*1910*/  LOP3.LUT P0, R7, R7, 0x3, RZ, 0xc0, !PT ;  /* 0x0000000307077812 */ /* 0x000fda000780c0ff */
[----:B------:R-:W-:Y:S05]  /*1920*/  @!P0 BRA `(.L_x_314) ;  /* 0x00000004006c8947 */ /* 0x000fea0003800000 */
[----:B------:R-:W-:Y:S01]  /*1930*/  ISETP.NE.AND P0, PT, R7, 0x1, PT ;  /* 0x000000010700780c */ /* 0x000fe20003f05270 */
        /* <DEDUP_REMOVED lines=27> */
.L_x_348:
[----:B------:R-:W-:Y:S05]  /*1af0*/  BSYNC.RECONVERGENT B3 ;  /* 0x0000000000037941 */ /* 0x000fea0003800200 */
.L_x_347:
        /* <DEDUP_REMOVED lines=28> */
.L_x_350:
[----:B------:R-:W-:Y:S05]  /*1cc0*/  BSYNC.RECONVERGENT B3 ;  /* 0x0000000000037941 */ /* 0x000fea0003800200 */
.L_x_349:
[----:B------:R-:W-:Y:S01]  /*1cd0*/  DADD R10, R10, R4 ;  /* 0x000000000a0a7229 */ /* 0x000fe20000000004 */
[----:B------:R-:W-:-:S10]  /*1ce0*/  VIADD R3, R3, 0x500 ;  /* 0x0000050003037836 */ /* 0x000fd40000000000 */
.L_x_346:
[----:B------:R-:W-:Y:S05]  /*1cf0*/  BSYNC.RECONVERGENT B2 ;  /* 0x0000000000027941 */ /* 0x000fea0003800200 */
.L_x_345:
[----:B------:R-:W-:-:S04]  /*1d00*/  LOP3.LUT R8, R8, 0x1, RZ, 0xc0, !PT ;  /* 0x0000000108087812 */ /* 0x000fc800078ec0ff */
[----:B------:R-:W-:-:S13]  /*1d10*/  ISETP.NE.U32.AND P0, PT, R8, 0x1, PT ;  /* 0x000000010800780c */ /* 0x000fda0003f05070 */
        /* <DEDUP_REMOVED lines=26> */
.L_x_352:
[----:B------:R-:W-:Y:S05]  /*1ec0*/  BSYNC.RECONVERGENT B2 ;  /* 0x0000000000027941 */ /* 0x000fea0003800200 */
.L_x_351:
[----:B------:R-:W-:-:S11]  /*1ed0*/  DADD R10, R10, R42 ;  /* 0x000000000a0a7229 */ /* 0x000fd6000000002a */
.L_x_314:
[----:B0-----:R-:W-:Y:S05]  /*1ee0*/  BSYNC.RECONVERGENT B4 ;  /* 0x0000000000047941 */ /* 0x001fea0003800200 */
.L_x_313:
[----:B------:R-:W-:-:S13]  /*1ef0*/  ISETP.GE.U32.AND P0, PT, R2, 0x280, PT ;  /* 0x000002800200780c */ /* 0x000fda0003f06070 */
        /* <DEDUP_REMOVED lines=11> */
[----:B------:R-:W-:-:S03]  /*1fb0*/  @!P1 SHF.R.U32.HI R0, RZ, 0x2, R9 ;  /* 0x00000002ff009819 */ /* 0x000fc60000011609 */
[----:B------:R-:W0:Y:S01]  /*1fc0*/  SHFL.DOWN PT, R3, R5, 0x2, 0x1f ;  /* 0x08401f0005037f89 */ /* 0x000e2200000e0000 */
        /* <DEDUP_REMOVED lines=15> */
[----:B-1----:R-:W-:-:S05]  /*20c0*/  @!P1 LEA R7, R13, R6, 0x18 ;  /* 0x000000060d079211 */ /* 0x002fca00078ec0ff */
        /* <DEDUP_REMOVED lines=21> */
[----:B------:R-:W0:Y:S05]  /*2220*/  LDS.128 R8, [UR4+0x50] ;  /* 0x00005004ff087984 */ /* 0x000e2a0008000c00 */
[----:B------:R-:W-:-:S08]  /*2230*/  DADD R12, R12, R14 ;  /* 0x000000000c0c7229 */ /* 0x000fd0000000000e */
[----:B-1----:R-:W-:-:S08]  /*2240*/  DADD R12, R12, R20 ;  /* 0x000000000c0c7229 */ /* 0x002fd00000000014 */
[----:B------:R-:W-:Y:S02]  /*2250*/  DADD R22, R12, R22 ;  /* 0x000000000c167229 */ /* 0x000fe40000000016 */
[----:B------:R-:W1:Y:S06]  /*2260*/  LDS.128 R12, [UR4+0x60] ;  /* 0x00006004ff0c7984 */ /* 0x000e6c0008000c00 */
[----:B--2---:R-:W-:-:S08]  /*2270*/  DADD R4, R22, R4 ;  /* 0x0000000016047229 */ /* 0x004fd00000000004 */
[----:B------:R-:W-:Y:S02]  /*2280*/  DADD R2, R4, R6 ;  /* 0x0000000004027229 */ /* 0x000fe40000000006 */
[----:B------:R-:W2:Y:S06]  /*2290*/  LDS.128 R4, [UR4+0x70] ;  /* 0x00007004ff047984 */ /* 0x000eac0008000c00 */
[----:B0-----:R-:W-:-:S08]  /*22a0*/  DADD R2, R2, R8 ;  /* 0x0000000002027229 */ /* 0x001fd00000000008 */
[----:B------:R-:W-:Y:S01]  /*22b0*/  DADD R2, R2, R10 ;  /* 0x0000000002027229 */ /* 0x000fe2000000000a */
[----:B------:R-:W0:Y:S07]  /*22c0*/  LDS.128 R8, [UR4+0x80] ;  /* 0x00008004ff087984 */ /* 0x000e2e0008000c00 */
        /* <DEDUP_REMOVED lines=8> */
[----:B------:R-:W0:Y:S07]  /*2350*/  LDS.64 R10, [UR4+0xb0] ;  /* 0x0000b004ff0a7984 */ /* 0x000e2e0008000a00 */
[----:B-1----:R-:W-:-:S08]  /*2360*/  DADD R2, R2, R12 ;  /* 0x0000000002027229 */ /* 0x002fd0000000000c */
[----:B------:R-:W-:-:S08]  /*2370*/  DADD R2, R2, R14 ;  /* 0x0000000002027229 */ /* 0x000fd0000000000e */
[----:B--2---:R-:W-:-:S08]  /*2380*/  DADD R2, R2, R4 ;  /* 0x0000000002027229 */ /* 0x004fd00000000004 */
[----:B------:R-:W-:-:S08]  /*2390*/  DADD R2, R2, R6 ;  /* 0x0000000002027229 */ /* 0x000fd00000000006 */
[----:B0-----:R-:W-:Y:S01]  /*23a0*/  DADD R10, R2, R10 ;  /* 0x00000000020a7229 */ /* 0x001fe2000000000a */
[----:B------:R-:W-:Y:S10]  /*23b0*/  BRA `(.L_x_354) ;  /* 0x0000004400587947 */ /* 0x000ff40003800000 */
.L_x_353:
        /* <DEDUP_REMOVED lines=14> */
[----:B------:R-:W-:Y:S01]  /*24a0*/  FSEL R7, R5, R11, !P0 ;  /* 0x0000000b05077208 */ /* 0x000fe20004000000 */
        /* <DEDUP_REMOVED lines=22> */
[----:B------:R-:W-:Y:S01]  /*2610*/  @!P1 MOV R7, 0x400 ;  /* 0x0000040000079802 */ /* 0x000fe20000000f00 */
[----:B------:R-:W-:Y:S01]  /*2620*/  SHFL.DOWN PT, R4, R12, 0x10, R3 ;  /* 0x0a0000000c047989 */ /* 0x000fe200000e0003 */
[----:B------:R-:W-:Y:S02]  /*2630*/  ISETP.GT.AND P0, PT, R0, R3, PT ;  /* 0x000000030000720c */ /* 0x000fe40003f04270 */
        /* <DEDUP_REMOVED lines=14> */
[----:B------:R-:W-:Y:S01]  /*2720*/  ISETP.GT.U32.AND P1, PT, R2, 0x20, PT ;  /* 0x000000200200780c */ /* 0x000fe20003f24070 */
[----:B0-----:R-:W-:-:S09]  /*2730*/  ULEA UR4, UR5, UR4, 0x18 ;  /* 0x0000000405047291 */ /* 0x001fd2000f8ec0ff */
[----:B------:R-:W0:Y:S04]  /*2740*/  LDS.128 R12, [UR4+0x20] ;  /* 0x00002004ff0c7984 */ /* 0x000e280008000c00 */
[----:B-1----:R-:W1:Y:S01]  /*2750*/  LDS.128 R4, [UR4+0x30] ;  /* 0x00003004ff047984 */ /* 0x002e620008000c00 */
[----:B0-----:R-:W-:-:S10]  /*2760*/  DADD R12, R10, R12 ;  /* 0x000000000a0c7229 */ /* 0x001fd4000000000c */
[----:B------:R-:W-:Y:S02]  /*2770*/  FSEL R8, R12, R10, P1 ;  /* 0x0000000a0c087208 */ /* 0x000fe40000800000 */
[----:B------:R-:W-:Y:S02]  /*2780*/  FSEL R9, R13, R11, P1 ;  /* 0x0000000b0d097208 */ /* 0x000fe40000800000 */
[----:B------:R-:W-:-:S04]  /*2790*/  ISETP.GT.U32.AND P1, PT, R2, 0x40, PT ;  /* 0x000000400200780c */ /* 0x000fc80003f24070 */
[----:B------:R-:W-:-:S10]  /*27a0*/  DADD R14, R8, R14 ;  /* 0x00000000080e7229 */ /* 0x000fd4000000000e */
[----:B------:R-:W-:Y:S02]  /*27b0*/  FSEL R12, R14, R8, P1 ;  /* 0x000000080e0c7208 */ /* 0x000fe40000800000 */
[----:B------:R-:W-:Y:S02]  /*27c0*/  FSEL R13, R15, R9, P1 ;  /* 0x000000090f0d7208 */ /* 0x000fe40000800000 */
[----:B------:R-:W0:Y:S01]  /*27d0*/  LDS.128 R8, [UR4+0x40] ;  /* 0x00004004ff087984 */ /* 0x000e220008000c00 */
[----:B------:R-:W-:-:S03]  /*27e0*/  ISETP.GT.U32.AND P1, PT, R2, 0x60, PT ;  /* 0x000000600200780c */ /* 0x000fc60003f24070 */
[----:B-1----:R-:W-:-:S10]  /*27f0*/  DADD R4, R4, R12 ;  /* 0x0000000004047229 */ /* 0x002fd4000000000c */
[----:B------:R-:W-:Y:S02]  /*2800*/  FSEL R4, R4, R12, P1 ;  /* 0x0000000c04047208 */ /* 0x000fe40000800000 */
[----:B------:R-:W-:Y:S02]  /*2810*/  FSEL R5, R5, R13, P1 ;  /* 0x0000000d05057208 */ /* 0x000fe40000800000 */
[----:B------:R-:W-:-:S04]  /*2820*/  ISETP.GT.U32.AND P1, PT, R2, 0x80, PT ;  /* 0x000000800200780c */ /* 0x000fc80003f24070 */
[----:B------:R-:W-:-:S10]  /*2830*/  DADD R6, R4, R6 ;  /* 0x0000000004067229 */ /* 0x000fd40000000006 */
[----:B------:R-:W-:Y:S02]  /*2840*/  FSEL R12, R6, R4, P1 ;  /* 0x00000004060c7208 */ /* 0x000fe40000800000 */
[----:B------:R-:W-:Y:S02]  /*2850*/  FSEL R13, R7, R5, P1 ;  /* 0x00000005070d7208 */ /* 0x000fe40000800000 */
[----:B------:R-:W1:Y:S01]  /*2860*/  LDS.128 R4, [UR4+0x50] ;  /* 0x00005004ff047984 */ /* 0x000e620008000c00 */
[----:B------:R-:W-:-:S03]  /*2870*/  ISETP.GT.U32.AND P1, PT, R2, 0xa0, PT ;  /* 0x000000a00200780c */ /* 0x000fc60003f24070 */
        /* <DEDUP_REMOVED lines=52> */
[----:B------:R-:W1:Y:S01]  /*2bc0*/  LDS.64 R4, [UR4+0xb0] ;  /* 0x0000b004ff047984 */ /* 0x000e620008000a00 */
        /* <DEDUP_REMOVED lines=8> */
[----:B------:R-:W-:-:S04]  /*2c50*/  ISETP.GT.U32.AND P1, PT, R2, 0x260, PT ;  /* 0x000002600200780c */ /* 0x000fc80003f24070 */
[----:B-1----:R-:W-:-:S10]  /*2c60*/  DADD R4, R4, R6 ;  /* 0x0000000004047229 */ /* 0x002fd40000000006 */
[----:B------:R-:W-:Y:S02]  /*2c70*/  FSEL R10, R4, R6, P1 ;  /* 0x00000006040a7208 */ /* 0x000fe40000800000 */
[----:B------:R-:W-:Y:S01]  /*2c80*/  FSEL R11, R5, R7, P1 ;  /* 0x00000007050b7208 */ /* 0x000fe20000800000 */
[----:B------:R-:W-:Y:S06]  /*2c90*/  BRA `(.L_x_354) ;  /* 0x0000003c00207947 */ /* 0x000fec0003800000 */
.L_x_308:
[----:B------:R-:W0:Y:S01]  /*2ca0*/  S2R R17, SR_TID.X ;  /* 0x0000000000117919 */ /* 0x000e220000002100 */
[----:B------:R-:W1:Y:S01]  /*2cb0*/  LDC.64 R4, c[0x0][0x380] ;  /* 0x0000e000ff047b82 */ /* 0x000e620000000a00 */
[----:B------:R-:W2:Y:S01]  /*2cc0*/  LDCU.64 UR10, c[0x0][0x3c0] ;  /* 0x00007800ff0a77ac */ /* 0x000ea20008000a00 */
[----:B0-----:R-:W-:-:S04]  /*2cd0*/  IMAD R3, R16, 0x1400, R17 ;  /* 0x0000140010037824 */ /* 0x001fc800078e0211 */
        /* <DEDUP_REMOVED lines=24> */
.L_x_356:
[----:B------:R-:W-:Y:S05]  /*2e60*/  BSYNC.RECONVERGENT B2 ;  /* 0x0000000000027941 */ /* 0x000fea0003800200 */
.L_x_355:
        /* <DEDUP_REMOVED lines=24> */
.L_x_358:
[----:B------:R-:W-:Y:S05]  /*2ff0*/  BSYNC.RECONVERGENT B2 ;  /* 0x0000000000027941 */ /* 0x000fea0003800200 */
.L_x_357:
        /* <DEDUP_REMOVED lines=24> */
.L_x_360:
[----:B------:R-:W-:Y:S05]  /*3180*/  BSYNC.RECONVERGENT B2 ;  /* 0x0000000000027941 */ /* 0x000fea0003800200 */
.L_x_359:
        /* <DEDUP_REMOVED lines=22> */
[----:B------:R-:W-:Y:S01]  /*32f0*/  MOV R12, R42 ;  /* 0x0000002a000c7202 */ /* 0x000fe20000000f00 */
[----:B------:R-:W-:-:S07]  /*3300*/  IMAD.MOV.U32 R13, RZ, RZ, R43 ;  /* 0x000000ffff0d7224 */ /* 0x000fce00078e002b */
.L_x_362:
[----:B------:R-:W-:Y:S05]  /*3310*/  BSYNC.RECONVERGENT B2 ;  /* 0x0000000000027941 */ /* 0x000fea0003800200 */
.L_x_361:
        /* <DEDUP_REMOVED lines=24> */
.L_x_364:
[----:B------:R-:W-:Y:S05]  /*34a0*/  BSYNC.RECONVERGENT B2 ;  /* 0x0000000000027941 */ /* 0x000fea0003800200 */
.L_x_363:
        /* <DEDUP_REMOVED lines=24> */
.L_x_366:
[----:B------:R-:W-:Y:S05]  /*3630*/  BSYNC.RECONVERGENT B2 ;  /* 0x0000000000027941 */ /* 0x000fea0003800200 */
.L_x_365:
        /* <DEDUP_REMOVED lines=24> */
.L_x_368:
[----:B------:R-:W-:Y:S05]  /*37c0*/  BSYNC.RECONVERGENT B2 ;  /* 0x0000000000027941 */ /* 0x000fea0003800200 */
.L_x_367:
[----:B------:R-:W2:Y:S01]  /*37d0*/  LDG.E R0, desc[UR8][R4.64+0x4600] ;  /* 0x0046000804007981 */ /* 0x000ea2000c1e1900 */
[----:B------:R-:W0:Y:S01]  /*37e0*/  LDCU.64 UR10, c[0x0][0x3c0] ;  /* 0x00007800ff0a77ac */ /* 0x000e220008000a00 */
[----:B------:R-:W-:Y:S01]  /*37f0*/  BSSY.RECONVERGENT B2, `(.L_x_369) ;  /* 0x0000016000027945 */ /* 0x000fe20003800200 */
[----:B------:R-:W1:Y:S02]  /*3800*/  LDCU UR6, c[0x0][0x3ac] ;  /* 0x00007580ff0677ac */ /* 0x000e640008000800 */
[----:B-1----:R-:W-:Y:S01]  /*3810*/  UIMAD UR6, UR6, 0x1400, URZ ;  /* 0x00001400060678a4 */ /* 0x002fe2000f8e02ff */
        /* <DEDUP_REMOVED lines=19> */
.L_x_370:
[----:B------:R-:W-:Y:S05]  /*3950*/  BSYNC.RECONVERGENT B2 ;  /* 0x0000000000027941 */ /* 0x000fea0003800200 */
.L_x_369:
[----:B------:R-:W-:Y:S01]  /*3960*/  DADD R18, R18, R20 ;  /* 0x0000000012127229 */ /* 0x000fe20000000014 */
[----:B------:R-:W-:-:S07]  /*3970*/  ISETP.GE.U32.AND P0, PT, R2, UR6, PT ;  /* 0x0000000602007c0c */ /* 0x000fce000bf06070 */
[----:B------:R-:W-:-:S08]  /*3980*/  DADD R18, R18, R14 ;  /* 0x0000000012127229 */ /* 0x000fd0000000000e */
[----:B------:R-:W-:-:S08]  /*3990*/  DADD R18, R18, R12 ;  /* 0x0000000012127229 */ /* 0x000fd0000000000c */
[----:B------:R-:W-:-:S08]  /*39a0*/  DADD R18, R18, R10 ;  /* 0x0000000012127229 */ /* 0x000fd0000000000a */
[----:B------:R-:W-:-:S08]  /*39b0*/  DADD R18, R18, R8 ;  /* 0x0000000012127229 */ /* 0x000fd00000000008 */
[----:B------:R-:W-:-:S08]  /*39c0*/  DADD R18, R18, R6 ;  /* 0x0000000012127229 */ /* 0x000fd00000000006 */
[----:B------:R-:W-:Y:S01]  /*39d0*/  DADD R32, R18, R42 ;  /* 0x0000000012207229 */ /* 0x000fe2000000002a */
[----:B------:R-:W-:Y:S10]  /*39e0*/  @!P0 BRA `(.L_x_371) ;  /* 0x0000002800a48947 */ /* 0x000ff40003800000 */
[----:B------:R-:W0:Y:S01]  /*39f0*/  LDCU.64 UR10, c[0x0][0x3a8] ;  /* 0x00007500ff0a77ac */ /* 0x000e220008000a00 */
[----:B------:R-:W-:Y:S01]  /*3a00*/  LOP3.LUT R20, RZ, R17, RZ, 0x33, !PT ;  /* 0x00000011ff147212 */ /* 0x000fe200078e33ff */
[----:B------:R-:W-:Y:S01]  /*3a10*/  VIADD R3, R17, UR6 ;  /* 0x0000000611037c36 */ /* 0x000fe20008000000 */
[----:B------:R-:W-:-:S03]  /*3a20*/  UMOV UR4, URZ ;  /* 0x000000ff00047c82 */ /* 0x000fc60008000000 */
[----:B------:R-:W-:-:S04]  /*3a30*/  IMAD R3, R16, 0x1400, R3 ;  /* 0x0000140010037824 */ /* 0x000fc800078e0203 */
[----:B------:R-:W-:Y:S02]  /*3a40*/  VIADD R21, R3, 0xa00 ;  /* 0x00000a0003157836 */ /* 0x000fe40000000000 */
[----:B0-----:R-:W-:Y:S02]  /*3a50*/  VIADD R18, R16, UR11 ;  /* 0x0000000b10127c36 */ /* 0x001fe40008000000 */
[----:B------:R-:W-:Y:S01]  /*3a60*/  IMAD.U32 R9, RZ, RZ, UR10 ;  /* 0x0000000aff097e24 */ /* 0x000fe2000f8e00ff */
[----:B------:R-:W0:Y:S01]  /*3a70*/  LDCU.64 UR10, c[0x0][0x3c0] ;  /* 0x00007800ff0a77ac */ /* 0x000e220008000a00 */
[----:B------:R-:W-:Y:S02]  /*3a80*/  IMAD R18, R18, 0x1400, RZ ;  /* 0x0000140012127824 */ /* 0x000fe400078e02ff */
[C---:B------:R-:W-:Y:S01]  /*3a90*/  VIADD R19, R9.reuse, 0xffffec00 ;  /* 0xffffec0009137836 */ /* 0x040fe20000000000 */
[----:B------:R-:W-:-:S04]  /*3aa0*/  IADD3 R5, PT, PT, R9, -UR6, R20 ;  /* 0x8000000609057c10 */ /* 0x000fc8000fffe014 */
[----:B------:R-:W-:Y:S01]  /*3ab0*/  ISETP.GT.U32.AND P0, PT, R18, R19, PT ;  /* 0x000000131200720c */ /* 0x000fe20003f04070 */
[----:B------:R-:W-:-:S12]  /*3ac0*/  IMAD R22, R16, -0x1400, R5 ;  /* 0xffffec0010167824 */ /* 0x000fd800078e0205 */
[----:B0-----:R-:W-:Y:S05]  /*3ad0*/  @P0 BRA `(.L_x_372) ;  /* 0x0000000c004c0947 */ /* 0x001fea0003800000 */
.L_x_389:
[----:B------:R-:W0:Y:S01]  /*3ae0*/  LDC.64 R30, c[0x0][0x380] ;  /* 0x0000e000ff1e7b82 */ /* 0x000e220000000a00 */
[----:B------:R-:W-:-:S04]  /*3af0*/  IMAD.IADD R3, R17, 0x1, R18 ;  /* 0x0000000111037824 */ /* 0x000fc800078e0212 */
[----:B0-----:R-:W-:-:S05]  /*3b00*/  IMAD.WIDE.U32 R30, R3, 0x4, R30 ;  /* 0x00000004031e7825 */ /* 0x001fca00078e001e */
        /* <DEDUP_REMOVED lines=23> */
.L_x_374:
[----:B------:R-:W-:Y:S05]  /*3c80*/  BSYNC.RECONVERGENT B2 ;  /* 0x0000000000027941 */ /* 0x000fea0003800200 */
.L_x_373:
        /* <DEDUP_REMOVED lines=23> */
.L_x_376:
[----:B------:R-:W-:Y:S05]  /*3e00*/  BSYNC.RECONVERGENT B2 ;  /* 0x0000000000027941 */ /* 0x000fea0003800200 */
.L_x_375:
        /* <DEDUP_REMOVED lines=23> */
.L_x_378:
[----:B------:R-:W-:Y:S05]  /*3f80*/  BSYNC.RECONVERGENT B2 ;  /* 0x0000000000027941 */ /* 0x000fea0003800200 */
.L_x_377:
        /* <DEDUP_REMOVED lines=23> */
.L_x_380:
[----:B------:R-:W-:Y:S05]  /*4100*/  BSYNC.RECONVERGENT B2 ;  /* 0x0000000000027941 */ /* 0x000fea0003800200 */
.L_x_379:
        /* <DEDUP_REMOVED lines=23> */
.L_x_382:
[----:B------:R-:W-:Y:S05]  /*4280*/  BSYNC.RECONVERGENT B2 ;  /* 0x0000000000027941 */ /* 0x000fea0003800200 */
.L_x_381:
[----:B------:R-:W2:Y:S01]  /*4290*/  LDG.E R0, desc[UR8][R30.64+0x3200] ;  /* 0x003200081e007981 */ /* 0x000ea2000c1e1900 */
[----:B------:R-:W-:Y:S01]  /*42a0*/  BSSY.RECONVERGENT B2, `(.L_x_383) ;  /* 0x0000016000027945 */ /* 0x000fe20003800200 */
[----:B--2---:R-:W0:Y:S02]  /*42b0*/  I2F.F64 R2, R0 ;  /* 0x0000000000027312 */ /* 0x004e240000201c00 */
[----:B0-----:R-:W-:-:S08]  /*42c0*/  DADD R2, R2, 0.5 ;  /* 0x3fe0000002027429 */ /* 0x001fd00000000000 */
[----:B------:R-:W-:-:S08]  /*42d0*/  DMUL R2, R2, UR10 ;  /* 0x0000000a02027c28 */ /* 0x000fd00008000000 */
        /* <DEDUP_REMOVED lines=18> */
.L_x_384:
[----:B------:R-:W-:Y:S05]  /*4400*/  BSYNC.RECONVERGENT B2 ;  /* 0x0000000000027941 */ /* 0x000fea0003800200 */
.L_x_383:
        /* <DEDUP_REMOVED lines=23> */
.L_x_386:
[----:B------:R-:W-:Y:S05]  /*4580*/  BSYNC.RECONVERGENT B2 ;  /* 0x0000000000027941 */ /* 0x000fea0003800200 */
.L_x_385:
        /* <DEDUP_REMOVED lines=21> */
.L_x_388:
[----:B------:R-:W-:Y:S05]  /*46e0*/  BSYNC.RECONVERGENT B2 ;  /* 0x0000000000027941 */ /* 0x000fea0003800200 */
.L_x_387:
[----:B------:R-:W-:-:S08]  /*46f0*/  DADD R14, R14, R32 ;  /* 0x000000000e0e7229 */ /* 0x000fd00000000020 */
[----:B------:R-:W-:-:S08]  /*4700*/  DADD R14, R14, R12 ;  /* 0x000000000e0e7229 */ /* 0x000fd0000000000c */
[----:B------:R-:W-:-:S08]  /*4710*/  DADD R14, R14, R10 ;  /* 0x000000000e0e7229 */ /* 0x000fd0000000000a */
[----:B------:R-:W-:Y:S01]  /*4720*/  DADD R14, R14, R8 ;  /* 0x000000000e0e7229 */ /* 0x000fe20000000008 */
[----:B------:R-:W0:Y:S07]  /*4730*/  LDC R9, c[0x0][0x3a8] ;  /* 0x0000ea00ff097b82 */ /* 0x000e2e0000000800 */
[----:B------:R-:W-:-:S08]  /*4740*/  DADD R14, R14, R6 ;  /* 0x000000000e0e7229 */ /* 0x000fd00000000006 */
[----:B------:R-:W-:-:S08]  /*4750*/  DADD R14, R14, R4 ;  /* 0x000000000e0e7229 */ /* 0x000fd00000000004 */
[----:B------:R-:W-:Y:S01]  /*4760*/  DADD R14, R14, R2 ;  /* 0x000000000e0e7229 */ /* 0x000fe20000000002 */
[----:B0-----:R-:W-:-:S05]  /*4770*/  IMAD.IADD R0, R9, 0x1, -R18 ;  /* 0x0000000109007824 */ /* 0x001fca00078e0a12 */
[----:B------:R-:W-:Y:S02]  /*4780*/  ISETP.GE.U32.AND P0, PT, R0, UR6, PT ;  /* 0x0000000600007c0c */ /* 0x000fe4000bf06070 */
[----:B------:R-:W-:-:S11]  /*4790*/  DADD R32, R14, R42 ;  /* 0x000000000e207229 */ /* 0x000fd6000000002a */
[----:B------:R-:W-:Y:S05]  /*47a0*/  @!P0 BRA `(.L_x_371) ;  /* 0x0000001c00348947 */ /* 0x000fea0003800000 */
[----:B------:R-:W-:Y:S01]  /*47b0*/  VIADD R18, R18, UR6 ;  /* 0x0000000612127c36 */ /* 0x000fe20008000000 */
[----:B------:R-:W-:Y:S01]  /*47c0*/  UIADD3 UR4, UPT, UPT, UR4, 0x1, URZ ;  /* 0x0000000104047890 */ /* 0x000fe2000fffe0ff */
[----:B------:R-:W-:Y:S02]  /*47d0*/  VIADD R21, R21, UR6 ;  /* 0x0000000615157c36 */ /* 0x000fe40008000000 */
[----:B------:R-:W-:Y:S01]  /*47e0*/  VIADD R22, R22, -UR6 ;  /* 0x8000000616167c36 */ /* 0x000fe20008000000 */
[----:B------:R-:W-:-:S13]  /*47f0*/  ISETP.GT.U32.AND P0, PT, R18, R19, PT ;  /* 0x000000131200720c */ /* 0x000fda0003f04070 */
[----:B------:R-:W-:Y:S05]  /*4800*/  @!P0 BRA `(.L_x_389) ;  /* 0xfffffff000b48947 */ /* 0x000fea000383ffff */
.L_x_372:
[----:B------:R-:W-:Y:S01]  /*4810*/  IMAD.IADD R0, R9, 0x1, -R18 ;  /* 0x0000000109007824 */ /* 0x000fe200078e0a12 */
[----:B------:R-:W0:Y:S01]  /*4820*/  LDCU.64 UR10, c[0x0][0x3c0] ;  /* 0x00007800ff0a77ac */ /* 0x000e220008000a00 */
[----:B------:R-:W-:Y:S03]  /*4830*/  BSSY.RECONVERGENT B4, `(.L_x_371) ;  /* 0x00001c4000047945 */ /* 0x000fe60003800200 */
[----:B------:R-:W-:-:S04]  /*4840*/  ISETP.GE.AND P0, PT, R17, R0, PT ;  /* 0x000000001100720c */ /* 0x000fc80003f06270 */
[----:B------:R-:W-:-:S13]  /*4850*/  ISETP.GE.U32.OR P0, PT, R18, R9, P0 ;  /* 0x000000091200720c */ /* 0x000fda0000706470 */
[----:B0-----:R-:W-:Y:S05]  /*4860*/  @P0 BRA `(.L_x_390) ;  /* 0x0000001c00000947 */ /* 0x001fea0003800000 */
[----:B------:R-:W0:Y:S01]  /*4870*/  LDC R3, c[0x0][0x3ac] ;  /* 0x0000eb00ff037b82 */ /* 0x000e220000000800 */
[----:B------:R-:W-:Y:S01]  /*4880*/  IMAD.IADD R20, R20, 0x1, R9 ;  /* 0x0000000114147824 */ /* 0x000fe200078e0209 */
[----:B------:R-:W-:Y:S01]  /*4890*/  BSSY.RECONVERGENT B3, `(.L_x_391) ;  /* 0x00000e9000037945 */ /* 0x000fe20003800200 */
[----:B0-----:R-:W-:Y:S02]  /*48a0*/  IMAD.IADD R5, R16, 0x1, R3 ;  /* 0x0000000110057824 */ /* 0x001fe400078e0203 */
[----:B------:R-:W-:Y:S02]  /*48b0*/  IMAD R3, R3, UR4, RZ ;  /* 0x0000000403037c24 */ /* 0x000fe4000f8e02ff */
[----:B------:R-:W-:Y:S02]  /*48c0*/  IMAD R20, R5, -0x1400, R20 ;  /* 0xffffec0005147824 */ /* 0x000fe400078e0214 */
[----:B------:R-:W-:Y:S02]  /*48d0*/  IMAD.MOV.U32 R5, RZ, RZ, R17 ;  /* 0x000000ffff057224 */ /* 0x000fe400078e0011 */
[----:B------:R-:W-:-:S04]  /*48e0*/  IMAD R20, R3, -0x1400, R20 ;  /* 0xffffec0003147824 */ /* 0x000fc800078e0214 */
[C---:B------:R-:W-:Y:S01]  /*48f0*/  IMAD.HI.U32 R3, R20.reuse, -0x33333333, RZ ;  /* 0xcccccccd14037827 */ /* 0x040fe200078e00ff */
[----:B------:R-:W-:-:S04]  /*4900*/  ISETP.GE.U32.AND P0, PT, R20, 0x1180, PT ;  /* 0x000011801400780c */ /* 0x000fc80003f06070 */
[----:B------:R-:W-:-:S05]  /*4910*/  SHF.R.U32.HI R3, RZ, 0x9, R3 ;  /* 0x00000009ff037819 */ /* 0x000fca0000011603 */
[----:B------:R-:W-:-:S05]  /*4920*/  VIADD R2, R3, 0x1 ;  /* 0x0000000103027836 */ /* 0x000fca0000000000 */
[----:B------:R-:W-:Y:S01]  /*4930*/  LOP3.LUT R4, R2, 0x7, RZ, 0xc0, !PT ;  /* 0x0000000702047812 */ /* 0x000fe200078ec0ff */
[----:B------:R-:W-:Y:S06]  /*4940*/  @!P0 BRA `(.L_x_392) ;  /* 0x0000000c00748947 */ /* 0x000fec0003800000 */
[----:B------:R-:W0:Y:S01]  /*4950*/  LDC.64 R8, c[0x0][0x380] ;  /* 0x0000e000ff087b82 */ /* 0x000e220000000a00 */
[----:B------:R-:W-:Y:S01]  /*4960*/  IMAD.HI.U32 R22, R22, -0x33333333, RZ ;  /* 0xcccccccd16167827 */ /* 0x000fe200078e00ff */
[----:B------:R-:W-:Y:S03]  /*4970*/  BSSY.RECONVERGENT B2, `(.L_x_393) ;  /* 0x00000d9000027945 */ /* 0x000fe60003800200 */
[----:B------:R-:W-:Y:S01]  /*4980*/  VIADD R5, R17, 0xa00 ;  /* 0x00000a0011057836 */ /* 0x000fe20000000000 */
[----:B------:R-:W-:-:S04]  /*4990*/  LEA.HI R22, R22, 0x1, RZ, 0x17 ;  /* 0x0000000116167811 */ /* 0x000fc800078fb8ff */
[----:B------:R-:W-:-:S05]  /*49a0*/  LOP3.LUT R22, R22, 0xfffff8, RZ, 0xc0, !PT ;  /* 0x00fffff816167812 */ /* 0x000fca00078ec0ff */
[----:B------:R-:W-:-:S07]  /*49b0*/  IMAD.MOV R6, RZ, RZ, -R22 ;  /* 0x000000ffff067224 */ /* 0x000fce00078e0a16 */
.L_x_410:
[----:B------:R-:W-:-:S04]  /*49c0*/  VIADD R11, R21, 0xfffff600 ;  /* 0xfffff600150b7836 */ /* 0x000fc80000000000 */
[----:B0-----:R-:W-:-:S06]  /*49d0*/  IMAD.WIDE.U32 R10, R11, 0x4, R8 ;  /* 0x000000040b0a7825 */ /* 0x001fcc00078e0008 */
        /* <DEDUP_REMOVED lines=23> */
.L_x_395:
[----:B------:R-:W-:Y:S05]  /*4b50*/  BSYNC.RECONVERGENT B5 ;  /* 0x0000000000057941 */ /* 0x000fea0003800200 */
.L_x_394:
[----:B------:R-:W-:-:S04]  /*4b60*/  VIADD R11, R21, 0xfffff880 ;  /* 0xfffff880150b7836 */ /* 0x000fc80000000000 */
[----:B------:R-:W-:-:S06]  /*4b70*/  IMAD.WIDE.U32 R10, R11, 0x4, R8 ;  /* 0x000000040b0a7825 */ /* 0x000fcc00078e0008 */
        /* <DEDUP_REMOVED lines=20> */
[----:B------:R-:W-:-:S07]  /*4cc0*/  MOV R0, 0x4ce0 ;  /* 0x00004ce000007802 */ /* 0x000fce0000000f00 */
[----:B------:R-:W-:Y:S05]  /*4cd0*/  CALL.REL.NOINC `($__internal_2_$__cuda_sm20_div_rn_f64_full) ;  /* 0x0000001c00287944 */ /* 0x000fea0003c00000 */
[----:B------:R-:W-:Y:S02]  /*4ce0*/  IMAD.MOV.U32 R12, RZ, RZ, R42 ;  /* 0x000000ffff0c7224 */ /* 0x000fe400078e002a */
[----:B------:R-:W-:-:S07]  /*4cf0*/  IMAD.MOV.U32 R13, RZ, RZ, R43 ;  /* 0x000000ffff0d7224 */ /* 0x000fce00078e002b */
.L_x_397:
[----:B------:R-:W-:Y:S05]  /*4d00*/  BSYNC.RECONVERGENT B5 ;  /* 0x0000000000057941 */ /* 0x000fea0003800200 */
.L_x_396:
        /* <DEDUP_REMOVED lines=24> */
.L_x_399:
[----:B------:R-:W-:Y:S05]  /*4e90*/  BSYNC.RECONVERGENT B5 ;  /* 0x0000000000057941 */ /* 0x000fea0003800200 */
.L_x_398:
[----:B------:R-:W-:-:S04]  /*4ea0*/  VIADD R13, R21, 0xfffffd80 ;  /* 0xfffffd80150d7836 */ /* 0x000fc80000000000 */
[----:B------:R-:W-:-:S06]  /*4eb0*/  IMAD.WIDE.U32 R12, R13, 0x4, R8 ;  /* 0x000000040d0c7825 */ /* 0x000fcc00078e0008 */
[----:B------:R-:W2:Y:S01]  /*4ec0*/  LDG.E R12, desc[UR8][R12.64] ;  /* 0x000000080c0c7981 */ /* 0x000ea2000c1e1900 */
[----:B------:R-:W-:Y:S01]  /*4ed0*/  BSSY.RECONVERGENT B5, `(.L_x_400) ;  /* 0x0000018000057945 */ /* 0x000fe20003800200 */
[----:B------:R-:W-:Y:S01]  /*4ee0*/  DADD R10, R10, R42 ;  /* 0x000000000a0a7229 */ /* 0x000fe2000000002a */
[----:B------:R-:W-:Y:S01]  /*4ef0*/  VIADD R7, R21, 0x780 ;  /* 0x0000078015077836 */ /* 0x000fe20000000000 */
        /* <DEDUP_REMOVED lines=21> */
.L_x_401:
[----:B------:R-:W-:Y:S05]  /*5050*/  BSYNC.RECONVERGENT B5 ;  /* 0x0000000000057941 */ /* 0x000fea0003800200 */
.L_x_400:
        /* <DEDUP_REMOVED lines=23> */
.L_x_403:
[----:B------:R-:W-:Y:S05]  /*51d0*/  BSYNC.RECONVERGENT B5 ;  /* 0x0000000000057941 */ /* 0x000fea0003800200 */
.L_x_402:
[----:B------:R-:W-:-:S05]  /*51e0*/  IADD3 R13, PT, PT, R21, 0x280, RZ ;  /* 0x00000280150d7810 */ /* 0x000fca0007ffe0ff */
        /* <DEDUP_REMOVED lines=25> */
.L_x_405:
[----:B------:R-:W-:Y:S05]  /*5380*/  BSYNC.RECONVERGENT B5 ;  /* 0x0000000000057941 */ /* 0x000fea0003800200 */
.L_x_404:
        /* <DEDUP_REMOVED lines=24> */
.L_x_407:
[----:B------:R-:W-:Y:S05]  /*5510*/  BSYNC.RECONVERGENT B5 ;  /* 0x0000000000057941 */ /* 0x000fea0003800200 */
.L_x_406:
        /* <DEDUP_REMOVED lines=25> */
.L_x_409:
[----:B------:R-:W-:Y:S05]  /*56b0*/  BSYNC.RECONVERGENT B5 ;  /* 0x0000000000057941 */ /* 0x000fea0003800200 */
.L_x_408:
[----:B------:R-:W-:Y:S01]  /*56c0*/  DADD R32, R10, R32 ;  /* 0x000000000a207229 */ /* 0x000fe20000000020 */
[----:B------:R-:W-:Y:S02]  /*56d0*/  VIADD R5, R5, 0x1400 ;  /* 0x0000140005057836 */ /* 0x000fe40000000000 */
[----:B------:R-:W-:Y:S01]  /*56e0*/  VIADD R21, R21, 0x1400 ;  /* 0x0000140015157836 */ /* 0x000fe20000000000 */
[----:B------:R-:W-:Y:S07]  /*56f0*/  @P1 BRA `(.L_x_410) ;  /* 0xfffffff000b01947 */ /* 0x000fee000383ffff */
[----:B------:R-:W-:Y:S05]  /*5700*/  BSYNC.RECONVERGENT B2 ;  /* 0x0000000000027941 */ /* 0x000fea0003800200 */
.L_x_393:
[----:B------:R-:W-:-:S07]  /*5710*/  VIADD R5, R5, 0xfffff600 ;  /* 0xfffff60005057836 */ /* 0x000fce0000000000 */
.L_x_392:
[----:B------:R-:W-:Y:S05]  /*5720*/  BSYNC.RECONVERGENT B3 ;  /* 0x0000000000037941 */ /* 0x000fea0003800200 */
.L_x_391:
[----:B------:R-:W-:-:S13]  /*5730*/  ISETP.NE.AND P0, PT, R4, RZ, PT ;  /* 0x000000ff0400720c */ /* 0x000fda0003f05270 */
[----:B------:R-:W-:Y:S05]  /*5740*/  @!P0 BRA `(.L_x_390) ;  /* 0x0000000c00488947 */ /* 0x000fea0003800000 */
[----:B------:R-:W-:Y:S01]  /*5750*/  ISETP.GE.U32.AND P0, PT, R4, 0x4, PT ;  /* 0x000000040400780c */ /* 0x000fe20003f06070 */
[----:B------:R-:W-:-:S12]  /*5760*/  BSSY.RECONVERGENT B2, `(.L_x_411) ;  /* 0x0000073000027945 */ /* 0x000fd80003800200 */
[----:B------:R-:W-:Y:S05]  /*5770*/  @!P0 BRA `(.L_x_412) ;  /* 0x0000000400c48947 */ /* 0x000fea0003800000 */
[----:B------:R-:W0:Y:S01]  /*5780*/  LDC.64 R6, c[0x0][0x380] ;  /* 0x0000e000ff067b82 */ /* 0x000e220000000a00 */
[----:B------:R-:W-:Y:S01]  /*5790*/  IMAD.IADD R4, R5, 0x1, R18 ;  /* 0x0000000105047824 */ /* 0x000fe200078e0212 */
        /* <DEDUP_REMOVED lines=25> */
.L_x_414:
[----:B------:R-:W-:Y:S05]  /*5930*/  BSYNC.RECONVERGENT B3 ;  /* 0x0000000000037941 */ /* 0x000fea0003800200 */
.L_x_413:
        /* <DEDUP_REMOVED lines=26> */
.L_x_416:
[----:B------:R-:W-:Y:S05]  /*5ae0*/  BSYNC.RECONVERGENT B3 ;  /* 0x0000000000037941 */ /* 0x000fea0003800200 */
.L_x_415:
        /* <DEDUP_REMOVED lines=28> */
.L_x_418:
[----:B------:R-:W-:Y:S05]  /*5cb0*/  BSYNC.RECONVERGENT B3 ;  /* 0x0000000000037941 */ /* 0x000fea0003800200 */
.L_x_417:
        /* <DEDUP_REMOVED lines=26> */
.L_x_420:
[----:B------:R-:W-:Y:S05]  /*5e60*/  BSYNC.RECONVERGENT B3 ;  /* 0x0000000000037941 */ /* 0x000fea0003800200 */
.L_x_419:
[----:B------:R-:W-:Y:S01]  /*5e70*/  DADD R32, R6, R42 ;  /* 0x0000000006207229 */ /* 0x000fe2000000002a */
[----:B------:R-:W-:-:S10]  /*5e80*/  VIADD R5, R5, 0xa00 ;  /* 0x00000a0005057836 */ /* 0x000fd40000000000 */
.L_x_412:
[----:B------:R-:W-:Y:S05]  /*5e90*/  BSYNC.RECONVERGENT B2 ;  /* 0x0000000000027941 */ /* 0x000fea0003800200 */
.L_x_411:
[----:B------:R-:W-:-:S13]  /*5ea0*/  LOP3.LUT P0, R2, R2, 0x3, RZ, 0xc0, !PT ;  /* 0x0000000302027812 */ /* 0x000fda000780c0ff */
[----:B------:R-:W-:Y:S05]  /*5eb0*/  @!P0 BRA `(.L_x_390) ;  /* 0x00000004006c8947 */ /* 0x000fea0003800000 */
[----:B------:R-:W-:Y:S01]  /*5ec0*/  ISETP.NE.AND P0, PT, R2, 0x1, PT ;  /* 0x000000010200780c */ /* 0x000fe20003f05270 */
        /* <DEDUP_REMOVED lines=27> */
.L_x_424:
[----:B------:R-:W-:Y:S05]  /*6080*/  BSYNC.RECONVERGENT B3 ;  /* 0x0000000000037941 */ /* 0x000fea0003800200 */
.L_x_423:
        /* <DEDUP_REMOVED lines=28> */
.L_x_426:
[----:B------:R-:W-:Y:S05]  /*6250*/  BSYNC.RECONVERGENT B3 ;  /* 0x0000000000037941 */ /* 0x000fea0003800200 */
.L_x_425:
[----:B------:R-:W-:Y:S01]  /*6260*/  DADD R32, R32, R6 ;  /* 0x0000000020207229 */ /* 0x000fe20000000006 */
[----:B------:R-:W-:-:S10]  /*6270*/  VIADD R5, R5, 0x500 ;  /* 0x0000050005057836 */ /* 0x000fd40000000000 */
.L_x_422:
[----:B------:R-:W-:Y:S05]  /*6280*/  BSYNC.RECONVERGENT B2 ;  /* 0x0000000000027941 */ /* 0x000fea0003800200 */
.L_x_421:
[----:B------:R-:W-:-:S04]  /*6290*/  LOP3.LUT R3, R3, 0x1, RZ, 0xc0, !PT ;  /* 0x0000000103037812 */ /* 0x000fc800078ec0ff */
[----:B------:R-:W-:-:S13]  /*62a0*/  ISETP.NE.U32.AND P0, PT, R3, 0x1, PT ;  /* 0x000000010300780c */ /* 0x000fda0003f05070 */
        /* <DEDUP_REMOVED lines=26> */
.L_x_428:
[----:B------:R-:W-:Y:S05]  /*6450*/  BSYNC.RECONVERGENT B2 ;  /* 0x0000000000027941 */ /* 0x000fea0003800200 */
.L_x_427:
[----:B------:R-:W-:-:S11]  /*6460*/  DADD R32, R32, R42 ;  /* 0x0000000020207229 */ /* 0x000fd6000000002a */
.L_x_390:
[----:B------:R-:W-:Y:S05]  /*6470*/  BSYNC.RECONVERGENT B4 ;  /* 0x0000000000047941 */ /* 0x000fea0003800200 */
.L_x_371:
        /* <DEDUP_REMOVED lines=49> */
[----:B------:R-:W1:Y:S05]  /*6790*/  LDS.128 R8, [UR4+0x50] ;  /* 0x00005004ff087984 */ /* 0x000e6a0008000c00 */
[----:B------:R-:W-:-:S08]  /*67a0*/  DADD R12, R12, R14 ;  /* 0x000000000c0c7229 */ /* 0x000fd0000000000e */
[----:B--2---:R-:W-:-:S08]  /*67b0*/  DADD R12, R12, R20 ;  /* 0x000000000c0c7229 */ /* 0x004fd00000000014 */
[----:B------:R-:W-:Y:S02]  /*67c0*/  DADD R22, R12, R22 ;  /* 0x000000000c167229 */ /* 0x000fe40000000016 */
[----:B------:R-:W2:Y:S06]  /*67d0*/  LDS.128 R12, [UR4+0x60] ;  /* 0x00006004ff0c7984 */ /* 0x000eac0008000c00 */
[----:B0-----:R-:W-:-:S08]  /*67e0*/  DADD R4, R22, R4 ;  /* 0x0000000016047229 */ /* 0x001fd00000000004 */
[----:B------:R-:W-:Y:S02]  /*67f0*/  DADD R2, R4, R6 ;  /* 0x0000000004027229 */ /* 0x000fe40000000006 */
[----:B------:R-:W0:Y:S06]  /*6800*/  LDS.128 R4, [UR4+0x70] ;  /* 0x00007004ff047984 */ /* 0x000e2c0008000c00 */
        /* <DEDUP_REMOVED lines=11> */
[----:B------:R-:W1:Y:S07]  /*68c0*/  LDS.64 R10, [UR4+0xb0] ;  /* 0x0000b004ff0a7984 */ /* 0x000e6e0008000a00 */
[----:B--2---:R-:W-:-:S08]  /*68d0*/  DADD R2, R2, R12 ;  /* 0x0000000002027229 */ /* 0x004fd0000000000c */
[----:B------:R-:W-:-:S08]  /*68e0*/  DADD R2, R2, R14 ;  /* 0x0000000002027229 */ /* 0x000fd0000000000e */
[----:B0-----:R-:W-:-:S08]  /*68f0*/  DADD R2, R2, R4 ;  /* 0x0000000002027229 */ /* 0x001fd00000000004 */
[----:B------:R-:W-:-:S08]  /*6900*/  DADD R2, R2, R6 ;  /* 0x0000000002027229 */ /* 0x000fd00000000006 */
[----:B-1----:R-:W-:-:S11]  /*6910*/  DADD R10, R2, R10 ;  /* 0x00000000020a7229 */ /* 0x002fd6000000000a */
.L_x_354:
[----:B------:R-:W-:Y:S05]  /*6920*/  BSYNC.RECONVERGENT B0 ;  /* 0x0000000000007941 */ /* 0x000fea0003800200 */
.L_x_307:
[----:B------:R-:W-:Y:S05]  /*6930*/  @P0 EXIT ;  /* 0x000000000000094d */ /* 0x000fea0003800000 */
[----:B0-2---:R-:W0:Y:S02]  /*6940*/  LDC.64 R2, c[0x0][0x388] ;  /* 0x0000e200ff027b82 */ /* 0x005e240000000a00 */
[----:B0-----:R-:W-:-:S05]  /*6950*/  IMAD.WIDE.U32 R16, R16, 0x8, R2 ;  /* 0x0000000810107825 */ /* 0x001fca00078e0002 */
[----:B------:R-:W-:Y:S01]  /*6960*/  STG.E.64 desc[UR8][R16.64], R10 ;  /* 0x0000000a10007986 */ /* 0x000fe2000c101b08 */
[----:B------:R-:W-:Y:S05]  /*6970*/  EXIT ;  /* 0x000000000000794d */ /* 0x000fea0003800000 */
        .weak           $__internal_2_$__cuda_sm20_div_rn_f64_full
        .type           $__internal_2_$__cuda_sm20_div_rn_f64_full,@function
        .size           $__internal_2_$__cuda_sm20_div_rn_f64_full,(.L_x_574 - $__internal_2_$__cuda_sm20_div_rn_f64_full)
$__internal_2_$__cuda_sm20_div_rn_f64_full:
[C---:B------:R-:W-:Y:S01]  /*6980*/  FSETP.GEU.AND P0, PT, |R27|.reuse, 1.469367938527859385e-39, PT ;  /* 0x001000001b00780b */ /* 0x040fe20003f0e200 */
[----:B------:R-:W-:Y:S01]  /*6990*/  IMAD.MOV.U32 R34, RZ, RZ, 0x1 ;  /* 0x00000001ff227424 */ /* 0x000fe200078e00ff */
[C---:B------:R-:W-:Y:S01]  /*69a0*/  LOP3.LUT R28, R27.reuse, 0x800fffff, RZ, 0xc0, !PT ;  /* 0x800fffff1b1c7812 */ /* 0x040fe200078ec0ff */
[----:B------:R-:W-:Y:S01]  /*69b0*/  IMAD.U32 R25, RZ, RZ, UR7 ;  /* 0x00000007ff197e24 */ /* 0x000fe2000f8e00ff */
[----:B------:R-:W-:Y:S01]  /*69c0*/  LOP3.LUT R40, R27, 0x7ff00000, RZ, 0xc0, !PT ;  /* 0x7ff000001b287812 */ /* 0x000fe200078ec0ff */
[----:B------:R-:W-:Y:S01]  /*69d0*/  IMAD.MOV.U32 R39, RZ, RZ, 0x1ca00000 ;  /* 0x1ca00000ff277424 */ /* 0x000fe200078e00ff */
[----:B------:R-:W-:Y:S01]  /*69e0*/  LOP3.LUT R29, R28, 0x3ff00000, RZ, 0xfc, !PT ;  /* 0x3ff000001c1d7812 */ /* 0x000fe200078efcff */
[----:B------:R-:W-:Y:S01]  /*69f0*/  IMAD.MOV.U32 R28, RZ, RZ, R26 ;  /* 0x000000ffff1c7224 */ /* 0x000fe200078e001a */
[----:B------:R-:W-:Y:S01]  /*6a00*/  LOP3.LUT R23, R25, 0x7ff00000, RZ, 0xc0, !PT ;  /* 0x7ff0000019177812 */ /* 0x000fe200078ec0ff */
[----:B------:R-:W-:-:S03]  /*6a10*/  IMAD.U32 R24, RZ, RZ, UR5 ;  /* 0x00000005ff187e24 */ /* 0x000fc6000f8e00ff */
[----:B------:R-:W-:Y:S01]  /*6a20*/  ISETP.GE.U32.AND P2, PT, R23, R40, PT ;  /* 0x000000281700720c */ /* 0x000fe20003f46070 */
[----:B------:R-:W-:Y:S01]  /*6a30*/  @!P0 DMUL R28, R26, 8.98846567431157953865e+307 ;  /* 0x7fe000001a1c8828 */ /* 0x000fe20000000000 */
[----:B------:R-:W-:-:S05]  /*6a40*/  IMAD.MOV.U32 R38, RZ, RZ, R23 ;  /* 0x000000ffff267224 */ /* 0x000fca00078e0017 */
[----:B------:R-:W0:Y:S02]  /*6a50*/  MUFU.RCP64H R35, R29 ;  /* 0x0000001d00237308 */ /* 0x000e240000001800 */
[----:B0-----:R-:W-:-:S08]  /*6a60*/  DFMA R36, R34, -R28, 1 ;  /* 0x3ff000002224742b */ /* 0x001fd0000000081c */
[----:B------:R-:W-:-:S08]  /*6a70*/  DFMA R36, R36, R36, R36 ;  /* 0x000000242424722b */ /* 0x000fd00000000024 */
[----:B------:R-:W-:Y:S01]  /*6a80*/  DFMA R36, R34, R36, R34 ;  /* 0x000000242224722b */ /* 0x000fe20000000022 */
[----:B------:R-:W-:Y:S01]  /*6a90*/  SEL R35, R39, 0x63400000, !P2 ;  /* 0x6340000027237807 */ /* 0x000fe20005000000 */
[----:B------:R-:W-:Y:S01]  /*6aa0*/  IMAD.MOV.U32 R34, RZ, RZ, R24 ;  /* 0x000000ffff227224 */ /* 0x000fe200078e0018 */
[----:B------:R-:W-:Y:S02]  /*6ab0*/  FSETP.GEU.AND P2, PT, |R25|, 1.469367938527859385e-39, PT ;  /* 0x001000001900780b */ /* 0x000fe40003f4e200 */
[----:B------:R-:W-:-:S03]  /*6ac0*/  LOP3.LUT R35, R35, 0x800fffff, R25, 0xf8, !PT ;  /* 0x800fffff23237812 */ /* 0x000fc600078ef819 */
[----:B------:R-:W-:-:S08]  /*6ad0*/  DFMA R42, R36, -R28, 1 ;  /* 0x3ff00000242a742b */ /* 0x000fd0000000081c */
[----:B------:R-:W-:Y:S01]  /*6ae0*/  DFMA R36, R36, R42, R36 ;  /* 0x0000002a2424722b */ /* 0x000fe20000000024 */
[----:B------:R-:W-:Y:S10]  /*6af0*/  @P2 BRA `(.L_x_429) ;  /* 0x0000000000202947 */ /* 0x000ff40003800000 */
        /* <DEDUP_REMOVED lines=8> */
.L_x_429:
[----:B------:R-:W-:Y:S01]  /*6b80*/  VIADD R24, R38, 0xffffffff ;  /* 0xffffffff26187836 */ /* 0x000fe20000000000 */
[----:B------:R-:W-:Y:S01]  /*6b90*/  @!P0 LOP3.LUT R40, R29, 0x7ff00000, RZ, 0xc0, !PT ;  /* 0x7ff000001d288812 */ /* 0x000fe200078ec0ff */
[----:B------:R-:W-:Y:S01]  /*6ba0*/  DMUL R42, R36, R34 ;  /* 0x00000022242a7228 */ /* 0x000fe20000000000 */
[----:B------:R-:W-:Y:S02]  /*6bb0*/  BSSY.RECONVERGENT B1, `(.L_x_430) ;  /* 0x000003b000017945 */ /* 0x000fe40003800200 */
[----:B------:R-:W-:Y:S01]  /*6bc0*/  ISETP.GT.U32.AND P0, PT, R24, 0x7feffffe, PT ;  /* 0x7feffffe1800780c */ /* 0x000fe20003f04070 */
[----:B------:R-:W-:-:S04]  /*6bd0*/  VIADD R24, R40, 0xffffffff ;  /* 0xffffffff28187836 */ /* 0x000fc80000000000 */
[----:B------:R-:W-:Y:S01]  /*6be0*/  DFMA R44, R42, -R28, R34 ;  /* 0x8000001c2a2c722b */ /* 0x000fe20000000022 */
[----:B------:R-:W-:-:S07]  /*6bf0*/  ISETP.GT.U32.OR P0, PT, R24, 0x7feffffe, P0 ;  /* 0x7feffffe1800780c */ /* 0x000fce0000704470 */
[----:B------:R-:W-:-:S06]  /*6c00*/  DFMA R36, R36, R44, R42 ;  /* 0x0000002c2424722b */ /* 0x000fcc000000002a */
[----:B------:R-:W-:Y:S05]  /*6c10*/  @P0 BRA `(.L_x_431) ;  /* 0x0000000000740947 */ /* 0x000fea0003800000 */
[----:B------:R-:W-:Y:S01]  /*6c20*/  LOP3.LUT R38, R27, 0x7ff00000, RZ, 0xc0, !PT ;  /* 0x7ff000001b267812 */ /* 0x000fe200078ec0ff */
[----:B------:R-:W-:-:S03]  /*6c30*/  IMAD.MOV.U32 R24, RZ, RZ, 0x1ca00000 ;  /* 0x1ca00000ff187424 */ /* 0x000fc600078e00ff */
        /* <DEDUP_REMOVED lines=25> */
[----:B------:R-:W-:Y:S01]  /*6dd0*/  IMAD.MOV.U32 R42, RZ, RZ, R24 ;  /* 0x000000ffff2a7224 */ /* 0x000fe200078e0018 */
[----:B------:R-:W-:Y:S06]  /*6de0*/  BRA `(.L_x_432) ;  /* 0x00000000005c7947 */ /* 0x000fec0003800000 */
.L_x_431:
[----:B------:R-:W-:Y:S02]  /*6df0*/  IMAD.U32 R24, RZ, RZ, UR5 ;  /* 0x00000005ff187e24 */ /* 0x000fe4000f8e00ff */
[----:B------:R-:W-:-:S06]  /*6e00*/  IMAD.U32 R25, RZ, RZ, UR7 ;  /* 0x00000007ff197e24 */ /* 0x000fcc000f8e00ff */
        /* <DEDUP_REMOVED lines=13> */
[----:B------:R-:W-:Y:S02]  /*6ee0*/  @P0 IMAD.MOV.U32 R42, RZ, RZ, RZ ;  /* 0x000000ffff2a0224 */ /* 0x000fe400078e00ff */
[----:B------:R-:W-:Y:S01]  /*6ef0*/  @P0 IMAD.MOV.U32 R43, RZ, RZ, R23 ;  /* 0x000000ffff2b0224 */ /* 0x000fe200078e0017 */
[----:B------:R-:W-:Y:S06]  /*6f00*/  BRA `(.L_x_432) ;  /* 0x0000000000147947 */ /* 0x000fec0003800000 */
.L_x_434:
[----:B------:R-:W-:Y:S01]  /*6f10*/  LOP3.LUT R43, R27, 0x80000, RZ, 0xfc, !PT ;  /* 0x000800001b2b7812 */ /* 0x000fe200078efcff */
[----:B------:R-:W-:Y:S01]  /*6f20*/  IMAD.MOV.U32 R42, RZ, RZ, R26 ;  /* 0x000000ffff2a7224 */ /* 0x000fe200078e001a */
[----:B------:R-:W-:Y:S06]  /*6f30*/  BRA `(.L_x_432) ;  /* 0x0000000000087947 */ /* 0x000fec0003800000 */
.L_x_433:
[----:B------:R-:W-:Y:S01]  /*6f40*/  LOP3.LUT R43, R25, 0x80000, RZ, 0xfc, !PT ;  /* 0x00080000192b7812 */ /* 0x000fe200078efcff */
[----:B------:R-:W-:-:S07]  /*6f50*/  IMAD.MOV.U32 R42, RZ, RZ, R24 ;  /* 0x000000ffff2a7224 */ /* 0x000fce00078e0018 */
.L_x_432:
[----:B------:R-:W-:Y:S05]  /*6f60*/  BSYNC.RECONVERGENT B1 ;  /* 0x0000000000017941 */ /* 0x000fea0003800200 */
.L_x_430:
[----:B------:R-:W-:Y:S02]  /*6f70*/  IMAD.MOV.U32 R24, RZ, RZ, R0 ;  /* 0x000000ffff187224 */ /* 0x000fe400078e0000 */
[----:B------:R-:W-:-:S04]  /*6f80*/  IMAD.MOV.U32 R25, RZ, RZ, 0x0 ;  /* 0x00000000ff197424 */ /* 0x000fc800078e00ff */
[----:B------:R-:W-:Y:S05]  /*6f90*/  RET.REL.NODEC R24 `(_ZN3cub18CUB_300001_SM_10006detail6reduce18DeviceReduceKernelINS2_10policy_hubIdjN4cuda3std3__44plusIdEEE10Policy1000EN6thrust24THRUST_300001_SM_1000_NS6detail15normal_iteratorINSD_10device_ptrIiEEEEjS9_d10pi_functorEEvT0_PT3_T1_NS0_13GridEvenShareISN_EET2_T4_) ;  /* 0xffffff9018187950 */ /* 0x000fea0003c3ffff */
.L_x_435:
        /* <DEDUP_REMOVED lines=14> */
.L_x_574:


//--------------------- .text._ZN3cub18CUB_300001_SM_10006detail6reduce28DeviceReduceSingleTileKernelINS2_10policy_hubIdjN4cuda3std3__44plusIdEEE10Policy1000EN6thrust24THRUST_300001_SM_1000_NS6detail15normal_iteratorINSD_10device_ptrIiEEEEPdjS9_dd10pi_functorEEvT0_T1_T2_T3_T4_T6_ --------------------------
	.section	.text._ZN3cub18CUB_300001_SM_10006detail6reduce28DeviceReduceSingleTileKernelINS2_10policy_hubIdjN4cuda3std3__44plusIdEEE10Policy1000EN6thrust24THRUST_300001_SM_1000_NS6detail15normal_iteratorINSD_10device_ptrIiEEEEPdjS9_dd10pi_functorEEvT0_T1_T2_T3_T4_T6_,"ax",@progbits
	.align	128
        .global         _ZN3cub18CUB_300001_SM_10006detail6reduce28DeviceReduceSingleTileKernelINS2_10policy_hubIdjN4cuda3std3__44plusIdEEE10Policy1000EN6thrust24THRUST_300001_SM_1000_NS6detail15normal_iteratorINSD_10device_ptrIiEEEEPdjS9_dd10pi_functorEEvT0_T1_T2_T3_T4_T6_
        .type           _ZN3cub18CUB_300001_SM_10006detail6reduce28DeviceReduceSingleTileKernelINS2_10policy_hubIdjN4cuda3std3__44plusIdEEE10Policy1000EN6thrust24THRUST_300001_SM_1000_NS6detail15normal_iteratorINSD_10device_ptrIiEEEEPdjS9_dd10pi_functorEEvT0_T1_T2_T3_T4_T6_,@function
        .size           _ZN3cub18CUB_300001_SM_10006detail6reduce28DeviceReduceSingleTileKernelINS2_10policy_hubIdjN4cuda3std3__44plusIdEEE10Policy1000EN6thrust24THRUST_300001_SM_1000_NS6detail15normal_iteratorINSD_10device_ptrIiEEEEPdjS9_dd10pi_functorEEvT0_T1_T2_T3_T4_T6_,(.L_x_575 - _ZN3cub18CUB_300001_SM_10006detail6reduce28DeviceReduceSingleTileKernelINS2_10policy_hubIdjN4cuda3std3__44plusIdEEE10Policy1000EN6thrust24THRUST_300001_SM_1000_NS6detail15normal_iteratorINSD_10device_ptrIiEEEEPdjS9_dd10pi_functorEEvT0_T1_T2_T3_T4_T6_)
        .other          _ZN3cub18CUB_300001_SM_10006detail6reduce28DeviceReduceSingleTileKernelINS2_10policy_hubIdjN4cuda3std3__44plusIdEEE10Policy1000EN6thrust24THRUST_300001_SM_1000_NS6detail15normal_iteratorINSD_10device_ptrIiEEEEPdjS9_dd10pi_functorEEvT0_T1_T2_T3_T4_T6_,@"STO_CUDA_ENTRY STV_DEFAULT"
_ZN3cub18CUB_300001_SM_10006detail6reduce28DeviceReduceSingleTileKernelINS2_10policy_hubIdjN4cuda3std3__44plusIdEEE10Policy1000EN6thrust24THRUST_300001_SM_1000_NS6detail15normal_iteratorINSD_10device_ptrIiEEEEPdjS9_dd10pi_functorEEvT0_T1_T2_T3_T4_T6_:
.text._ZN3cub18CUB_300001_SM_10006detail6reduce28DeviceReduceSingleTileKernelINS2_10policy_hubIdjN4cuda3std3__44plusIdEEE10Policy1000EN6thrust24THRUST_300001_SM_1000_NS6detail15normal_iteratorINSD_10device_ptrIiEEEEPdjS9_dd10pi_functorEEvT0_T1_T2_T3_T4_T6_:
[----:B------:R-:W-:Y:S01]  /*0000*/  LDC R1, c[0x0][0x37c] ;  /* 0x0000df00ff017b82 */ /* 0x000fe20000000800 */
[----:B------:R-:W0:Y:S01]  /*0010*/  LDCU UR5, c[0x0][0x390] ;  /* 0x00007200ff0577ac */ /* 0x000e220008000800 */
[----:B------:R-:W1:Y:S01]  /*0020*/  LDCU.64 UR6, c[0x0][0x358] ;  /* 0x00006b00ff0677ac */ /* 0x000e620008000a00 */
[----:B0-----:R-:W-:-:S09]  /*0030*/  UISETP.NE.AND UP0, UPT, UR5, URZ, UPT ;  /* 0x000000ff0500728c */ /* 0x001fd2000bf05270 */
        /* <DEDUP_REMOVED lines=8> */
.L_x_436:
[----:B------:R-:W-:Y:S01]  /*00c0*/  UISETP.GT.U32.AND UP0, UPT, UR5, 0x13ff, UPT ;  /* 0x000013ff0500788c */ /* 0x000fe2000bf04070 */
[----:B------:R-:W-:Y:S01]  /*00d0*/  BSSY.RECONVERGENT B0, `(.L_x_437) ;  /* 0x0000657000007945 */ /* 0x000fe20003800200 */
[----:B------:R-:W-:Y:S01]  /*00e0*/  UMOV UR4, URZ ;  /* 0x000000ff00047c82 */ /* 0x000fe20008000000 */
[----:B------:R-:W-:-:S06]  /*00f0*/  UMOV UR9, 0x40100000 ;  /* 0x4010000000097882 */ /* 0x000fcc0000000000 */
        /* <DEDUP_REMOVED lines=30> */
[----:B------:R-:W-:Y:S05]  /*02e0*/  CALL.REL.NOINC `($__internal_3_$__cuda_sm20_div_rn_f64_full) ;  /* 0x0000006000f07944 */ /* 0x000fea0003c00000 */
.L_x_442:
[----:B------:R-:W-:Y:S05]  /*02f0*/  BSYNC.RECONVERGENT B3 ;  /* 0x0000000000037941 */ /* 0x000fea0003800200 */
.L_x_441:
[----:B------:R-:W-:Y:S02]  /*0300*/  IMAD.MOV.U32 R8, RZ, RZ, R18 ;  /* 0x000000ffff087224 */ /* 0x000fe400078e0012 */
[----:B------:R-:W-:Y:S02]  /*0310*/  IMAD.MOV.U32 R9, RZ, RZ, R19 ;  /* 0x000000ffff097224 */ /* 0x000fe400078e0013 */
[----:B------:R-:W-:-:S07]  /*0320*/  VIADD R2, R0, 0x280 ;  /* 0x0000028000027836 */ /* 0x000fce0000000000 */
.L_x_440:
[----:B------:R-:W-:Y:S05]  /*0330*/  BSYNC.RECONVERGENT B2 ;  /* 0x0000000000027941 */ /* 0x000fea0003800200 */
.L_x_439:
[----:B------:R-:W0:Y:S01]  /*0340*/  LDCU UR5, c[0x0][0x390] ;  /* 0x00007200ff0577ac */ /* 0x000e220008000800 */
[----:B------:R-:W-:Y:S01]  /*0350*/  BSSY.RECONVERGENT B2, `(.L_x_443) ;  /* 0x000019f000027945 */ /* 0x000fe20003800200 */
[----:B------:R-:W1:Y:S01]  /*0360*/  LDCU.64 UR10, c[0x0][0x3a0] ;  /* 0x00007400ff0a77ac */ /* 0x000e620008000a00 */
[----:B0-----:R-:W-:-:S13]  /*0370*/  ISETP.GE.U32.AND P0, PT, R2, UR5, PT ;  /* 0x0000000502007c0c */ /* 0x001fda000bf06070 */
[----:B-1----:R-:W-:Y:S05]  /*0380*/  @P0 BRA `(.L_x_444) ;  /* 0x00000018006c0947 */ /* 0x002fea0003800000 */
[----:B------:R-:W-:Y:S01]  /*0390*/  LOP3.LUT R3, RZ, R2, RZ, 0x33, !PT ;  /* 0x00000002ff037212 */ /* 0x000fe200078e33ff */
[----:B------:R-:W-:Y:S04]  /*03a0*/  BSSY.RECONVERGENT B3, `(.L_x_445) ;  /* 0x00000d4000037945 */ /* 0x000fe80003800200 */
[----:B------:R-:W-:-:S04]  /*03b0*/  VIADD R4, R3, UR5 ;  /* 0x0000000503047c36 */ /* 0x000fc80008000000 */
[C---:B------:R-:W-:Y:S01]  /*03c0*/  IMAD.HI.U32 R3, R4.reuse, -0x33333333, RZ ;  /* 0xcccccccd04037827 */ /* 0x040fe200078e00ff */
[----:B------:R-:W-:-:S04]  /*03d0*/  ISETP.GE.U32.AND P0, PT, R4, 0x1180, PT ;  /* 0x000011800400780c */ /* 0x000fc80003f06070 */
[----:B------:R-:W-:-:S05]  /*03e0*/  SHF.R.U32.HI R3, RZ, 0x9, R3 ;  /* 0x00000009ff037819 */ /* 0x000fca0000011603 */
[----:B------:R-:W-:-:S05]  /*03f0*/  VIADD R4, R3, 0x1 ;  /* 0x0000000103047836 */ /* 0x000fca0000000000 */
[----:B------:R-:W-:Y:S01]  /*0400*/  LOP3.LUT R5, R4, 0x7, RZ, 0xc0, !PT ;  /* 0x0000000704057812 */ /* 0x000fe200078ec0ff */
[----:B------:R-:W-:Y:S06]  /*0410*/  @!P0 BRA `(.L_x_446) ;  /* 0x0000000c00308947 */ /* 0x000fec0003800000 */
[----:B------:R-:W0:Y:S02]  /*0420*/  LDC.64 R6, c[0x0][0x380] ;  /* 0x0000e000ff067b82 */ /* 0x000e240000000a00 */
[----:B0-----:R-:W-:-:S03]  /*0430*/  IMAD.WIDE.U32 R6, R2, 0x4, R6 ;  /* 0x0000000402067825 */ /* 0x001fc600078e0006 */
[----:B------:R-:W-:Y:S02]  /*0440*/  IADD3 R10, P0, PT, R6, 0x2800, RZ ;  /* 0x00002800060a7810 */ /* 0x000fe40007f1e0ff */
[----:B------:R-:W-:-:S03]  /*0450*/  LOP3.LUT R6, R4, 0xfffff8, RZ, 0xc0, !PT ;  /* 0x00fffff804067812 */ /* 0x000fc600078ec0ff */
[----:B------:R-:W-:Y:S02]  /*0460*/  IMAD.X R11, RZ, RZ, R7, P0 ;  /* 0x000000ffff0b7224 */ /* 0x000fe400000e0607 */
[----:B------:R-:W-:-:S07]  /*0470*/  IMAD.MOV R6, RZ, RZ, -R6 ;  /* 0x000000ffff067224 */ /* 0x000fce00078e0a06 */
.L_x_463:
        /* <DEDUP_REMOVED lines=23> */
[----:B------:R-:W-:Y:S02]  /*05f0*/  IMAD.MOV.U32 R12, RZ, RZ, R18 ;  /* 0x000000ffff0c7224 */ /* 0x000fe400078e0012 */
[----:B------:R-:W-:-:S07]  /*0600*/  IMAD.MOV.U32 R13, RZ, RZ, R19 ;  /* 0x000000ffff0d7224 */ /* 0x000fce00078e0013 */
.L_x_448:
[----:B------:R-:W-:Y:S05]  /*0610*/  BSYNC.RECONVERGENT B4 ;  /* 0x0000000000047941 */ /* 0x000fea0003800200 */
.L_x_447:
        /* <DEDUP_REMOVED lines=22> */
.L_x_450:
[----:B------:R-:W-:Y:S05]  /*0780*/  BSYNC.RECONVERGENT B4 ;  /* 0x0000000000047941 */ /* 0x000fea0003800200 */
.L_x_449:
        /* <DEDUP_REMOVED lines=24> */
.L_x_452:
[----:B------:R-:W-:Y:S05]  /*0910*/  BSYNC.RECONVERGENT B4 ;  /* 0x0000000000047941 */ /* 0x000fea0003800200 */
.L_x_451:
        /* <DEDUP_REMOVED lines=22> */
.L_x_454:
[----:B------:R-:W-:Y:S05]  /*0a80*/  BSYNC.RECONVERGENT B4 ;  /* 0x0000000000047941 */ /* 0x000fea0003800200 */
.L_x_453:
        /* <DEDUP_REMOVED lines=24> */
.L_x_456:
[----:B------:R-:W-:Y:S05]  /*0c10*/  BSYNC.RECONVERGENT B4 ;  /* 0x0000000000047941 */ /* 0x000fea0003800200 */
.L_x_455:
        /* <DEDUP_REMOVED lines=22> */
.L_x_458:
[----:B------:R-:W-:Y:S05]  /*0d80*/  BSYNC.RECONVERGENT B4 ;  /* 0x0000000000047941 */ /* 0x000fea0003800200 */
.L_x_457:
        /* <DEDUP_REMOVED lines=24> */
.L_x_460:
[----:B------:R-:W-:Y:S05]  /*0f10*/  BSYNC.RECONVERGENT B4 ;  /* 0x0000000000047941 */ /* 0x000fea0003800200 */
.L_x_459:
        /* <DEDUP_REMOVED lines=22> */
.L_x_462:
[----:B------:R-:W-:Y:S05]  /*1080*/  BSYNC.RECONVERGENT B4 ;  /* 0x0000000000047941 */ /* 0x000fea0003800200 */
.L_x_461:
[----:B------:R-:W-:Y:S01]  /*1090*/  IADD3 R10, P0, PT, R10, 0x5000, RZ ;  /* 0x000050000a0a7810 */ /* 0x000fe20007f1e0ff */
[----:B------:R-:W-:Y:S01]  /*10a0*/  DADD R8, R8, R18 ;  /* 0x0000000008087229 */ /* 0x000fe20000000012 */
[----:B------:R-:W-:-:S03]  /*10b0*/  VIADD R2, R2, 0x1400 ;  /* 0x0000140002027836 */ /* 0x000fc60000000000 */
[----:B------:R-:W-:Y:S01]  /*10c0*/  IMAD.X R11, RZ, RZ, R11, P0 ;  /* 0x000000ffff0b7224 */ /* 0x000fe200000e060b */
[----:B------:R-:W-:Y:S07]  /*10d0*/  @P1 BRA `(.L_x_463) ;  /* 0xfffffff000e81947 */ /* 0x000fee000383ffff */
.L_x_446:
[----:B------:R-:W-:Y:S05]  /*10e0*/  BSYNC.RECONVERGENT B3 ;  /* 0x0000000000037941 */ /* 0x000fea0003800200 */
.L_x_445:
[----:B------:R-:W-:-:S13]  /*10f0*/  ISETP.NE.AND P0, PT, R5, RZ, PT ;  /* 0x000000ff0500720c */ /* 0x000fda0003f05270 */
[----:B------:R-:W-:Y:S05]  /*1100*/  @!P0 BRA `(.L_x_444) ;  /* 0x0000000c000c8947 */ /* 0x000fea0003800000 */
[----:B------:R-:W-:Y:S01]  /*1110*/  ISETP.GE.U32.AND P0, PT, R5, 0x4, PT ;  /* 0x000000040500780c */ /* 0x000fe20003f06070 */
[----:B------:R-:W-:-:S12]  /*1120*/  BSSY.RECONVERGENT B3, `(.L_x_464) ;  /* 0x0000069000037945 */ /* 0x000fd80003800200 */
[----:B------:R-:W-:Y:S05]  /*1130*/  @!P0 BRA `(.L_x_465) ;  /* 0x00000004009c8947 */ /* 0x000fea0003800000 */
        /* <DEDUP_REMOVED lines=26> */
.L_x_467:
[----:B------:R-:W-:Y:S05]  /*12e0*/  BSYNC.RECONVERGENT B4 ;  /* 0x0000000000047941 */ /* 0x000fea0003800200 */
.L_x_466:
        /* <DEDUP_REMOVED lines=23> */
.L_x_469:
[----:B------:R-:W-:Y:S05]  /*1460*/  BSYNC.RECONVERGENT B4 ;  /* 0x0000000000047941 */ /* 0x000fea0003800200 */
.L_x_468:
        /* <DEDUP_REMOVED lines=25> */
.L_x_471:
[----:B------:R-:W-:Y:S05]  /*1600*/  BSYNC.RECONVERGENT B4 ;  /* 0x0000000000047941 */ /* 0x000fea0003800200 */
.L_x_470:
        /* <DEDUP_REMOVED lines=23> */
.L_x_473:
[----:B------:R-:W-:Y:S05]  /*1780*/  BSYNC.RECONVERGENT B4 ;  /* 0x0000000000047941 */ /* 0x000fea0003800200 */
.L_x_472:
[----:B------:R-:W-:Y:S01]  /*1790*/  DADD R8, R8, R18 ;  /* 0x0000000008087229 */ /* 0x000fe20000000012 */
[----:B------:R-:W-:-:S10]  /*17a0*/  VIADD R2, R2, 0xa00 ;  /* 0x00000a0002027836 */ /* 0x000fd40000000000 */
.L_x_465:
[----:B------:R-:W-:Y:S05]  /*17b0*/  BSYNC.RECONVERGENT B3 ;  /* 0x0000000000037941 */ /* 0x000fea0003800200 */
.L_x_464:
[----:B------:R-:W-:-:S13]  /*17c0*/  LOP3.LUT P0, R4, R4, 0x3, RZ, 0xc0, !PT ;  /* 0x0000000304047812 */ /* 0x000fda000780c0ff */
[----:B------:R-:W-:Y:S05]  /*17d0*/  @!P0 BRA `(.L_x_444) ;  /* 0x0000000400588947 */ /* 0x000fea0003800000 */
[----:B------:R-:W-:Y:S01]  /*17e0*/  ISETP.NE.AND P0, PT, R4, 0x1, PT ;  /* 0x000000010400780c */ /* 0x000fe20003f05270 */
        /* <DEDUP_REMOVED lines=26> */
.L_x_477:
[----:B------:R-:W-:Y:S05]  /*1990*/  BSYNC.RECONVERGENT B4 ;  /* 0x0000000000047941 */ /* 0x000fea0003800200 */
.L_x_476:
        /* <DEDUP_REMOVED lines=25> */
.L_x_479:
[----:B------:R-:W-:Y:S05]  /*1b30*/  BSYNC.RECONVERGENT B4 ;  /* 0x0000000000047941 */ /* 0x000fea0003800200 */
.L_x_478:
[----:B------:R-:W-:Y:S01]  /*1b40*/  DADD R8, R8, R4 ;  /* 0x0000000008087229 */ /* 0x000fe20000000004 */
[----:B------:R-:W-:-:S10]  /*1b50*/  VIADD R2, R2, 0x500 ;  /* 0x0000050002027836 */ /* 0x000fd40000000000 */
.L_x_475:
[----:B------:R-:W-:Y:S05]  /*1b60*/  BSYNC.RECONVERGENT B3 ;  /* 0x0000000000037941 */ /* 0x000fea0003800200 */
.L_x_474:
[----:B------:R-:W-:-:S04]  /*1b70*/  LOP3.LUT R3, R3, 0x1, RZ, 0xc0, !PT ;  /* 0x0000000103037812 */ /* 0x000fc800078ec0ff */
[----:B------:R-:W-:-:S13]  /*1b80*/  ISETP.NE.U32.AND P0, PT, R3, 0x1, PT ;  /* 0x000000010300780c */ /* 0x000fda0003f05070 */
        /* <DEDUP_REMOVED lines=25> */
.L_x_481:
[----:B------:R-:W-:Y:S05]  /*1d20*/  BSYNC.RECONVERGENT B3 ;  /* 0x0000000000037941 */ /* 0x000fea0003800200 */
.L_x_480:
[----:B------:R-:W-:-:S11]  /*1d30*/  DADD R8, R8, R18 ;  /* 0x0000000008087229 */ /* 0x000fd60000000012 */
.L_x_444:
[----:B------:R-:W-:Y:S05]  /*1d40*/  BSYNC.RECONVERGENT B2 ;  /* 0x0000000000027941 */ /* 0x000fea0003800200 */
.L_x_443:
[----:B------:R-:W0:Y:S02]  /*1d50*/  LDC R2, c[0x0][0x390] ;  /* 0x0000e400ff027b82 */ /* 0x000e240000000800 */
[----:B0-----:R-:W-:-:S13]  /*1d60*/  ISETP.GE.U32.AND P0, PT, R2, 0x280, PT ;  /* 0x000002800200780c */ /* 0x001fda0003f06070 */
        /* <DEDUP_REMOVED lines=67> */
[----:B0-----:R-:W-:Y:S01]  /*21a0*/  DADD R2, R2, R8 ;  /* 0x0000000002027229 */ /* 0x001fe20000000008 */
[----:B------:R-:W0:Y:S07]  /*21b0*/  LDS.64 R8, [UR4+0xb0] ;  /* 0x0000b004ff087984 */ /* 0x000e2e0008000a00 */
[----:B------:R-:W-:-:S08]  /*21c0*/  DADD R2, R2, R10 ;  /* 0x0000000002027229 */ /* 0x000fd0000000000a */
[----:B-1----:R-:W-:-:S08]  /*21d0*/  DADD R2, R2, R12 ;  /* 0x0000000002027229 */ /* 0x002fd0000000000c */
[----:B------:R-:W-:-:S08]  /*21e0*/  DADD R2, R2, R14 ;  /* 0x0000000002027229 */ /* 0x000fd0000000000e */
[----:B--2---:R-:W-:-:S08]  /*21f0*/  DADD R2, R2, R4 ;  /* 0x0000000002027229 */ /* 0x004fd00000000004 */
[----:B------:R-:W-:-:S08]  /*2200*/  DADD R2, R2, R6 ;  /* 0x0000000002027229 */ /* 0x000fd00000000006 */
[----:B0-----:R-:W-:Y:S01]  /*2210*/  DADD R8, R2, R8 ;  /* 0x0000000002087229 */ /* 0x001fe20000000008 */
[----:B------:R-:W-:Y:S10]  /*2220*/  BRA `(.L_x_483) ;  /* 0x0000004400047947 */ /* 0x000ff40003800000 */
.L_x_482:
[----:B------:R-:W-:Y:S01]  /*2230*/  LOP3.LUT R3, R0, 0x3e0, RZ, 0xc0, !PT ;  /* 0x000003e000037812 */ /* 0x000fe200078ec0ff */
[----:B------:R-:W0:Y:S04]  /*2240*/  S2R R12, SR_LANEID ;  /* 0x00000000000c7919 */ /* 0x000e280000000000 */
[----:B------:R-:W-:Y:S01]  /*2250*/  VIADD R5, R3, 0x20 ;  /* 0x0000002003057836 */ /* 0x000fe20000000000 */
[----:B------:R-:W-:-:S04]  /*2260*/  LOP3.LUT R3, RZ, R3, RZ, 0x33, !PT ;  /* 0x00000003ff037212 */ /* 0x000fc800078e33ff */
[----:B------:R-:W-:Y:S01]  /*2270*/  ISETP.GT.U32.AND P0, PT, R5, R2, PT ;  /* 0x000000020500720c */ /* 0x000fe20003f04070 */
[----:B------:R-:W-:-:S05]  /*2280*/  IMAD.IADD R3, R3, 0x1, R2 ;  /* 0x0000000103037824 */ /* 0x000fca00078e0202 */
[----:B------:R-:W-:-:S05]  /*2290*/  SEL R3, R3, 0x1f, P0 ;  /* 0x0000001f03037807 */ /* 0x000fca0000000000 */
[----:B------:R-:W-:Y:S04]  /*22a0*/  SHFL.DOWN PT, R4, R8, 0x1, R3 ;  /* 0x0820000008047989 */ /* 0x000fe800000e0003 */
[----:B------:R-:W1:Y:S01]  /*22b0*/  SHFL.DOWN PT, R5, R9, 0x1, R3 ;  /* 0x0820000009057989 */ /* 0x000e6200000e0003 */
[C---:B0-----:R-:W-:Y:S01]  /*22c0*/  ISETP.GE.AND P0, PT, R12.reuse, R3, PT ;  /* 0x000000030c00720c */ /* 0x041fe20003f06270 */
[C---:B------:R-:W-:Y:S01]  /*22d0*/  VIADD R10, R12.reuse, 0x2 ;  /* 0x000000020c0a7836 */ /* 0x040fe20000000000 */
[----:B------:R-:W-:Y:S01]  /*22e0*/  ISETP.NE.AND P1, PT, R12, RZ, PT ;  /* 0x000000ff0c00720c */ /* 0x000fe20003f25270 */
[----:B-1----:R-:W-:-:S10]  /*22f0*/  DADD R4, R4, R8 ;  /* 0x0000000004047229 */ /* 0x002fd40000000008 */
[----:B------:R-:W-:Y:S01]  /*2300*/  FSEL R6, R4, R8, !P0 ;  /* 0x0000000804067208 */ /* 0x000fe20004000000 */
[----:B------:R-:W-:Y:S01]  /*2310*/  VIADD R8, R12, 0x4 ;  /* 0x000000040c087836 */ /* 0x000fe20000000000 */
[----:B------:R-:W-:Y:S02]  /*2320*/  FSEL R7, R5, R9, !P0 ;  /* 0x0000000905077208 */ /* 0x000fe40004000000 */
[----:B------:R-:W-:Y:S01]  /*2330*/  ISETP.GT.AND P0, PT, R10, R3, PT ;  /* 0x000000030a00720c */ /* 0x000fe20003f04270 */
[----:B------:R-:W-:Y:S04]  /*2340*/  SHFL.DOWN PT, R4, R6, 0x2, R3 ;  /* 0x0840000006047989 */ /* 0x000fe800000e0003 */
[----:B------:R-:W0:Y:S01]  /*2350*/  SHFL.DOWN PT, R5, R7, 0x2, R3 ;  /* 0x0840000007057989 */ /* 0x000e2200000e0003 */
[----:B------:R-:W1:Y:S01]  /*2360*/  @!P1 S2R R9, SR_CgaCtaId ;  /* 0x0000000000099919 */ /* 0x000e620000008800 */
        /* <DEDUP_REMOVED lines=12> */
[----:B------:R-:W-:-:S03]  /*2430*/  @!P1 MOV R8, 0x400 ;  /* 0x0000040000089802 */ /* 0x000fc60000000f00 */
[----:B------:R-:W0:Y:S02]  /*2440*/  SHFL.DOWN PT, R5, R7, 0x8, R3 ;  /* 0x0900000007057989 */ /* 0x000e2400000e0003 */
[----:B0-----:R-:W-:-:S10]  /*2450*/  DADD R4, R4, R6 ;  /* 0x0000000004047229 */ /* 0x001fd40000000006 */
[----:B------:R-:W-:Y:S01]  /*2460*/  FSEL R10, R6, R4, P0 ;  /* 0x00000004060a7208 */ /* 0x000fe20000000000 */
[----:B------:R-:W-:Y:S01]  /*2470*/  VIADD R6, R12, 0x10 ;  /* 0x000000100c067836 */ /* 0x000fe20000000000 */
[----:B------:R-:W-:Y:S02]  /*2480*/  FSEL R11, R7, R5, P0 ;  /* 0x00000005070b7208 */ /* 0x000fe40000000000 */
[----:B------:R-:W-:Y:S01]  /*2490*/  @!P1 SHF.R.U32.HI R7, RZ, 0x2, R0 ;  /* 0x00000002ff079819 */ /* 0x000fe20000011600 */
[----:B------:R-:W-:Y:S01]  /*24a0*/  SHFL.DOWN PT, R4, R10, 0x10, R3 ;  /* 0x0a0000000a047989 */ /* 0x000fe200000e0003 */
[----:B------:R-:W-:Y:S02]  /*24b0*/  ISETP.GT.AND P0, PT, R6, R3, PT ;  /* 0x000000030600720c */ /* 0x000fe40003f04270 */
[----:B-1----:R-:W-:Y:S01]  /*24c0*/  @!P1 LEA R6, R9, R8, 0x18 ;  /* 0x0000000809069211 */ /* 0x002fe200078ec0ff */
[----:B------:R-:W0:Y:S01]  /*24d0*/  SHFL.DOWN PT, R5, R11, 0x10, R3 ;  /* 0x0a0000000b057989 */ /* 0x000e2200000e0003 */
[----:B------:R-:W-:-:S05]  /*24e0*/  @!P1 LOP3.LUT R7, R7, 0xf8, RZ, 0xc0, !PT ;  /* 0x000000f807079812 */ /* 0x000fca00078ec0ff */
        /* <DEDUP_REMOVED lines=98> */
.L_x_438:
        /* <DEDUP_REMOVED lines=27> */
.L_x_485:
[----:B------:R-:W-:Y:S05]  /*2cc0*/  BSYNC.RECONVERGENT B2 ;  /* 0x0000000000027941 */ /* 0x000fea0003800200 */
.L_x_484:
        /* <DEDUP_REMOVED lines=24> */
.L_x_487:
[----:B------:R-:W-:Y:S05]  /*2e50*/  BSYNC.RECONVERGENT B2 ;  /* 0x0000000000027941 */ /* 0x000fea0003800200 */
.L_x_486:
        /* <DEDUP_REMOVED lines=24> */
.L_x_489:
[----:B------:R-:W-:Y:S05]  /*2fe0*/  BSYNC.RECONVERGENT B2 ;  /* 0x0000000000027941 */ /* 0x000fea0003800200 */
.L_x_488:
        /* <DEDUP_REMOVED lines=24> */
.L_x_491:
[----:B------:R-:W-:Y:S05]  /*3170*/  BSYNC.RECONVERGENT B2 ;  /* 0x0000000000027941 */ /* 0x000fea0003800200 */
.L_x_490:
        /* <DEDUP_REMOVED lines=24> */
.L_x_493:
[----:B------:R-:W-:Y:S05]  /*3300*/  BSYNC.RECONVERGENT B2 ;  /* 0x0000000000027941 */ /* 0x000fea0003800200 */
.L_x_492:
        /* <DEDUP_REMOVED lines=24> */
.L_x_495:
[----:B------:R-:W-:Y:S05]  /*3490*/  BSYNC.RECONVERGENT B2 ;  /* 0x0000000000027941 */ /* 0x000fea0003800200 */
.L_x_494:
        /* <DEDUP_REMOVED lines=24> */
.L_x_497:
[----:B------:R-:W-:Y:S05]  /*3620*/  BSYNC.RECONVERGENT B2 ;  /* 0x0000000000027941 */ /* 0x000fea0003800200 */
.L_x_496:
        /* <DEDUP_REMOVED lines=22> */
.L_x_499:
[----:B------:R-:W-:Y:S05]  /*3790*/  BSYNC.RECONVERGENT B2 ;  /* 0x0000000000027941 */ /* 0x000fea0003800200 */
.L_x_498:
[----:B------:R-:W-:Y:S01]  /*37a0*/  DADD R14, R14, R24 ;  /* 0x000000000e0e7229 */ /* 0x000fe20000000018 */
[----:B------:R-:W0:Y:S01]  /*37b0*/  LDCU UR5, c[0x0][0x390] ;  /* 0x00007200ff0577ac */ /* 0x000e220008000800 */
[----:B------:R-:W-:-:S06]  /*37c0*/  IMAD.MOV.U32 R0, RZ, RZ, 0x1400 ;  /* 0x00001400ff007424 */ /* 0x000fcc00078e00ff */
[----:B------:R-:W-:-:S08]  /*37d0*/  DADD R14, R14, R12 ;  /* 0x000000000e0e7229 */ /* 0x000fd0000000000c */
[----:B------:R-:W-:Y:S01]  /*37e0*/  DADD R14, R14, R10 ;  /* 0x000000000e0e7229 */ /* 0x000fe2000000000a */
[----:B0-----:R-:W-:-:S04]  /*37f0*/  UIADD3 UR8, UPT, UPT, UR5, -0x1400, URZ ;  /* 0xffffec0005087890 */ /* 0x001fc8000fffe0ff */
[----:B------:R-:W-:-:S03]  /*3800*/  UISETP.GE.U32.AND UP0, UPT, UR8, 0x1400, UPT ;  /* 0x000014000800788c */ /* 0x000fc6000bf06070 */
[----:B------:R-:W-:-:S08]  /*3810*/  DADD R14, R14, R8 ;  /* 0x000000000e0e7229 */ /* 0x000fd00000000008 */
[----:B------:R-:W-:-:S08]  /*3820*/  DADD R14, R14, R6 ;  /* 0x000000000e0e7229 */ /* 0x000fd00000000006 */
[----:B------:R-:W-:-:S08]  /*3830*/  DADD R14, R14, R4 ;  /* 0x000000000e0e7229 */ /* 0x000fd00000000004 */
[----:B------:R-:W-:Y:S01]  /*3840*/  DADD R24, R14, R18 ;  /* 0x000000000e187229 */ /* 0x000fe20000000012 */
[----:B------:R-:W-:Y:S10]  /*3850*/  BRA.U !UP0, `(.L_x_500) ;  /* 0x0000000d08487547 */ /* 0x000ff4000b800000 */
[----:B------:R-:W0:Y:S01]  /*3860*/  LDC.64 R26, c[0x0][0x380] ;  /* 0x0000e000ff1a7b82 */ /* 0x000e220000000a00 */
[----:B------:R-:W-:Y:S01]  /*3870*/  IMAD.MOV.U32 R0, RZ, RZ, 0x1400 ;  /* 0x00001400ff007424 */ /* 0x000fe200078e00ff */
[----:B------:R-:W1:Y:S01]  /*3880*/  LDCU.64 UR10, c[0x0][0x3a0] ;  /* 0x00007400ff0a77ac */ /* 0x000e620008000a00 */
[----:B------:R-:W2:Y:S05]  /*3890*/  LDCU UR5, c[0x0][0x390] ;  /* 0x00007200ff0577ac */ /* 0x000eaa0008000800 */
.L_x_518:
[----:B------:R-:W-:-:S04]  /*38a0*/  IMAD.IADD R29, R17, 0x1, R0 ;  /* 0x00000001111d7824 */ /* 0x000fc800078e0200 */
[----:B0-----:R-:W-:-:S05]  /*38b0*/  IMAD.WIDE.U32 R28, R29, 0x4, R26 ;  /* 0x000000041d1c7825 */ /* 0x001fca00078e001a */
[----:B------:R-:W3:Y:S01]  /*38c0*/  LDG.E R6, desc[UR6][R28.64] ;  /* 0x000000061c067981 */ /* 0x000ee2000c1e1900 */
[----:B------:R-:W-:Y:S01]  /*38d0*/  BSSY.RECONVERGENT B2, `(.L_x_501) ;  /* 0x0000016000027945 */ /* 0x000fe20003800200 */
[----:B---3--:R-:W0:Y:S02]  /*38e0*/  I2F.F64 R2, R6 ;  /* 0x0000000600027312 */ /* 0x008e240000201c00 */
        /* <DEDUP_REMOVED lines=17> */
[----:B--2---:R-:W-:Y:S05]  /*3a00*/  CALL.REL.NOINC `($__internal_3_$__cuda_sm20_div_rn_f64_full) ;  /* 0x0000002c00287944 */ /* 0x004fea0003c00000 */
[----:B------:R-:W-:Y:S02]  /*3a10*/  IMAD.MOV.U32 R2, RZ, RZ, R18 ;  /* 0x000000ffff027224 */ /* 0x000fe400078e0012 */
[----:B------:R-:W-:-:S07]  /*3a20*/  IMAD.MOV.U32 R3, RZ, RZ, R19 ;  /* 0x000000ffff037224 */ /* 0x000fce00078e0013 */
.L_x_502:
[----:B--2---:R-:W-:Y:S05]  /*3a30*/  BSYNC.RECONVERGENT B2 ;  /* 0x0000000000027941 */ /* 0x004fea0003800200 */
.L_x_501:
        /* <DEDUP_REMOVED lines=23> */
.L_x_504:
[----:B------:R-:W-:Y:S05]  /*3bb0*/  BSYNC.RECONVERGENT B2 ;  /* 0x0000000000027941 */ /* 0x000fea0003800200 */
.L_x_503:
        /* <DEDUP_REMOVED lines=23> */
.L_x_506:
[----:B------:R-:W-:Y:S05]  /*3d30*/  BSYNC.RECONVERGENT B2 ;  /* 0x0000000000027941 */ /* 0x000fea0003800200 */
.L_x_505:
        /* <DEDUP_REMOVED lines=23> */
.L_x_508:
[----:B------:R-:W-:Y:S05]  /*3eb0*/  BSYNC.RECONVERGENT B2 ;  /* 0x0000000000027941 */ /* 0x000fea0003800200 */
.L_x_507:
        /* <DEDUP_REMOVED lines=23> */
.L_x_510:
[----:B------:R-:W-:Y:S05]  /*4030*/  BSYNC.RECONVERGENT B2 ;  /* 0x0000000000027941 */ /* 0x000fea0003800200 */
.L_x_509:
        /* <DEDUP_REMOVED lines=23> */
.L_x_512:
[----:B------:R-:W-:Y:S05]  /*41b0*/  BSYNC.RECONVERGENT B2 ;  /* 0x0000000000027941 */ /* 0x000fea0003800200 */
.L_x_511:
        /* <DEDUP_REMOVED lines=23> */
.L_x_514:
[----:B------:R-:W-:Y:S05]  /*4330*/  BSYNC.RECONVERGENT B2 ;  /* 0x0000000000027941 */ /* 0x000fea0003800200 */
.L_x_513:
        /* <DEDUP_REMOVED lines=21> */
.L_x_516:
[----:B------:R-:W-:Y:S05]  /*4490*/  BSYNC.RECONVERGENT B2 ;  /* 0x0000000000027941 */ /* 0x000fea0003800200 */
.L_x_515:
[----:B------:R-:W-:-:S08]  /*44a0*/  DADD R2, R2, R24 ;  /* 0x0000000002027229 */ /* 0x000fd00000000018 */
[----:B------:R-:W-:Y:S01]  /*44b0*/  DADD R2, R2, R4 ;  /* 0x0000000002027229 */ /* 0x000fe20000000004 */
[----:B------:R-:W-:-:S04]  /*44c0*/  IADD3 R4, PT, PT, -R0, UR5, RZ ;  /* 0x0000000500047c10 */ /* 0x000fc8000fffe1ff */
[----:B------:R-:W-:-:S03]  /*44d0*/  ISETP.GE.U32.AND P0, PT, R4, 0x1400, PT ;  /* 0x000014000400780c */ /* 0x000fc60003f06070 */
[----:B------:R-:W-:-:S08]  /*44e0*/  DADD R2, R2, R6 ;  /* 0x0000000002027229 */ /* 0x000fd00000000006 */
[----:B------:R-:W-:-:S08]  /*44f0*/  DADD R2, R2, R8 ;  /* 0x0000000002027229 */ /* 0x000fd00000000008 */
[----:B------:R-:W-:-:S08]  /*4500*/  DADD R2, R2, R10 ;  /* 0x0000000002027229 */ /* 0x000fd0000000000a */
[----:B------:R-:W-:-:S08]  /*4510*/  DADD R2, R2, R12 ;  /* 0x0000000002027229 */ /* 0x000fd0000000000c */
[----:B------:R-:W-:-:S08]  /*4520*/  DADD R2, R2, R14 ;  /* 0x0000000002027229 */ /* 0x000fd0000000000e */
[----:B------:R-:W-:Y:S01]  /*4530*/  DADD R24, R2, R18 ;  /* 0x0000000002187229 */ /* 0x000fe20000000012 */
[----:B------:R-:W-:Y:S10]  /*4540*/  @!P0 BRA `(.L_x_517) ;  /* 0x0000001c00148947 */ /* 0x000ff40003800000 */
[----:B------:R-:W-:-:S05]  /*4550*/  VIADD R0, R0, 0x1400 ;  /* 0x0000140000007836 */ /* 0x000fca0000000000 */
[----:B------:R-:W-:-:S13]  /*4560*/  ISETP.GT.U32.AND P0, PT, R0, UR8, PT ;  /* 0x0000000800007c0c */ /* 0x000fda000bf04070 */
[----:B------:R-:W-:Y:S05]  /*4570*/  @!P0 BRA `(.L_x_518) ;  /* 0xfffffff000c88947 */ /* 0x000fea000383ffff */
.L_x_500:
[----:B------:R-:W-:Y:S01]  /*4580*/  IADD3 R2, PT, PT, -R0, UR5, RZ ;  /* 0x0000000500027c10 */ /* 0x000fe2000fffe1ff */
[----:B------:R-:W0:Y:S01]  /*4590*/  LDCU.64 UR10, c[0x0][0x3a0] ;  /* 0x00007400ff0a77ac */ /* 0x000e220008000a00 */
[----:B------:R-:W-:Y:S02]  /*45a0*/  BSSY.RECONVERGENT B4, `(.L_x_517) ;  /* 0x00001bf000047945 */ /* 0x000fe40003800200 */
[----:B------:R-:W-:-:S04]  /*45b0*/  ISETP.GE.AND P0, PT, R17, R2, PT ;  /* 0x000000021100720c */ /* 0x000fc80003f06270 */
[----:B------:R-:W-:-:S13]  /*45c0*/  ISETP.GE.U32.OR P0, PT, R0, UR5, P0 ;  /* 0x0000000500007c0c */ /* 0x000fda0008706470 */
[----:B0-----:R-:W-:Y:S05]  /*45d0*/  @P0 BRA `(.L_x_519) ;  /* 0x0000001800ec0947 */ /* 0x001fea0003800000 */
[----:B------:R-:W-:Y:S01]  /*45e0*/  LOP3.LUT R3, RZ, R17, RZ, 0x33, !PT ;  /* 0x00000011ff037212 */ /* 0x000fe200078e33ff */
[----:B------:R-:W-:Y:S03]  /*45f0*/  BSSY.RECONVERGENT B3, `(.L_x_520) ;  /* 0x00000e5000037945 */ /* 0x000fe60003800200 */
[----:B------:R-:W-:-:S04]  /*4600*/  IADD3 R3, PT, PT, -R0, UR5, R3 ;  /* 0x0000000500037c10 */ /* 0x000fc8000fffe103 */
[C---:B------:R-:W-:Y:S01]  /*4610*/  ISETP.GE.U32.AND P0, PT, R3.reuse, 0x1180, PT ;  /* 0x000011800300780c */ /* 0x040fe20003f06070 */
[----:B------:R-:W-:-:S04]  /*4620*/  IMAD.HI.U32 R11, R3, -0x33333333, RZ ;  /* 0xcccccccd030b7827 */ /* 0x000fc800078e00ff */
[----:B------:R-:W-:Y:S01]  /*4630*/  IMAD.MOV.U32 R3, RZ, RZ, R17 ;  /* 0x000000ffff037224 */ /* 0x000fe200078e0011 */
[----:B------:R-:W-:-:S05]  /*4640*/  SHF.R.U32.HI R11, RZ, 0x9, R11 ;  /* 0x00000009ff0b7819 */ /* 0x000fca000001160b */
[----:B------:R-:W-:-:S05]  /*4650*/  VIADD R10, R11, 0x1 ;  /* 0x000000010b0a7836 */ /* 0x000fca0000000000 */
[----:B------:R-:W-:Y:S01]  /*4660*/  LOP3.LUT R9, R10, 0x7, RZ, 0xc0, !PT ;  /* 0x000000070a097812 */ /* 0x000fe200078ec0ff */
[----:B------:R-:W-:Y:S06]  /*4670*/  @!P0 BRA `(.L_x_521) ;  /* 0x0000000c00708947 */ /* 0x000fec0003800000 */
[----:B------:R-:W0:Y:S01]  /*4680*/  LDC.64 R2, c[0x0][0x380] ;  /* 0x0000e000ff027b82 */ /* 0x000e220000000a00 */
[----:B------:R-:W-:Y:S01]  /*4690*/  LOP3.LUT R6, R10, 0xfffff8, RZ, 0xc0, !PT ;  /* 0x00fffff80a067812 */ /* 0x000fe200078ec0ff */
[----:B------:R-:W-:Y:S01]  /*46a0*/  BSSY.RECONVERGENT B2, `(.L_x_522) ;  /* 0x00000d8000027945 */ /* 0x000fe20003800200 */
[C---:B------:R-:W-:Y:S02]  /*46b0*/  VIADD R8, R17.reuse, 0xa00 ;  /* 0x00000a0011087836 */ /* 0x040fe40000000000 */
[----:B------:R-:W-:Y:S02]  /*46c0*/  IMAD.IADD R7, R17, 0x1, R0 ;  /* 0x0000000111077824 */ /* 0x000fe400078e0200 */
[----:B------:R-:W-:-:S07]  /*46d0*/  IMAD.MOV R6, RZ, RZ, -R6 ;  /* 0x000000ffff067224 */ /* 0x000fce00078e0a06 */
.L_x_539:
        /* <DEDUP_REMOVED lines=24> */
.L_x_524:
[----:B------:R-:W-:Y:S05]  /*4860*/  BSYNC.RECONVERGENT B5 ;  /* 0x0000000000057941 */ /* 0x000fea0003800200 */
.L_x_523:
        /* <DEDUP_REMOVED lines=23> */
[----:B------:R-:W-:Y:S05]  /*49e0*/  CALL.REL.NOINC `($__internal_3_$__cuda_sm20_div_rn_f64_full) ;  /* 0x0000001c00307944 */ /* 0x000fea0003c00000 */
[----:B------:R-:W-:Y:S02]  /*49f0*/  IMAD.MOV.U32 R12, RZ, RZ, R18 ;  /* 0x000000ffff0c7224 */ /* 0x000fe400078e0012 */
[----:B------:R-:W-:-:S07]  /*4a00*/  IMAD.MOV.U32 R13, RZ, RZ, R19 ;  /* 0x000000ffff0d7224 */ /* 0x000fce00078e0013 */
.L_x_526:
[----:B------:R-:W-:Y:S05]  /*4a10*/  BSYNC.RECONVERGENT B5 ;  /* 0x0000000000057941 */ /* 0x000fea0003800200 */
.L_x_525:
        /* <DEDUP_REMOVED lines=24> */
.L_x_528:
[----:B------:R-:W-:Y:S05]  /*4ba0*/  BSYNC.RECONVERGENT B5 ;  /* 0x0000000000057941 */ /* 0x000fea0003800200 */
.L_x_527:
        /* <DEDUP_REMOVED lines=26> */
.L_x_530:
[----:B------:R-:W-:Y:S05]  /*4d50*/  BSYNC.RECONVERGENT B5 ;  /* 0x0000000000057941 */ /* 0x000fea0003800200 */
.L_x_529:
        /* <DEDUP_REMOVED lines=24> */
.L_x_532:
[----:B------:R-:W-:Y:S05]  /*4ee0*/  BSYNC.RECONVERGENT B5 ;  /* 0x0000000000057941 */ /* 0x000fea0003800200 */
.L_x_531:
        /* <DEDUP_REMOVED lines=26> */
.L_x_534:
[----:B------:R-:W-:Y:S05]  /*5090*/  BSYNC.RECONVERGENT B5 ;  /* 0x0000000000057941 */ /* 0x000fea0003800200 */
.L_x_533:
        /* <DEDUP_REMOVED lines=24> */
.L_x_536:
[----:B------:R-:W-:Y:S05]  /*5220*/  BSYNC.RECONVERGENT B5 ;  /* 0x0000000000057941 */ /* 0x000fea0003800200 */
.L_x_535:
        /* <DEDUP_REMOVED lines=26> */
.L_x_538:
[----:B------:R-:W-:Y:S05]  /*53d0*/  BSYNC.RECONVERGENT B5 ;  /* 0x0000000000057941 */ /* 0x000fea0003800200 */
.L_x_537:
[----:B------:R-:W-:Y:S01]  /*53e0*/  DADD R24, R4, R24 ;  /* 0x0000000004187229 */ /* 0x000fe20000000018 */
[----:B------:R-:W-:Y:S02]  /*53f0*/  VIADD R8, R8, 0x1400 ;  /* 0x0000140008087836 */ /* 0x000fe40000000000 */
[----:B------:R-:W-:Y:S01]  /*5400*/  VIADD R7, R7, 0x1400 ;  /* 0x0000140007077836 */ /* 0x000fe20000000000 */
[----:B------:R-:W-:Y:S07]  /*5410*/  @P1 BRA `(.L_x_539) ;  /* 0xfffffff000b01947 */ /* 0x000fee000383ffff */
[----:B------:R-:W-:Y:S05]  /*5420*/  BSYNC.RECONVERGENT B2 ;  /* 0x0000000000027941 */ /* 0x000fea0003800200 */
.L_x_522:
[----:B------:R-:W-:-:S07]  /*5430*/  VIADD R3, R8, 0xfffff600 ;  /* 0xfffff60008037836 */ /* 0x000fce0000000000 */
.L_x_521:
[----:B------:R-:W-:Y:S05]  /*5440*/  BSYNC.RECONVERGENT B3 ;  /* 0x0000000000037941 */ /* 0x000fea0003800200 */
.L_x_520:
        /* <DEDUP_REMOVED lines=32> */
.L_x_543:
[----:B------:R-:W-:Y:S05]  /*5650*/  BSYNC.RECONVERGENT B3 ;  /* 0x0000000000037941 */ /* 0x000fea0003800200 */
.L_x_542:
        /* <DEDUP_REMOVED lines=26> */
.L_x_545:
[----:B------:R-:W-:Y:S05]  /*5800*/  BSYNC.RECONVERGENT B3 ;  /* 0x0000000000037941 */ /* 0x000fea0003800200 */
.L_x_544:
        /* <DEDUP_REMOVED lines=28> */
.L_x_547:
[----:B------:R-:W-:Y:S05]  /*59d0*/  BSYNC.RECONVERGENT B3 ;  /* 0x0000000000037941 */ /* 0x000fea0003800200 */
.L_x_546:
        /* <DEDUP_REMOVED lines=26> */
.L_x_549:
[----:B------:R-:W-:Y:S05]  /*5b80*/  BSYNC.RECONVERGENT B3 ;  /* 0x0000000000037941 */ /* 0x000fea0003800200 */
.L_x_548:
[----:B------:R-:W-:Y:S01]  /*5b90*/  DADD R24, R4, R18 ;  /* 0x0000000004187229 */ /* 0x000fe20000000012 */
[----:B------:R-:W-:-:S10]  /*5ba0*/  VIADD R3, R3, 0xa00 ;  /* 0x00000a0003037836 */ /* 0x000fd40000000000 */
.L_x_541:
[----:B------:R-:W-:Y:S05]  /*5bb0*/  BSYNC.RECONVERGENT B2 ;  /* 0x0000000000027941 */ /* 0x000fea0003800200 */
.L_x_540:
        /* <DEDUP_REMOVED lines=30> */
.L_x_553:
[----:B------:R-:W-:Y:S05]  /*5da0*/  BSYNC.RECONVERGENT B3 ;  /* 0x0000000000037941 */ /* 0x000fea0003800200 */
.L_x_552:
        /* <DEDUP_REMOVED lines=28> */
.L_x_555:
[----:B------:R-:W-:Y:S05]  /*5f70*/  BSYNC.RECONVERGENT B3 ;  /* 0x0000000000037941 */ /* 0x000fea0003800200 */
.L_x_554:
[----:B------:R-:W-:Y:S01]  /*5f80*/  DADD R24, R24, R4 ;  /* 0x0000000018187229 */ /* 0x000fe20000000004 */
[----:B------:R-:W-:-:S10]  /*5f90*/  VIADD R3, R3, 0x500 ;  /* 0x0000050003037836 */ /* 0x000fd40000000000 */
.L_x_551:
[----:B------:R-:W-:Y:S05]  /*5fa0*/  BSYNC.RECONVERGENT B2 ;  /* 0x0000000000027941 */ /* 0x000fea0003800200 */
.L_x_550:
        /* <DEDUP_REMOVED lines=28> */
.L_x_557:
[----:B------:R-:W-:Y:S05]  /*6170*/  BSYNC.RECONVERGENT B2 ;  /* 0x0000000000027941 */ /* 0x000fea0003800200 */
.L_x_556:
[----:B------:R-:W-:-:S11]  /*6180*/  DADD R24, R24, R18 ;  /* 0x0000000018187229 */ /* 0x000fd60000000012 */
.L_x_519:
[----:B------:R-:W-:Y:S05]  /*6190*/  BSYNC.RECONVERGENT B4 ;  /* 0x0000000000047941 */ /* 0x000fea0003800200 */
.L_x_517:
        /* <DEDUP_REMOVED lines=74> */
.L_x_483:
[----:B------:R-:W-:Y:S05]  /*6640*/  BSYNC.RECONVERGENT B0 ;  /* 0x0000000000007941 */ /* 0x000fea0003800200 */
.L_x_437:
[----:B------:R-:W-:Y:S05]  /*6650*/  @P0 EXIT ;  /* 0x000000000000094d */ /* 0x000fea0003800000 */
[----:B------:R-:W1:Y:S01]  /*6660*/  LDCU.64 UR4, c[0x0][0x398] ;  /* 0x00007300ff0477ac */ /* 0x000e620008000a00 */
[----:B0-2---:R-:W0:Y:S01]  /*6670*/  LDC.64 R2, c[0x0][0x388] ;  /* 0x0000e200ff027b82 */ /* 0x005e220000000a00 */
[----:B-1----:R-:W-:-:S07]  /*6680*/  DADD R8, R8, UR4 ;  /* 0x0000000408087e29 */ /* 0x002fce0008000000 */
[----:B0-----:R-:W-:Y:S01]  /*6690*/  STG.E.64 desc[UR6][R2.64], R8 ;  /* 0x0000000802007986 */ /* 0x001fe2000c101b06 */
[----:B------:R-:W-:Y:S05]  /*66a0*/  EXIT ;  /* 0x000000000000794d */ /* 0x000fea0003800000 */
        .weak           $__internal_3_$__cuda_sm20_div_rn_f64_full
        .type           $__internal_3_$__cuda_sm20_div_rn_f64_full,@function
        .size           $__internal_3_$__cuda_sm20_div_rn_f64_full,(.L_x_575 - $__internal_3_$__cuda_sm20_div_rn_f64_full)
$__internal_3_$__cuda_sm20_div_rn_f64_full:
[C---:B------:R-:W-:Y:S01]  /*66b0*/  FSETP.GEU.AND P0, PT, |R33|.reuse, 1.469367938527859385e-39, PT ;  /* 0x001000002100780b */ /* 0x040fe20003f0e200 */
[----:B------:R-:W-:Y:S01]  /*66c0*/  IMAD.MOV.U32 R18, RZ, RZ, 0x1 ;  /* 0x00000001ff127424 */ /* 0x000fe200078e00ff */
[C---:B------:R-:W-:Y:S01]  /*66d0*/  LOP3.LUT R30, R33.reuse, 0x800fffff, RZ, 0xc0, !PT ;  /* 0x800fffff211e7812 */ /* 0x040fe200078ec0ff */
[----:B------:R-:W-:Y:S01]  /*66e0*/  IMAD.U32 R35, RZ, RZ, UR9 ;  /* 0x00000009ff237e24 */ /* 0x000fe2000f8e00ff */
[----:B------:R-:W-:Y:S01]  /*66f0*/  LOP3.LUT R21, R33, 0x7ff00000, RZ, 0xc0, !PT ;  /* 0x7ff0000021157812 */ /* 0x000fe200078ec0ff */
[----:B------:R-:W-:Y:S01]  /*6700*/  IMAD.U32 R34, RZ, RZ, UR4 ;  /* 0x00000004ff227e24 */ /* 0x000fe2000f8e00ff */
[----:B------:R-:W-:Y:S01]  /*6710*/  LOP3.LUT R31, R30, 0x3ff00000, RZ, 0xfc, !PT ;  /* 0x3ff000001e1f7812 */ /* 0x000fe200078efcff */
[----:B------:R-:W-:Y:S02]  /*6720*/  IMAD.MOV.U32 R30, RZ, RZ, R32 ;  /* 0x000000ffff1e7224 */ /* 0x000fe400078e0020 */
[----:B------:R-:W-:-:S04]  /*6730*/  IMAD.MOV.U32 R36, RZ, RZ, R34 ;  /* 0x000000ffff247224 */ /* 0x000fc800078e0022 */
[----:B------:R-:W-:-:S06]  /*6740*/  @!P0 DMUL R30, R32, 8.98846567431157953865e+307 ;  /* 0x7fe00000201e8828 */ /* 0x000fcc0000000000 */
[----:B------:R-:W0:Y:S02]  /*6750*/  MUFU.RCP64H R19, R31 ;  /* 0x0000001f00137308 */ /* 0x000e240000001800 */
[----:B0-----:R-:W-:-:S08]  /*6760*/  DFMA R38, R18, -R30, 1 ;  /* 0x3ff000001226742b */ /* 0x001fd0000000081e */
[----:B------:R-:W-:-:S08]  /*6770*/  DFMA R38, R38, R38, R38 ;  /* 0x000000262626722b */ /* 0x000fd00000000026 */
[----:B------:R-:W-:Y:S01]  /*6780*/  DFMA R38, R18, R38, R18 ;  /* 0x000000261226722b */ /* 0x000fe20000000012 */
[----:B------:R-:W-:Y:S01]  /*6790*/  LOP3.LUT R18, R35, 0x7ff00000, RZ, 0xc0, !PT ;  /* 0x7ff0000023127812 */ /* 0x000fe200078ec0ff */
[----:B------:R-:W-:-:S03]  /*67a0*/  IMAD.MOV.U32 R19, RZ, RZ, 0x1ca00000 ;  /* 0x1ca00000ff137424 */ /* 0x000fc600078e00ff */
[----:B------:R-:W-:Y:S01]  /*67b0*/  ISETP.GE.U32.AND P2, PT, R18, R21, PT ;  /* 0x000000151200720c */ /* 0x000fe20003f46070 */
[----:B------:R-:W-:Y:S02]  /*67c0*/  IMAD.MOV.U32 R20, RZ, RZ, R18 ;  /* 0x000000ffff147224 */ /* 0x000fe400078e0012 */
[----:B------:R-:W-:Y:S01]  /*67d0*/  DFMA R22, R38, -R30, 1 ;  /* 0x3ff000002616742b */ /* 0x000fe2000000081e */
[----:B------:R-:W-:Y:S02]  /*67e0*/  SEL R37, R19, 0x63400000, !P2 ;  /* 0x6340000013257807 */ /* 0x000fe40005000000 */
[----:B------:R-:W-:Y:S02]  /*67f0*/  FSETP.GEU.AND P2, PT, |R35|, 1.469367938527859385e-39, PT ;  /* 0x001000002300780b */ /* 0x000fe40003f4e200 */
[----:B------:R-:W-:-:S03]  /*6800*/  LOP3.LUT R37, R37, 0x800fffff, R35, 0xf8, !PT ;  /* 0x800fffff25257812 */ /* 0x000fc600078ef823 */
[----:B------:R-:W-:-:S08]  /*6810*/  DFMA R38, R38, R22, R38 ;  /* 0x000000162626722b */ /* 0x000fd00000000026 */
[----:B------:R-:W-:Y:S05]  /*6820*/  @P2 BRA `(.L_x_558) ;  /* 0x0000000000202947 */ /* 0x000fea0003800000 */
[----:B------:R-:W-:Y:S01]  /*6830*/  LOP3.LUT R23, R33, 0x7ff00000, RZ, 0xc0, !PT ;  /* 0x7ff0000021177812 */ /* 0x000fe200078ec0ff */
[----:B------:R-:W-:-:S03]  /*6840*/  IMAD.MOV.U32 R22, RZ, RZ, RZ ;  /* 0x000000ffff167224 */ /* 0x000fc600078e00ff */
[----:B------:R-:W-:-:S04]  /*6850*/  ISETP.GE.U32.AND P2, PT, R18, R23, PT ;  /* 0x000000171200720c */ /* 0x000fc80003f46070 */
[----:B------:R-:W-:-:S04]  /*6860*/  SEL R23, R19, 0x63400000, !P2 ;  /* 0x6340000013177807 */ /* 0x000fc80005000000 */
[----:B------:R-:W-:-:S04]  /*6870*/  LOP3.LUT R23, R23, 0x80000000, R35, 0xf8, !PT ;  /* 0x8000000017177812 */ /* 0x000fc800078ef823 */
[----:B------:R-:W-:-:S06]  /*6880*/  LOP3.LUT R23, R23, 0x100000, RZ, 0xfc, !PT ;  /* 0x0010000017177812 */ /* 0x000fcc00078efcff */
[----:B------:R-:W-:-:S10]  /*6890*/  DFMA R36, R36, 2, -R22 ;  /* 0x400000002424782b */ /* 0x000fd40000000816 */
[----:B------:R-:W-:-:S07]  /*68a0*/  LOP3.LUT R20, R37, 0x7ff00000, RZ, 0xc0, !PT ;  /* 0x7ff0000025147812 */ /* 0x000fce00078ec0ff */
.L_x_558:
        /* <DEDUP_REMOVED lines=39> */
.L_x_560:
        /* <DEDUP_REMOVED lines=17> */
.L_x_563:
[----:B------:R-:W-:Y:S01]  /*6c30*/  LOP3.LUT R19, R33, 0x80000, RZ, 0xfc, !PT ;  /* 0x0008000021137812 */ /* 0x000fe200078efcff */
[----:B------:R-:W-:-:S04]  /*6c40*/  IMAD.MOV.U32 R38, RZ, RZ, R32 ;  /* 0x000000ffff267224 */ /* 0x000fc800078e0020 */
[----:B------:R-:W-:Y:S01]  /*6c50*/  IMAD.MOV.U32 R39, RZ, RZ, R19 ;  /* 0x000000ffff277224 */ /* 0x000fe200078e0013 */
[----:B------:R-:W-:Y:S06]  /*6c60*/  BRA `(.L_x_561) ;  /* 0x00000000000c7947 */ /* 0x000fec0003800000 */
.L_x_562:
[----:B------:R-:W-:Y:S01]  /*6c70*/  LOP3.LUT R19, R35, 0x80000, RZ, 0xfc, !PT ;  /* 0x0008000023137812 */ /* 0x000fe200078efcff */
[----:B------:R-:W-:-:S04]  /*6c80*/  IMAD.MOV.U32 R38, RZ, RZ, R34 ;  /* 0x000000ffff267224 */ /* 0x000fc800078e0022 */
[----:B------:R-:W-:-:S07]  /*6c90*/  IMAD.MOV.U32 R39, RZ, RZ, R19 ;  /* 0x000000ffff277224 */ /* 0x000fce00078e0013 */
.L_x_561:
[----:B------:R-:W-:Y:S05]  /*6ca0*/  BSYNC.RECONVERGENT B1 ;  /* 0x0000000000017941 */ /* 0x000fea0003800200 */
.L_x_559:
[----:B------:R-:W-:Y:S02]  /*6cb0*/  IMAD.MOV.U32 R20, RZ, RZ, R16 ;  /* 0x000000ffff147224 */ /* 0x000fe400078e0010 */
[----:B------:R-:W-:Y:S02]  /*6cc0*/  IMAD.MOV.U32 R21, RZ, RZ, 0x0 ;  /* 0x00000000ff157424 */ /* 0x000fe400078e00ff */
[----:B------:R-:W-:Y:S02]  /*6cd0*/  IMAD.MOV.U32 R18, RZ, RZ, R38 ;  /* 0x000000ffff127224 */ /* 0x000fe400078e0026 */
[----:B------:R-:W-:Y:S01]  /*6ce0*/  IMAD.MOV.U32 R19, RZ, RZ, R39 ;  /* 0x000000ffff137224 */ /* 0x000fe200078e0027 */
[----:B------:R-:W-:Y:S06]  /*6cf0*/  RET.REL.NODEC R20 `(_ZN3cub18CUB_300001_SM_10006detail6reduce28DeviceReduceSingleTileKernelINS2_10policy_hubIdjN4cuda3std3__44plusIdEEE10Policy1000EN6thrust24THRUST_300001_SM_1000_NS6detail15normal_iteratorINSD_10device_ptrIiEEEEPdjS9_dd10pi_functorEEvT0_T1_T2_T3_T4_T6_) ;  /* 0xffffff9014c07950 */ /* 0x000fec0003c3ffff */
.L_x_564:
        /* <DEDUP_REMOVED lines=16> */
.L_x_575:


//--------------------- .text._ZN3cub18CUB_300001_SM_10006detail8for_each13static_kernelINS2_12policy_hub_t12policy_500_tElN6thrust24THRUST_300001_SM_1000_NS8cuda_cub10__tabulate7functorINS7_6detail15normal_iteratorINS7_10device_ptrIiEEEENS7_6system6detail7generic6detail22compute_sequence_valueIivEElEEEEvT0_T1_ --------------------------
	.section	.text._ZN3cub18CUB_300001_SM_10006detail8for_each13static_kernelINS2_12policy_hub_t12policy_500_tElN6thrust24THRUST_300001_SM_1000_NS8cuda_cub10__tabulate7functorINS7_6detail15normal_iteratorINS7_10device_ptrIiEEEENS7_6system6detail7generic6detail22compute_sequence_valueIivEElEEEEvT0_T1_,"ax",@progbits
	.align	128
        .global         _ZN3cub18CUB_300001_SM_10006detail8for_each13static_kernelINS2_12policy_hub_t12policy_500_tElN6thrust24THRUST_300001_SM_1000_NS8cuda_cub10__tabulate7functorINS7_6detail15normal_iteratorINS7_10device_ptrIiEEEENS7_6system6detail7generic6detail22compute_sequence_valueIivEElEEEEvT0_T1_
        .type           _ZN3cub18CUB_300001_SM_10006detail8for_each13static_kernelINS2_12policy_hub_t12policy_500_tElN6thrust24THRUST_300001_SM_1000_NS8cuda_cub10__tabulate7functorINS7_6detail15normal_iteratorINS7_10device_ptrIiEEEENS7_6system6detail7generic6detail22compute_sequence_valueIivEElEEEEvT0_T1_,@function
        .size           _ZN3cub18CUB_300001_SM_10006detail8for_each13static_kernelINS2_12policy_hub_t12policy_500_tElN6thrust24THRUST_300001_SM_1000_NS8cuda_cub10__tabulate7functorINS7_6detail15normal_iteratorINS7_10device_ptrIiEEEENS7_6system6detail7generic6detail22compute_sequence_valueIivEElEEEEvT0_T1_,(.L_x_582 - _ZN3cub18CUB_300001_SM_10006detail8for_each13static_kernelINS2_12policy_hub_t12policy_500_tElN6thrust24THRUST_300001_SM_1000_NS8cuda_cub10__tabulate7functorINS7_6detail15normal_iteratorINS7_10device_ptrIiEEEENS7_6system6detail7generic6detail22compute_sequence_valueIivEElEEEEvT0_T1_)
        .other          _ZN3cub18CUB_300001_SM_10006detail8for_each13static_kernelINS2_12policy_hub_t12policy_500_tElN6thrust24THRUST_300001_SM_1000_NS8cuda_cub10__tabulate7functorINS7_6detail15normal_iteratorINS7_10device_ptrIiEEEENS7_6system6detail7generic6detail22compute_sequence_valueIivEElEEEEvT0_T1_,@"STO_CUDA_ENTRY STV_DEFAULT"
_ZN3cub18CUB_300001_SM_10006detail8for_each13static_kernelINS2_12policy_hub_t12policy_500_tElN6thrust24THRUST_300001_SM_1000_NS8cuda_cub10__tabulate7functorINS7_6detail15normal_iteratorINS7_10device_ptrIiEEEENS7_6system6detail7generic6detail22compute_sequence_valueIivEElEEEEvT0_T1_:
.text._ZN3cub18CUB_300001_SM_10006detail8for_each13static_kernelINS2_12policy_hub_t12policy_500_tElN6thrust24THRUST_300001_SM_1000_NS8cuda_cub10__tabulate7functorINS7_6detail15normal_iteratorINS7_10device_ptrIiEEEENS7_6system6detail7generic6detail22compute_sequence_valueIivEElEEEEvT0_T1_:
[----:B------:R-:W-:Y:S08]  /*0000*/  LDC R1, c[0x0][0x37c] ;  /* 0x0000df00ff017b82 */ /* 0x000ff00000000800 */
[----:B------:R-:W0:Y:S01]  /*0010*/  S2UR UR4, SR_CTAID.X ;  /* 0x00000000000479c3 */ /* 0x000e220000002500 */
[----:B------:R-:W1:Y:S01]  /*0020*/  LDCU.64 UR6, c[0x0][0x380] ;  /* 0x00007000ff0677ac */ /* 0x000e620008000a00 */
[----:B------:R-:W2:Y:S01]  /*0030*/  LDCU.64 UR8, c[0x0][0x358] ;  /* 0x00006b00ff0877ac */ /* 0x000ea20008000a00 */
[----:B0-----:R-:W-:-:S04]  /*0040*/  UIMAD.WIDE.U32 UR4, UR4, 0x200, URZ ;  /* 0x00000200040478a5 */ /* 0x001fc8000f8e00ff */
[----:B-1----:R-:W-:-:S04]  /*0050*/  UIADD3 UR6, UP0, UPT, -UR4, UR6, URZ ;  /* 0x0000000604067290 */ /* 0x002fc8000ff1e1ff */
[----:B------:R-:W-:Y:S02]  /*0060*/  UIADD3.X UR7, UPT, UPT, ~UR5, UR7, URZ, UP0, !UPT ;  /* 0x0000000705077290 */ /* 0x000fe400087fe5ff */
[----:B------:R-:W-:-:S04]  /*0070*/  UISETP.GE.U32.AND UP0, UPT, UR6, 0x200, UPT ;  /* 0x000002000600788c */ /* 0x000fc8000bf06070 */
[----:B------:R-:W-:-:S09]  /*0080*/  UISETP.GE.AND.EX UP0, UPT, UR7, URZ, UPT, UP0 ;  /* 0x000000ff0700728c */ /* 0x000fd2000bf06300 */
[----:B--2---:R-:W-:Y:S05]  /*0090*/  BRA.U !UP0, `(.L_x_565) ;  /* 0x0000000108347547 */ /* 0x004fea000b800000 */
[----:B------:R-:W0:Y:S01]  /*00a0*/  S2R R0, SR_TID.X ;  /* 0x0000000000007919 */ /* 0x000e220000002100 */
[----:B------:R-:W1:Y:S01]  /*00b0*/  LDC.64 R6, c[0x0][0x390] ;  /* 0x0000e400ff067b82 */ /* 0x000e620000000a00 */
[----:B------:R-:W2:Y:S01]  /*00c0*/  LDCU.64 UR10, c[0x0][0x388] ;  /* 0x00007100ff0a77ac */ /* 0x000ea20008000a00 */
[----:B0-----:R-:W-:-:S05]  /*00d0*/  IADD3 R5, P0, PT, R0, UR4, RZ ;  /* 0x0000000400057c10 */ /* 0x001fca000ff1e0ff */
[----:B------:R-:W-:Y:S01]  /*00e0*/  IMAD.X R4, RZ, RZ, UR5, P0 ;  /* 0x00000005ff047e24 */ /* 0x000fe200080e06ff */
[C---:B--2---:R-:W-:Y:S01]  /*00f0*/  LEA R2, P0, R5.reuse, UR10, 0x2 ;  /* 0x0000000a05027c11 */ /* 0x044fe2000f8010ff */
[----:B------:R-:W-:-:S03]  /*0100*/  VIADD R0, R5, 0x100 ;  /* 0x0000010005007836 */ /* 0x000fc60000000000 */
[C---:B------:R-:W-:Y:S01]  /*0110*/  LEA.HI.X R3, R5.reuse, UR11, R4, 0x2, P0 ;  /* 0x0000000b05037c11 */ /* 0x040fe200080f1404 */
[-CC-:B-1----:R-:W-:Y:S02]  /*0120*/  IMAD R5, R5, R7.reuse, R6.reuse ;  /* 0x0000000705057224 */ /* 0x182fe400078e0206 */
[----:B------:R-:W-:-:S03]  /*0130*/  IMAD R7, R0, R7, R6 ;  /* 0x0000000700077224 */ /* 0x000fc600078e0206 */
[----:B------:R-:W-:Y:S04]  /*0140*/  STG.E desc[UR8][R2.64], R5 ;  /* 0x0000000502007986 */ /* 0x000fe8000c101908 */
[----:B------:R-:W-:Y:S01]  /*0150*/  STG.E desc[UR8][R2.64+0x400], R7 ;  /* 0x0004000702007986 */ /* 0x000fe2000c101908 */
[----:B------:R-:W-:Y:S05]  /*0160*/  EXIT ;  /* 0x000000000000794d */ /* 0x000fea0003800000 */
.L_x_565:
[----:B------:R-:W0:Y:S01]  /*0170*/  S2R R2, SR_TID.X ;  /* 0x0000000000027919 */ /* 0x000e220000002100 */
[----:B------:R-:W-:Y:S01]  /*0180*/  USHF.R.S32.HI UR7, URZ, 0x1f, UR6 ;  /* 0x0000001fff077899 */ /* 0x000fe20008011406 */
[----:B------:R-:W-:Y:S05]  /*0190*/  BSSY.RECONVERGENT B0, `(.L_x_566) ;  /* 0x0000011000007945 */ /* 0x000fea0003800200 */
[----:B------:R-:W-:Y:S02]  /*01a0*/  IMAD.U32 R3, RZ, RZ, UR7 ;  /* 0x00000007ff037e24 */ /* 0x000fe4000f8e00ff */
[----:B------:R-:W-:Y:S01]  /*01b0*/  IMAD.U32 R4, RZ, RZ, UR7 ;  /* 0x00000007ff047e24 */ /* 0x000fe2000f8e00ff */
[C---:B0-----:R-:W-:Y:S01]  /*01c0*/  ISETP.LT.U32.AND P0, PT, R2.reuse, UR6, PT ;  /* 0x0000000602007c0c */ /* 0x041fe2000bf01070 */
[----:B------:R-:W-:-:S03]  /*01d0*/  VIADD R0, R2, 0x100 ;  /* 0x0000010002007836 */ /* 0x000fc60000000000 */
[----:B------:R-:W-:Y:S02]  /*01e0*/  ISETP.GT.AND.EX P0, PT, R3, RZ, PT, P0 ;  /* 0x000000ff0300720c */ /* 0x000fe40003f04300 */
[----:B------:R-:W-:-:S04]  /*01f0*/  ISETP.LT.U32.AND P1, PT, R0, UR6, PT ;  /* 0x0000000600007c0c */ /* 0x000fc8000bf21070 */
[----:B------:R-:W-:-:S07]  /*0200*/  ISETP.GT.AND.EX P1, PT, R4, RZ, PT, P1 ;  /* 0x000000ff0400720c */ /* 0x000fce0003f24310 */
[----:B------:R-:W-:Y:S06]  /*0210*/  @!P0 BRA `(.L_x_567) ;  /* 0x0000000000208947 */ /* 0x000fec0003800000 */
[----:B------:R-:W0:Y:S01]  /*0220*/  LDC.64 R6, c[0x0][0x390] ;  /* 0x0000e400ff067b82 */ /* 0x000e220000000a00 */
[----:B------:R-:W1:Y:S01]  /*0230*/  LDCU.64 UR10, c[0x0][0x388] ;  /* 0x00007100ff0a77ac */ /* 0x000e620008000a00 */
[----:B------:R-:W-:-:S05]  /*0240*/  IADD3 R4, P0, PT, R2, UR4, RZ ;  /* 0x0000000402047c10 */ /* 0x000fca000ff1e0ff */
[----:B------:R-:W-:Y:S01]  /*0250*/  IMAD.X R3, RZ, RZ, UR5, P0 ;  /* 0x00000005ff037e24 */ /* 0x000fe200080e06ff */
[----:B-1----:R-:W-:-:S04]  /*0260*/  LEA R2, P0, R4, UR10, 0x2 ;  /* 0x0000000a04027c11 */ /* 0x002fc8000f8010ff */
[C---:B------:R-:W-:Y:S01]  /*0270*/  LEA.HI.X R3, R4.reuse, UR11, R3, 0x2, P0 ;  /* 0x0000000b04037c11 */ /* 0x040fe200080f1403 */
[----:B0-----:R-:W-:-:S05]  /*0280*/  IMAD R7, R4, R7, R6 ;  /* 0x0000000704077224 */ /* 0x001fca00078e0206 */
[----:B------:R0:W-:Y:S03]  /*0290*/  STG.E desc[UR8][R2.64], R7 ;  /* 0x0000000702007986 */ /* 0x0001e6000c101908 */
.L_x_567:
[----:B------:R-:W-:Y:S05]  /*02a0*/  BSYNC.RECONVERGENT B0 ;  /* 0x0000000000007941 */ /* 0x000fea0003800200 */
.L_x_566:
[----:B------:R-:W-:Y:S05]  /*02b0*/  @!P1 EXIT ;  /* 0x000000000000994d */ /* 0x000fea0003800000 */
[----:B------:R-:W1:Y:S01]  /*02c0*/  LDC.64 R4, c[0x0][0x390] ;  /* 0x0000e400ff047b82 */ /* 0x000e620000000a00 */
[----:B------:R-:W2:Y:S01]  /*02d0*/  LDCU.64 UR6, c[0x0][0x388] ;  /* 0x00007100ff0677ac */ /* 0x000ea20008000a00 */
[----:B------:R-:W-:-:S05]  /*02e0*/  IADD3 R0, P0, PT, R0, UR4, RZ ;  /* 0x0000000400007c10 */ /* 0x000fca000ff1e0ff */
[----:B0-----:R-:W-:Y:S01]  /*02f0*/  IMAD.X R3, RZ, RZ, UR5, P0 ;  /* 0x00000005ff037e24 */ /* 0x001fe200080e06ff */
[----:B--2---:R-:W-:-:S04]  /*0300*/  LEA R2, P0, R0, UR6, 0x2 ;  /* 0x0000000600027c11 */ /* 0x004fc8000f8010ff */
[C---:B------:R-:W-:Y:S01]  /*0310*/  LEA.HI.X R3, R0.reuse, UR7, R3, 0x2, P0 ;  /* 0x0000000700037c11 */ /* 0x040fe200080f1403 */
[----:B-1----:R-:W-:-:S05]  /*0320*/  IMAD R5, R0, R5, R4 ;  /* 0x0000000500057224 */ /* 0x002fca00078e0204 */
[----:B------:R-:W-:Y:S01]  /*0330*/  STG.E desc[UR8][R2.64], R5 ;  /* 0x0000000502007986 */ /* 0x000fe2000c101908 */
[----:B------:R-:W-:Y:S05]  /*0340*/  EXIT ;  /* 0x000000000000794d */ /* 0x000fea0003800000 */
.L_x_568:
        /* <DEDUP_REMOVED lines=11> */
.L_x_582:


//--------------------- .text._ZN3cub18CUB_300001_SM_10006detail8for_each13static_kernelINS2_12policy_hub_t12policy_500_tEmN6thrust24THRUST_300001_SM_1000_NS8cuda_cub20__uninitialized_fill7functorINS7_10device_ptrIiEEiEEEEvT0_T1_ --------------------------
	.section	.text._ZN3cub18CUB_300001_SM_10006detail8for_each13static_kernelINS2_12policy_hub_t12policy_500_tEmN6thrust24THRUST_300001_SM_1000_NS8cuda_cub20__uninitialized_fill7functorINS7_10device_ptrIiEEiEEEEvT0_T1_,"ax",@progbits
	.align	128
        .global         _ZN3cub18CUB_300001_SM_10006detail8for_each13static_kernelINS2_12policy_hub_t12policy_500_tEmN6thrust24THRUST_300001_SM_1000_NS8cuda_cub20__uninitialized_fill7functorINS7_10device_ptrIiEEiEEEEvT0_T1_
        .type           _ZN3cub18CUB_300001_SM_10006detail8for_each13static_kernelINS2_12policy_hub_t12policy_500_tEmN6thrust24THRUST_300001_SM_1000_NS8cuda_cub20__uninitialized_fill7functorINS7_10device_ptrIiEEiEEEEvT0_T1_,@function
        .size           _ZN3cub18CUB_300001_SM_10006detail8for_each13static_kernelINS2_12policy_hub_t12policy_500_tEmN6thrust24THRUST_300001_SM_1000_NS8cuda_cub20__uninitialized_fill7functorINS7_10device_ptrIiEEiEEEEvT0_T1_,(.L_x_583 - _ZN3cub18CUB_300001_SM_10006detail8for_each13static_kernelINS2_12policy_hub_t12policy_500_tEmN6thrust24THRUST_300001_SM_1000_NS8cuda_cub20__uninitialized_fill7functorINS7_10device_ptrIiEEiEEEEvT0_T1_)
        .other          _ZN3cub18CUB_300001_SM_10006detail8for_each13static_kernelINS2_12policy_hub_t12policy_500_tEmN6thrust24THRUST_300001_SM_1000_NS8cuda_cub20__uninitialized_fill7functorINS7_10device_ptrIiEEiEEEEvT0_T1_,@"STO_CUDA_ENTRY STV_DEFAULT"
_ZN3cub18CUB_300001_SM_10006detail8for_each13static_kernelINS2_12policy_hub_t12policy_500_tEmN6thrust24THRUST_300001_SM_1000_NS8cuda_cub20__uninitialized_fill7functorINS7_10device_ptrIiEEiEEEEvT0_T1_:
.text._ZN3cub18CUB_300001_SM_10006detail8for_each13static_kernelINS2_12policy_hub_t12policy_500_tEmN6thrust24THRUST_300001_SM_1000_NS8cuda_cub20__uninitialized_fill7functorINS7_10device_ptrIiEEiEEEEvT0_T1_:
        /* <DEDUP_REMOVED lines=8> */
[----:B------:R-:W-:-:S09]  /*0080*/  UISETP.GE.U32.AND.EX UP0, UPT, UR7, URZ, UPT, UP0 ;  /* 0x000000ff0700728c */ /* 0x000fd2000bf06100 */
[----:B--2---:R-:W-:Y:S05]  /*0090*/  BRA.U !UP0, `(.L_x_569) ;  /* 0x0000000108287547 */ /* 0x004fea000b800000 */
[----:B------:R-:W0:Y:S01]  /*00a0*/  S2R R0, SR_TID.X ;  /* 0x0000000000007919 */ /* 0x000e220000002100 */
[----:B------:R-:W1:Y:S01]  /*00b0*/  LDCU.64 UR6, c[0x0][0x388] ;  /* 0x00007100ff0677ac */ /* 0x000e620008000a00 */
[----:B------:R-:W2:Y:S01]  /*00c0*/  LDC R5, c[0x0][0x390] ;  /* 0x0000e400ff057b82 */ /* 0x000ea20000000800 */
[----:B0-----:R-:W-:-:S05]  /*00d0*/  IADD3 R0, P0, PT, R0, UR4, RZ ;  /* 0x0000000400007c10 */ /* 0x001fca000ff1e0ff */
[----:B------:R-:W-:Y:S01]  /*00e0*/  IMAD.X R3, RZ, RZ, UR5, P0 ;  /* 0x00000005ff037e24 */ /* 0x000fe200080e06ff */
[----:B-1----:R-:W-:-:S04]  /*00f0*/  LEA R2, P0, R0, UR6, 0x2 ;  /* 0x0000000600027c11 */ /* 0x002fc8000f8010ff */
[----:B------:R-:W-:-:S05]  /*0100*/  LEA.HI.X R3, R0, UR7, R3, 0x2, P0 ;  /* 0x0000000700037c11 */ /* 0x000fca00080f1403 */
[----:B--2---:R-:W-:Y:S04]  /*0110*/  STG.E desc[UR8][R2.64], R5 ;  /* 0x0000000502007986 */ /* 0x004fe8000c101908 */
[----:B------:R-:W-:Y:S01]  /*0120*/  STG.E desc[UR8][R2.64+0x400], R5 ;  /* 0x0004000502007986 */ /* 0x000fe2000c101908 */
[----:B------:R-:W-:Y:S05]  /*0130*/  EXIT ;  /* 0x000000000000794d */ /* 0x000fea0003800000 */
.L_x_569:
[----:B------:R-:W0:Y:S01]  /*0140*/  S2R R0, SR_TID.X ;  /* 0x0000000000007919 */ /* 0x000e220000002100 */
[----:B------:R-:W-:Y:S01]  /*0150*/  IMAD.U32 R2, RZ, RZ, UR7 ;  /* 0x00000007ff027e24 */ /* 0x000fe2000f8e00ff */
[----:B------:R-:W1:Y:S01]  /*0160*/  LDCU.64 UR10, c[0x0][0x388] ;  /* 0x00007100ff0a77ac */ /* 0x000e620008000a00 */
[----:B------:R-:W-:Y:S01]  /*0170*/  IMAD.U32 R4, RZ, RZ, UR7 ;  /* 0x00000007ff047e24 */ /* 0x000fe2000f8e00ff */
[----:B0-----:R-:W-:-:S04]  /*0180*/  ISETP.LT.U32.AND P0, PT, R0, UR6, PT ;  /* 0x0000000600007c0c */ /* 0x001fc8000bf01070 */
[----:B------:R-:W-:Y:S01]  /*0190*/  ISETP.GT.U32.AND.EX P0, PT, R2, RZ, PT, P0 ;  /* 0x000000ff0200720c */ /* 0x000fe20003f04100 */
[C---:B------:R-:W-:Y:S01]  /*01a0*/  VIADD R2, R0.reuse, 0x100 ;  /* 0x0000010000027836 */ /* 0x040fe20000000000 */
[----:B------:R-:W-:-:S04]  /*01b0*/  IADD3 R0, P2, PT, R0, UR4, RZ ;  /* 0x0000000400007c10 */ /* 0x000fc8000ff5e0ff */
[----:B------:R-:W-:Y:S01]  /*01c0*/  ISETP.LT.U32.AND P1, PT, R2, UR6, PT ;  /* 0x0000000602007c0c */ /* 0x000fe2000bf21070 */
[----:B------:R-:W-:Y:S01]  /*01d0*/  IMAD.X R3, RZ, RZ, UR5, P2 ;  /* 0x00000005ff037e24 */ /* 0x000fe200090e06ff */
[----:B-1----:R-:W-:Y:S02]  /*01e0*/  LEA R2, P2, R0, UR10, 0x2 ;  /* 0x0000000a00027c11 */ /* 0x002fe4000f8410ff */
[----:B------:R-:W-:Y:S02]  /*01f0*/  ISETP.GT.U32.AND.EX P1, PT, R4, RZ, PT, P1 ;  /* 0x000000ff0400720c */ /* 0x000fe40003f24110 */
[----:B------:R-:W-:Y:S01]  /*0200*/  LEA.HI.X R3, R0, UR11, R3, 0x2, P2 ;  /* 0x0000000b00037c11 */ /* 0x000fe200090f1403 */
[----:B------:R-:W0:Y:S04]  /*0210*/  @P0 LDC R5, c[0x0][0x390] ;  /* 0x0000e400ff050b82 */ /* 0x000e280000000800 */
[----:B0-----:R0:W-:Y:S06]  /*0220*/  @P0 STG.E desc[UR8][R2.64], R5 ;  /* 0x0000000502000986 */ /* 0x0011ec000c101908 */
[----:B------:R-:W-:Y:S05]  /*0230*/  @!P1 EXIT ;  /* 0x000000000000994d */ /* 0x000fea0003800000 */
[----:B0-----:R-:W0:Y:S02]  /*0240*/  LDC R5, c[0x0][0x390] ;  /* 0x0000e400ff057b82 */ /* 0x001e240000000800 */
[----:B0-----:R-:W-:Y:S01]  /*0250*/  STG.E desc[UR8][R2.64+0x400], R5 ;  /* 0x0004000502007986 */ /* 0x001fe2000c101908 */
[----:B------:R-:W-:Y:S05]  /*0260*/  EXIT ;  /* 0x000000000000794d */ /* 0x000fea0003800000 */
.L_x_570:
        /* <DEDUP_REMOVED lines=9> */
.L_x_583:


//--------------------- .text._ZN3cub18CUB_300001_SM_10006detail11EmptyKernelIvEEvv --------------------------
	.section	.text._ZN3cub18CUB_300001_SM_10006detail11EmptyKernelIvEEvv,"ax",@progbits
	.align	128
        .global         _ZN3cub18CUB_300001_SM_10006detail11EmptyKernelIvEEvv
        .type           _ZN3cub18CUB_300001_SM_10006detail11EmptyKernelIvEEvv,@function
        .size           _ZN3cub18CUB_300001_SM_10006detail11EmptyKernelIvEEvv,(.L_x_584 - _ZN3cub18CUB_300001_SM_10006detail11EmptyKernelIvEEvv)
        .other          _ZN3cub18CUB_300001_SM_10006detail11EmptyKernelIvEEvv,@"STO_CUDA_ENTRY STV_DEFAULT"
_ZN3cub18CUB_300001_SM_10006detail11EmptyKernelIvEEvv:
.text._ZN3cub18CUB_300001_SM_10006detail11EmptyKernelIvEEvv:
[----:B------:R-:W-:Y:S01]  /*0000*/  LDC R1, c[0x0][0x37c] ;  /* 0x0000df00ff017b82 */ /* 0x000fe20000000800 */
[----:B------:R-:W-:Y:S05]  /*0010*/  EXIT ;  /* 0x000000000000794d */ /* 0x000fea0003800000 */
.L_x_571:
        /* <DEDUP_REMOVED lines=14> */
.L_x_584:


//--------------------- .nv.shared._ZN3cub18CUB_300001_SM_10006detail6reduce28DeviceReduceSingleTileKernelINS2_10policy_hubIdyN4cuda3std3__44plusIdEEE10Policy1000EPdSC_iS9_ddNS7_10__identityEEEvT0_T1_T2_T3_T4_T6_ --------------------------
	.section	.nv.shared._ZN3cub18CUB_300001_SM_10006detail6reduce28DeviceReduceSingleTileKernelINS2_10policy_hubIdyN4cuda3std3__44plusIdEEE10Policy1000EPdSC_iS9_ddNS7_10__identityEEEvT0_T1_T2_T3_T4_T6_,"aw",@nobits
	.sectionflags	@""
	.align	8
.nv.shared._ZN3cub18CUB_300001_SM_10006detail6reduce28DeviceReduceSingleTileKernelINS2_10policy_hubIdyN4cuda3std3__44plusIdEEE10Policy1000EPdSC_iS9_ddNS7_10__identityEEEvT0_T1_T2_T3_T4_T6_:
	.zero		1176


//--------------------- .nv.shared.reserved.0     --------------------------
	.section	.nv.shared.reserved.0,"aw",@nobits
	.weak		__nv_reservedSMEM_offset_0_alias
	.size		__nv_reservedSMEM_offset_0_alias, 0, 64
	.other		__nv_reservedSMEM_offset_0_alias,@"STO_CUDA_RESERVED_SHARED STV_DEFAULT"
__nv_reservedSMEM_offset_0_alias:
	.zero		0
	.zero		64


//--------------------- .nv.global                --------------------------
	.section	.nv.global,"aw",@nobits
.nv.global:
	.type		_ZN34_INTERNAL_59bb8b89_4_k_cu_ec8b3f6c6thrust24THRUST_300001_SM_1000_NS3seqE,@object
	.size		_ZN34_INTERNAL_59bb8b89_4_k_cu_ec8b3f6c6thrust24THRUST_300001_SM_1000_NS3seqE,(_ZN34_INTERNAL_59bb8b89_4_k_cu_ec8b3f6c4cuda3std3__48in_placeE - _ZN34_INTERNAL_59bb8b89_4_k_cu_ec8b3f6c6thrust24THRUST_300001_SM_1000_NS3seqE)
_ZN34_INTERNAL_59bb8b89_4_k_cu_ec8b3f6c6thrust24THRUST_300001_SM_1000_NS3seqE:
	.zero		1
	.type		_ZN34_INTERNAL_59bb8b89_4_k_cu_ec8b3f6c4cuda3std3__48in_placeE,@object
	.size		_ZN34_INTERNAL_59bb8b89_4_k_cu_ec8b3f6c4cuda3std3__48in_placeE,(_ZN34_INTERNAL_59bb8b89_4_k_cu_ec8b3f6c4cuda3std6ranges3__45__cpo4sizeE - _ZN34_INTERNAL_59bb8b89_4_k_cu_ec8b3f6c4cuda3std3__48in_placeE)
_ZN34_INTERNAL_59bb8b89_4_k_cu_ec8b3f6c4cuda3std3__48in_placeE:
	.zero		1
	.type		_ZN34_INTERNAL_59bb8b89_4_k_cu_ec8b3f6c4cuda3std6ranges3__45__cpo4sizeE,@object
	.size		_ZN34_INTERNAL_59bb8b89_4_k_cu_ec8b3f6c4cuda3std6ranges3__45__cpo4sizeE,(_ZN34_INTERNAL_59bb8b89_4_k_cu_ec8b3f6c6thrust24THRUST_300001_SM_1000_NS12placeholders2_3E - _ZN34_INTERNAL_59bb8b89_4_k_cu_ec8b3f6c4cuda3std6ranges3__45__cpo4sizeE)
_ZN34_INTERNAL_59bb8b89_4_k_cu_ec8b3f6c4cuda3std6ranges3__45__cpo4sizeE:
	.zero		1
	.type		_ZN34_INTERNAL_59bb8b89_4_k_cu_ec8b3f6c6thrust24THRUST_300001_SM_1000_NS12placeholders2_3E,@object
	.size		_ZN34_INTERNAL_59bb8b89_4_k_cu_ec8b3f6c6thrust24THRUST_300001_SM_1000_NS12placeholders2_3E,(_ZN34_INTERNAL_59bb8b89_4_k_cu_ec8b3f6c4cuda3std3__45__cpo6cbeginE - _ZN34_INTERNAL_59bb8b89_4_k_cu_ec8b3f6c6thrust24THRUST_300001_SM_1000_NS12placeholders2_3E)
_ZN34_INTERNAL_59bb8b89_4_k_cu_ec8b3f6c6thrust24THRUST_300001_SM_1000_NS12placeholders2_3E:
	.zero		1
	.type		_ZN34_INTERNAL_59bb8b89_4_k_cu_ec8b3f6c4cuda3std3__45__cpo6cbeginE,@object
	.size		_ZN34_INTERNAL_59bb8b89_4_k_cu_ec8b3f6c4cuda3std3__45__cpo6cbeginE,(_ZN34_INTERNAL_59bb8b89_4_k_cu_ec8b3f6c4cuda3std6ranges3__45__cpo6cbeginE - _ZN34_INTERNAL_59bb8b89_4_k_cu_ec8b3f6c4cuda3std3__45__cpo6cbeginE)
_ZN34_INTERNAL_59bb8b89_4_k_cu_ec8b3f6c4cuda3std3__45__cpo6cbeginE:
	.zero		1
	.type		_ZN34_INTERNAL_59bb8b89_4_k_cu_ec8b3f6c4cuda3std6ranges3__45__cpo6cbeginE,@object
	.size		_ZN34_INTERNAL_59bb8b89_4_k_cu_ec8b3f6c4cuda3std6ranges3__45__cpo6cbeginE,(_ZN34_INTERNAL_59bb8b89_4_k_cu_ec8b3f6c6thrust24THRUST_300001_SM_1000_NS12placeholders2_7E - _ZN34_INTERNAL_59bb8b89_4_k_cu_ec8b3f6c4cuda3std6ranges3__45__cpo6cbeginE)
_ZN34_INTERNAL_59bb8b89_4_k_cu_ec8b3f6c4cuda3std6ranges3__45__cpo6cbeginE:
	.zero		1
	.type		_ZN34_INTERNAL_59bb8b89_4_k_cu_ec8b3f6c6thrust24THRUST_300001_SM_1000_NS12placeholders2_7E,@object
	.size		_ZN34_INTERNAL_59bb8b89_4_k_cu_ec8b3f6c6thrust24THRUST_300001_SM_1000_NS12placeholders2_7E,(_ZN34_INTERNAL_59bb8b89_4_k_cu_ec8b3f6c4cuda3std3__45__cpo7crbeginE - _ZN34_INTERNAL_59bb8b89_4_k_cu_ec8b3f6c6thrust24THRUST_300001_SM_1000_NS12placeholders2_7E)
_ZN34_INTERNAL_59bb8b89_4_k_cu_ec8b3f6c6thrust24THRUST_300001_SM_1000_NS12placeholders2_7E:
	.zero		1
	.type		_ZN34_INTERNAL_59bb8b89_4_k_cu_ec8b3f6c4cuda3std3__45__cpo7crbeginE,@object
	.size		_ZN34_INTERNAL_59bb8b89_4_k_cu_ec8b3f6c4cuda3std3__45__cpo7crbeginE,(_ZN34_INTERNAL_59bb8b89_4_k_cu_ec8b3f6c4cuda3std6ranges3__45__cpo4nextE - _ZN34_INTERNAL_59bb8b89_4_k_cu_ec8b3f6c4cuda3std3__45__cpo7crbeginE)
_ZN34_INTERNAL_59bb8b89_4_k_cu_ec8b3f6c4cuda3std3__45__cpo7crbeginE:
	.zero		1
	.type		_ZN34_INTERNAL_59bb8b89_4_k_cu_ec8b3f6c4cuda3std6ranges3__45__cpo4nextE,@object
	.size		_ZN34_INTERNAL_59bb8b89_4_k_cu_ec8b3f6c4cuda3std6ranges3__45__cpo4nextE,(_ZN34_INTERNAL_59bb8b89_4_k_cu_ec8b3f6c4cuda3std6ranges3__45__cpo4swapE - _ZN34_INTERNAL_59bb8b89_4_k_cu_ec8b3f6c4cuda3std6ranges3__45__cpo4nextE)
_ZN34_INTERNAL_59bb8b89_4_k_cu_ec8b3f6c4cuda3std6ranges3__45__cpo4nextE:
	.zero		1
	.type		_ZN34_INTERNAL_59bb8b89_4_k_cu_ec8b3f6c4cuda3std6ranges3__45__cpo4swapE,@object
	.size		_ZN34_INTERNAL_59bb8b89_4_k_cu_ec8b3f6c4cuda3std6ranges3__45__cpo4swapE,(_ZN34_INTERNAL_59bb8b89_4_k_cu_ec8b3f6c6thrust24THRUST_300001_SM_1000_NS8cuda_cub10par_nosyncE - _ZN34_INTERNAL_59bb8b89_4_k_cu_ec8b3f6c4cuda3std6ranges3__45__cpo4swapE)
_ZN34_INTERNAL_59bb8b89_4_k_cu_ec8b3f6c4cuda3std6ranges3__45__cpo4swapE:
	.zero		1
	.type		_ZN34_INTERNAL_59bb8b89_4_k_cu_ec8b3f6c6thrust24THRUST_300001_SM_1000_NS8cuda_cub10par_nosyncE,@object
	.size		_ZN34_INTERNAL_59bb8b89_4_k_cu_ec8b3f6c6thrust24THRUST_300001_SM_1000_NS8cuda_cub10par_nosyncE,(_ZN34_INTERNAL_59bb8b89_4_k_cu_ec8b3f6c6thrust24THRUST_300001_SM_1000_NS12placeholders2_9E - _ZN34_INTERNAL_59bb8b89_4_k_cu_ec8b3f6c6thrust24THRUST_300001_SM_1000_NS8cuda_cub10par_nosyncE)
_ZN34_INTERNAL_59bb8b89_4_k_cu_ec8b3f6c6thrust24THRUST_300001_SM_1000_NS8cuda_cub10par_nosyncE:
	.zero		1
	.type		_ZN34_INTERNAL_59bb8b89_4_k_cu_ec8b3f6c6thrust24THRUST_300001_SM_1000_NS12placeholders2_9E,@object
	.size		_ZN34_INTERNAL_59bb8b89_4_k_cu_ec8b3f6c6thrust24THRUST_300001_SM_1000_NS12placeholders2_9E,(_ZN34_INTERNAL_59bb8b89_4_k_cu_ec8b3f6c4cuda3std3__436_GLOBAL__N__59bb8b89_4_k_cu_ec8b3f6c6ignoreE - _ZN34_INTERNAL_59bb8b89_4_k_cu_ec8b3f6c6thrust24THRUST_300001_SM_1000_NS12placeholders2_9E)
_ZN34_INTERNAL_59bb8b89_4_k_cu_ec8b3f6c6thrust24THRUST_300001_SM_1000_NS12placeholders2_9E:
	.zero		1
	.type		_ZN34_INTERNAL_59bb8b89_4_k_cu_ec8b3f6c4cuda3std3__436_GLOBAL__N__59bb8b89_4_k_cu_ec8b3f6c6ignoreE,@object
	.size		_ZN34_INTERNAL_59bb8b89_4_k_cu_ec8b3f6c4cuda3std3__436_GLOBAL__N__59bb8b89_4_k_cu_ec8b3f6c6ignoreE,(_ZN34_INTERNAL_59bb8b89_4_k_cu_ec8b3f6c4cuda3std6ranges3__45__cpo4dataE - _ZN34_INTERNAL_59bb8b89_4_k_cu_ec8b3f6c4cuda3std3__436_GLOBAL__N__59bb8b89_4_k_cu_ec8b3f6c6ignoreE)
_ZN34_INTERNAL_59bb8b89_4_k_cu_ec8b3f6c4cuda3std3__436_GLOBAL__N__59bb8b89_4_k_cu_ec8b3f6c6ignoreE:
	.zero		1
	.type		_ZN34_INTERNAL_59bb8b89_4_k_cu_ec8b3f6c4cuda3std6ranges3__45__cpo4dataE,@object
	.size		_ZN34_INTERNAL_59bb8b89_4_k_cu_ec8b3f6c4cuda3std6ranges3__45__cpo4dataE,(_ZN34_INTERNAL_59bb8b89_4_k_cu_ec8b3f6c6thrust24THRUST_300001_SM_1000_NS12placeholders2_1E - _ZN34_INTERNAL_59bb8b89_4_k_cu_ec8b3f6c4cuda3std6ranges3__45__cpo4dataE)
_ZN34_INTERNAL_59bb8b89_4_k_cu_ec8b3f6c4cuda3std6ranges3__45__cpo4dataE:
	.zero		1
	.type		_ZN34_INTERNAL_59bb8b89_4_k_cu_ec8b3f6c6thrust24THRUST_300001_SM_1000_NS12placeholders2_1E,@object
	.size		_ZN34_INTERNAL_59bb8b89_4_k_cu_ec8b3f6c6thrust24THRUST_300001_SM_1000_NS12placeholders2_1E,(_ZN34_INTERNAL_59bb8b89_4_k_cu_ec8b3f6c4cuda3std3__45__cpo5beginE - _ZN34_INTERNAL_59bb8b89_4_k_cu_ec8b3f6c6thrust24THRUST_300001_SM_1000_NS12placeholders2_1E)
_ZN34_INTERNAL_59bb8b89_4_k_cu_ec8b3f6c6thrust24THRUST_300001_SM_1000_NS12placeholders2_1E:
	.zero		1
	.type		_ZN34_INTERNAL_59bb8b89_4_k_cu_ec8b3f6c4cuda3std3__45__cpo5beginE,@object
	.size		_ZN34_INTERNAL_59bb8b89_4_k_cu_ec8b3f6c4cuda3std3__45__cpo5beginE,(_ZN34_INTERNAL_59bb8b89_4_k_cu_ec8b3f6c4cuda3std6ranges3__45__cpo5beginE - _ZN34_INTERNAL_59bb8b89_4_k_cu_ec8b3f6c4cuda3std3__45__cpo5beginE)
_ZN34_INTERNAL_59bb8b89_4_k_cu_ec8b3f6c4cuda3std3__45__cpo5beginE:
	.zero		1
	.type		_ZN34_INTERNAL_59bb8b89_4_k_cu_ec8b3f6c4cuda3std6ranges3__45__cpo5beginE,@object
	.size		_ZN34_INTERNAL_59bb8b89_4_k_cu_ec8b3f6c4cuda3std6ranges3__45__cpo5beginE,(_ZN34_INTERNAL_59bb8b89_4_k_cu_ec8b3f6c6thrust24THRUST_300001_SM_1000_NS12placeholders2_5E - _ZN34_INTERNAL_59bb8b89_4_k_cu_ec8b3f6c4cuda3std6ranges3__45__cpo5beginE)
_ZN34_INTERNAL_59bb8b89_4_k_cu_ec8b3f6c4cuda3std6ranges3__45__cpo5beginE:
	.zero		1
	.type		_ZN34_INTERNAL_59bb8b89_4_k_cu_ec8b3f6c6thrust24THRUST_300001_SM_1000_NS12placeholders2_5E,@object
	.size		_ZN34_INTERNAL_59bb8b89_4_k_cu_ec8b3f6c6thrust24THRUST_300001_SM_1000_NS12placeholders2_5E,(_ZN34_INTERNAL_59bb8b89_4_k_cu_ec8b3f6c4cuda3std3__45__cpo6rbeginE - _ZN34_INTERNAL_59bb8b89_4_k_cu_ec8b3f6c6thrust24THRUST_300001_SM_1000_NS12placeholders2_5E)
_ZN34_INTERNAL_59bb8b89_4_k_cu_ec8b3f6c6thrust24THRUST_300001_SM_1000_NS12placeholders2_5E:
	.zero		1
	.type		_ZN34_INTERNAL_59bb8b89_4_k_cu_ec8b3f6c4cuda3std3__45__cpo6rbeginE,@object
	.size		_ZN34_INTERNAL_59bb8b89_4_k_cu_ec8b3f6c4cuda3std3__45__cpo6rbeginE,(_ZN34_INTERNAL_59bb8b89_4_k_cu_ec8b3f6c4cuda3std6ranges3__45__cpo7advanceE - _ZN34_INTERNAL_59bb8b89_4_k_cu_ec8b3f6c4cuda3std3__45__cpo6rbeginE)
_ZN34_INTERNAL_59bb8b89_4_k_cu_ec8b3f6c4cuda3std3__45__cpo6rbeginE:
	.zero		1
	.type		_ZN34_INTERNAL_59bb8b89_4_k_cu_ec8b3f6c4cuda3std6ranges3__45__cpo7advanceE,@object
	.size		_ZN34_INTERNAL_59bb8b89_4_k_cu_ec8b3f6c4cuda3std6ranges3__45__cpo7advanceE,(_ZN34_INTERNAL_59bb8b89_4_k_cu_ec8b3f6c4cuda3std3__47nulloptE - _ZN34_INTERNAL_59bb8b89_4_k_cu_ec8b3f6c4cuda3std6ranges3__45__cpo7advanceE)
_ZN34_INTERNAL_59bb8b89_4_k_cu_ec8b3f6c4cuda3std6ranges3__45__cpo7advanceE:
	.zero		1
	.type		_ZN34_INTERNAL_59bb8b89_4_k_cu_ec8b3f6c4cuda3std3__47nulloptE,@object
	.size		_ZN34_INTERNAL_59bb8b89_4_k_cu_ec8b3f6c4cuda3std3__47nulloptE,(_ZN34_INTERNAL_59bb8b89_4_k_cu_ec8b3f6c4cuda3std6ranges3__45__cpo8distanceE - _ZN34_INTERNAL_59bb8b89_4_k_cu_ec8b3f6c4cuda3std3__47nulloptE)
_ZN34_INTERNAL_59bb8b89_4_k_cu_ec8b3f6c4cuda3std3__47nulloptE:
	.zero		1
	.type		_ZN34_INTERNAL_59bb8b89_4_k_cu_ec8b3f6c4cuda3std6ranges3__45__cpo8distanceE,@object
	.size		_ZN34_INTERNAL_59bb8b89_4_k_cu_ec8b3f6c4cuda3std6ranges3__45__cpo8distanceE,(_ZN34_INTERNAL_59bb8b89_4_k_cu_ec8b3f6c6thrust24THRUST_300001_SM_1000_NS12placeholders3_10E - _ZN34_INTERNAL_59bb8b89_4_k_cu_ec8b3f6c4cuda3std6ranges3__45__cpo8distanceE)
_ZN34_INTERNAL_59bb8b89_4_k_cu_ec8b3f6c4cuda3std6ranges3__45__cpo8distanceE:
	.zero		1
	.type		_ZN34_INTERNAL_59bb8b89_4_k_cu_ec8b3f6c6thrust24THRUST_300001_SM_1000_NS12placeholders3_10E,@object
	.size		_ZN34_INTERNAL_59bb8b89_4_k_cu_ec8b3f6c6thrust24THRUST_300001_SM_1000_NS12placeholders3_10E,(_ZN34_INTERNAL_59bb8b89_4_k_cu_ec8b3f6c4cuda3std3__419piecewise_constructE - _ZN34_INTERNAL_59bb8b89_4_k_cu_ec8b3f6c6thrust24THRUST_300001_SM_1000_NS12placeholders3_10E)
_ZN34_INTERNAL_59bb8b89_4_k_cu_ec8b3f6c6thrust24THRUST_300001_SM_1000_NS12placeholders3_10E:
	.zero		1
	.type		_ZN34_INTERNAL_59bb8b89_4_k_cu_ec8b3f6c4cuda3std3__419piecewise_constructE,@object
	.size		_ZN34_INTERNAL_59bb8b89_4_k_cu_ec8b3f6c4cuda3std3__419piecewise_constructE,(_ZN34_INTERNAL_59bb8b89_4_k_cu_ec8b3f6c4cuda3std6ranges3__45__cpo5cdataE - _ZN34_INTERNAL_59bb8b89_4_k_cu_ec8b3f6c4cuda3std3__419piecewise_constructE)
_ZN34_INTERNAL_59bb8b89_4_k_cu_ec8b3f6c4cuda3std3__419piecewise_constructE:
	.zero		1
	.type		_ZN34_INTERNAL_59bb8b89_4_k_cu_ec8b3f6c4cuda3std6ranges3__45__cpo5cdataE,@object
	.size		_ZN34_INTERNAL_59bb8b89_4_k_cu_ec8b3f6c4cuda3std6ranges3__45__cpo5cdataE,(_ZN34_INTERNAL_59bb8b89_4_k_cu_ec8b3f6c6thrust24THRUST_300001_SM_1000_NS12placeholders2_2E - _ZN34_INTERNAL_59bb8b89_4_k_cu_ec8b3f6c4cuda3std6ranges3__45__cpo5cdataE)
_ZN34_INTERNAL_59bb8b89_4_k_cu_ec8b3f6c4cuda3std6ranges3__45__cpo5cdataE:
	.zero		1
	.type		_ZN34_INTERNAL_59bb8b89_4_k_cu_ec8b3f6c6thrust24THRUST_300001_SM_1000_NS12placeholders2_2E,@object
	.size		_ZN34_INTERNAL_59bb8b89_4_k_cu_ec8b3f6c6thrust24THRUST_300001_SM_1000_NS12placeholders2_2E,(_ZN34_INTERNAL_59bb8b89_4_k_cu_ec8b3f6c4cuda3std3__45__cpo3endE - _ZN34_INTERNAL_59bb8b89_4_k_cu_ec8b3f6c6thrust24THRUST_300001_SM_1000_NS12placeholders2_2E)
_ZN34_INTERNAL_59bb8b89_4_k_cu_ec8b3f6c6thrust24THRUST_300001_SM_1000_NS12placeholders2_2E:
	.zero		1
	.type		_ZN34_INTERNAL_59bb8b89_4_k_cu_ec8b3f6c4cuda3std3__45__cpo3endE,@object
	.size		_ZN34_INTERNAL_59bb8b89_4_k_cu_ec8b3f6c4cuda3std3__45__cpo3endE,(_ZN34_INTERNAL_59bb8b89_4_k_cu_ec8b3f6c4cuda3std6ranges3__45__cpo3endE - _ZN34_INTERNAL_59bb8b89_4_k_cu_ec8b3f6c4cuda3std3__45__cpo3endE)
_ZN34_INTERNAL_59bb8b89_4_k_cu_ec8b3f6c4cuda3std3__45__cpo3endE:
	.zero		1
	.type		_ZN34_INTERNAL_59bb8b89_4_k_cu_ec8b3f6c4cuda3std6ranges3__45__cpo3endE,@object
	.size		_ZN34_INTERNAL_59bb8b89_4_k_cu_ec8b3f6c4cuda3std6ranges3__45__cpo3endE,(_ZN34_INTERNAL_59bb8b89_4_k_cu_ec8b3f6c6thrust24THRUST_300001_SM_1000_NS12placeholders2_6E - _ZN34_INTERNAL_59bb8b89_4_k_cu_ec8b3f6c4cuda3std6ranges3__45__cpo3endE)
_ZN34_INTERNAL_59bb8b89_4_k_cu_ec8b3f6c4cuda3std6ranges3__45__cpo3endE:
	.zero		1
	.type		_ZN34_INTERNAL_59bb8b89_4_k_cu_ec8b3f6c6thrust24THRUST_300001_SM_1000_NS12placeholders2_6E,@object
	.size		_ZN34_INTERNAL_59bb8b89_4_k_cu_ec8b3f6c6thrust24THRUST_300001_SM_1000_NS12placeholders2_6E,(_ZN34_INTERNAL_59bb8b89_4_k_cu_ec8b3f6c4cuda3std3__45__cpo4rendE - _ZN34_INTERNAL_59bb8b89_4_k_cu_ec8b3f6c6thrust24THRUST_300001_SM_1000_NS12placeholders2_6E)
_ZN34_INTERNAL_59bb8b89_4_k_cu_ec8b3f6c6thrust24THRUST_300001_SM_1000_NS12placeholders2_6E:
	.zero		1
	.type		_ZN34_INTERNAL_59bb8b89_4_k_cu_ec8b3f6c4cuda3std3__45__cpo4rendE,@object
	.size		_ZN34_INTERNAL_59bb8b89_4_k_cu_ec8b3f6c4cuda3std3__45__cpo4rendE,(_ZN34_INTERNAL_59bb8b89_4_k_cu_ec8b3f6c4cuda3std6ranges3__45__cpo9iter_swapE - _ZN34_INTERNAL_59bb8b89_4_k_cu_ec8b3f6c4cuda3std3__45__cpo4rendE)
_ZN34_INTERNAL_59bb8b89_4_k_cu_ec8b3f6c4cuda3std3__45__cpo4rendE:
	.zero		1
	.type		_ZN34_INTERNAL_59bb8b89_4_k_cu_ec8b3f6c4cuda3std6ranges3__45__cpo9iter_swapE,@object
	.size		_ZN34_INTERNAL_59bb8b89_4_k_cu_ec8b3f6c4cuda3std6ranges3__45__cpo9iter_swapE,(_ZN34_INTERNAL_59bb8b89_4_k_cu_ec8b3f6c4cuda3std3__48unexpectE - _ZN34_INTERNAL_59bb8b89_4_k_cu_ec8b3f6c4cuda3std6ranges3__45__cpo9iter_swapE)
_ZN34_INTERNAL_59bb8b89_4_k_cu_ec8b3f6c4cuda3std6ranges3__45__cpo9iter_swapE:
	.zero		1
	.type		_ZN34_INTERNAL_59bb8b89_4_k_cu_ec8b3f6c4cuda3std3__48unexpectE,@object
	.size		_ZN34_INTERNAL_59bb8b89_4_k_cu_ec8b3f6c4cuda3std3__48unexpectE,(_ZN34_INTERNAL_59bb8b89_4_k_cu_ec8b3f6c6thrust24THRUST_300001_SM_1000_NS8cuda_cub3parE - _ZN34_INTERNAL_59bb8b89_4_k_cu_ec8b3f6c4cuda3std3__48unexpectE)
_ZN34_INTERNAL_59bb8b89_4_k_cu_ec8b3f6c4cuda3std3__48unexpectE:
	.zero		1
	.type		_ZN34_INTERNAL_59bb8b89_4_k_cu_ec8b3f6c6thrust24THRUST_300001_SM_1000_NS8cuda_cub3parE,@object
	.size		_ZN34_INTERNAL_59bb8b89_4_k_cu_ec8b3f6c6thrust24THRUST_300001_SM_1000_NS8cuda_cub3parE,(_ZN34_INTERNAL_59bb8b89_4_k_cu_ec8b3f6c6thrust24THRUST_300001_SM_1000_NS12placeholders2_4E - _ZN34_INTERNAL_59bb8b89_4_k_cu_ec8b3f6c6thrust24THRUST_300001_SM_1000_NS8cuda_cub3parE)
_ZN34_INTERNAL_59bb8b89_4_k_cu_ec8b3f6c6thrust24THRUST_300001_SM_1000_NS8cuda_cub3parE:
	.zero		1
	.type		_ZN34_INTERNAL_59bb8b89_4_k_cu_ec8b3f6c6thrust24THRUST_300001_SM_1000_NS12placeholders2_4E,@object
	.size		_ZN34_INTERNAL_59bb8b89_4_k_cu_ec8b3f6c6thrust24THRUST_300001_SM_1000_NS12placeholders2_4E,(_ZN34_INTERNAL_59bb8b89_4_k_cu_ec8b3f6c4cuda3std3__45__cpo4cendE - _ZN34_INTERNAL_59bb8b89_4_k_cu_ec8b3f6c6thrust24THRUST_300001_SM_1000_NS12placeholders2_4E)
_ZN34_INTERNAL_59bb8b89_4_k_cu_ec8b3f6c6thrust24THRUST_300001_SM_1000_NS12placeholders2_4E:
	.zero		1
	.type		_ZN34_INTERNAL_59bb8b89_4_k_cu_ec8b3f6c4cuda3std3__45__cpo4cendE,@object
	.size		_ZN34_INTERNAL_59bb8b89_4_k_cu_ec8b3f6c4cuda3std3__45__cpo4cendE,(_ZN34_INTERNAL_59bb8b89_4_k_cu_ec8b3f6c4cuda3std6ranges3__45__cpo4cendE - _ZN34_INTERNAL_59bb8b89_4_k_cu_ec8b3f6c4cuda3std3__45__cpo4cendE)
_ZN34_INTERNAL_59bb8b89_4_k_cu_ec8b3f6c4cuda3std3__45__cpo4cendE:
	.zero		1
	.type		_ZN34_INTERNAL_59bb8b89_4_k_cu_ec8b3f6c4cuda3std6ranges3__45__cpo4cendE,@object
	.size		_ZN34_INTERNAL_59bb8b89_4_k_cu_ec8b3f6c4cuda3std6ranges3__45__cpo4cendE,(_ZN34_INTERNAL_59bb8b89_4_k_cu_ec8b3f6c4cuda3std3__420unreachable_sentinelE - _ZN34_INTERNAL_59bb8b89_4_k_cu_ec8b3f6c4cuda3std6ranges3__45__cpo4cendE)
_ZN34_INTERNAL_59bb8b89_4_k_cu_ec8b3f6c4cuda3std6ranges3__45__cpo4cendE:
	.zero		1
	.type		_ZN34_INTERNAL_59bb8b89_4_k_cu_ec8b3f6c4cuda3std3__420unreachable_sentinelE,@object
	.size		_ZN34_INTERNAL_59bb8b89_4_k_cu_ec8b3f6c4cuda3std3__420unreachable_sentinelE,(_ZN34_INTERNAL_59bb8b89_4_k_cu_ec8b3f6c4cuda3std6ranges3__45__cpo5ssizeE - _ZN34_INTERNAL_59bb8b89_4_k_cu_ec8b3f6c4cuda3std3__420unreachable_sentinelE)
_ZN34_INTERNAL_59bb8b89_4_k_cu_ec8b3f6c4cuda3std3__420unreachable_sentinelE:
	.zero		1
	.type		_ZN34_INTERNAL_59bb8b89_4_k_cu_ec8b3f6c4cuda3std6ranges3__45__cpo5ssizeE,@object
	.size		_ZN34_INTERNAL_59bb8b89_4_k_cu_ec8b3f6c4cuda3std6ranges3__45__cpo5ssizeE,(_ZN34_INTERNAL_59bb8b89_4_k_cu_ec8b3f6c6thrust24THRUST_300001_SM_1000_NS12placeholders2_8E - _ZN34_INTERNAL_59bb8b89_4_k_cu_ec8b3f6c4cuda3std6ranges3__45__cpo5ssizeE)
_ZN34_INTERNAL_59bb8b89_4_k_cu_ec8b3f6c4cuda3std6ranges3__45__cpo5ssizeE:
	.zero		1
	.type		_ZN34_INTERNAL_59bb8b89_4_k_cu_ec8b3f6c6thrust24THRUST_300001_SM_1000_NS12placeholders2_8E,@object
	.size		_ZN34_INTERNAL_59bb8b89_4_k_cu_ec8b3f6c6thrust24THRUST_300001_SM_1000_NS12placeholders2_8E,(_ZN34_INTERNAL_59bb8b89_4_k_cu_ec8b3f6c4cuda3std3__45__cpo5crendE - _ZN34_INTERNAL_59bb8b89_4_k_cu_ec8b3f6c6thrust24THRUST_300001_SM_1000_NS12placeholders2_8E)
_ZN34_INTERNAL_59bb8b89_4_k_cu_ec8b3f6c6thrust24THRUST_300001_SM_1000_NS12placeholders2_8E:
	.zero		1
	.type		_ZN34_INTERNAL_59bb8b89_4_k_cu_ec8b3f6c4cuda3std3__45__cpo5crendE,@object
	.size		_ZN34_INTERNAL_59bb8b89_4_k_cu_ec8b3f6c4cuda3std3__45__cpo5crendE,(_ZN34_INTERNAL_59bb8b89_4_k_cu_ec8b3f6c4cuda3std6ranges3__45__cpo4prevE - _ZN34_INTERNAL_59bb8b89_4_k_cu_ec8b3f6c4cuda3std3__45__cpo5crendE)
_ZN34_INTERNAL_59bb8b89_4_k_cu_ec8b3f6c4cuda3std3__45__cpo5crendE:
	.zero		1
	.type		_ZN34_INTERNAL_59bb8b89_4_k_cu_ec8b3f6c4cuda3std6ranges3__45__cpo4prevE,@object
	.size		_ZN34_INTERNAL_59bb8b89_4_k_cu_ec8b3f6c4cuda3std6ranges3__45__cpo4prevE,(_ZN34_INTERNAL_59bb8b89_4_k_cu_ec8b3f6c4cuda3std6ranges3__45__cpo9iter_moveE - _ZN34_INTERNAL_59bb8b89_4_k_cu_ec8b3f6c4cuda3std6ranges3__45__cpo4prevE)
_ZN34_INTERNAL_59bb8b89_4_k_cu_ec8b3f6c4cuda3std6ranges3__45__cpo4prevE:
	.zero		1
	.type		_ZN34_INTERNAL_59bb8b89_4_k_cu_ec8b3f6c4cuda3std6ranges3__45__cpo9iter_moveE,@object
	.size		_ZN34_INTERNAL_59bb8b89_4_k_cu_ec8b3f6c4cuda3std6ranges3__45__cpo9iter_moveE,(_ZN34_INTERNAL_59bb8b89_4_k_cu_ec8b3f6c6thrust24THRUST_300001_SM_1000_NS6system6detail10sequential3seqE - _ZN34_INTERNAL_59bb8b89_4_k_cu_ec8b3f6c4cuda3std6ranges3__45__cpo9iter_moveE)
_ZN34_INTERNAL_59bb8b89_4_k_cu_ec8b3f6c4cuda3std6ranges3__45__cpo9iter_moveE:
	.zero		1
	.type		_ZN34_INTERNAL_59bb8b89_4_k_cu_ec8b3f6c6thrust24THRUST_300001_SM_1000_NS6system6detail10sequential3seqE,@object
	.size		_ZN34_INTERNAL_59bb8b89_4_k_cu_ec8b3f6c6thrust24THRUST_300001_SM_1000_NS6system6detail10sequential3seqE,(.L_31 - _ZN34_INTERNAL_59bb8b89_4_k_cu_ec8b3f6c6thrust24THRUST_300001_SM_1000_NS6system6detail10sequential3seqE)
_ZN34_INTERNAL_59bb8b89_4_k_cu_ec8b3f6c6thrust24THRUST_300001_SM_1000_NS6system6detail10sequential3seqE:
	.zero		1
.L_31:


//--------------------- .nv.shared._ZN3cub18CUB_300001_SM_10006detail6reduce18DeviceReduceKernelINS2_10policy_hubIdyN4cuda3std3__44plusIdEEE10Policy1000EN6thrust24THRUST_300001_SM_1000_NS6detail15normal_iteratorINSD_10device_ptrIiEEEEyS9_d10pi_functorEEvT0_PT3_T1_NS0_13GridEvenShareISN_EET2_T4_ --------------------------
	.section	.nv.shared._ZN3cub18CUB_300001_SM_10006detail6reduce18DeviceReduceKernelINS2_10policy_hubIdyN4cuda3std3__44plusIdEEE10Policy1000EN6thrust24THRUST_300001_SM_1000_NS6detail15normal_iteratorINSD_10device_ptrIiEEEEyS9_d10pi_functorEEvT0_PT3_T1_NS0_13GridEvenShareISN_EET2_T4_,"aw",@nobits
	.sectionflags	@""
	.align	8
.nv.shared._ZN3cub18CUB_300001_SM_10006detail6reduce18DeviceReduceKernelINS2_10policy_hubIdyN4cuda3std3__44plusIdEEE10Policy1000EN6thrust24THRUST_300001_SM_1000_NS6detail15normal_iteratorINSD_10device_ptrIiEEEEyS9_d10pi_functorEEvT0_PT3_T1_NS0_13GridEvenShareISN_EET2_T4_:
	.zero		1176


//--------------------- .nv.shared._ZN3cub18CUB_300001_SM_10006detail6reduce28DeviceReduceSingleTileKernelINS2_10policy_hubIdyN4cuda3std3__44plusIdEEE10Policy1000EN6thrust24THRUST_300001_SM_1000_NS6detail15normal_iteratorINSD_10device_ptrIiEEEEPdyS9_dd10pi_functorEEvT0_T1_T2_T3_T4_T6_ --------------------------
	.section	.nv.shared._ZN3cub18CUB_300001_SM_10006detail6reduce28DeviceReduceSingleTileKernelINS2_10policy_hubIdyN4cuda3std3__44plusIdEEE10Policy1000EN6thrust24THRUST_300001_SM_1000_NS6detail15normal_iteratorINSD_10device_ptrIiEEEEPdyS9_dd10pi_functorEEvT0_T1_T2_T3_T4_T6_,"aw",@nobits
	.sectionflags	@""
	.align	8
.nv.shared._ZN3cub18CUB_300001_SM_10006detail6reduce28DeviceReduceSingleTileKernelINS2_10policy_hubIdyN4cuda3std3__44plusIdEEE10Policy1000EN6thrust24THRUST_300001_SM_1000_NS6detail15normal_iteratorINSD_10device_ptrIiEEEEPdyS9_dd10pi_functorEEvT0_T1_T2_T3_T4_T6_:
	.zero		1176


//--------------------- .nv.shared._ZN3cub18CUB_300001_SM_10006detail6reduce28DeviceReduceSingleTileKernelINS2_10policy_hubIdjN4cuda3std3__44plusIdEEE10Policy1000EPdSC_iS9_ddNS7_10__identityEEEvT0_T1_T2_T3_T4_T6_ --------------------------
	.section	.nv.shared._ZN3cub18CUB_300001_SM_10006detail6reduce28DeviceReduceSingleTileKernelINS2_10policy_hubIdjN4cuda3std3__44plusIdEEE10Policy1000EPdSC_iS9_ddNS7_10__identityEEEvT0_T1_T2_T3_T4_T6_,"aw",@nobits
	.sectionflags	@""
	.align	8
.nv.shared._ZN3cub18CUB_300001_SM_10006detail6reduce28DeviceReduceSingleTileKernelINS2_10policy_hubIdjN4cuda3std3__44plusIdEEE10Policy1000EPdSC_iS9_ddNS7_10__identityEEEvT0_T1_T2_T3_T4_T6_:
	.zero		1216


//--------------------- .nv.shared._ZN3cub18CUB_300001_SM_10006detail6reduce18DeviceReduceKernelINS2_10policy_hubIdjN4cuda3std3__44plusIdEEE10Policy1000EN6thrust24THRUST_300001_SM_1000_NS6detail15normal_iteratorINSD_10device_ptrIiEEEEjS9_d10pi_functorEEvT0_PT3_T1_NS0_13GridEvenShareISN_EET2_T4_ --------------------------
	.section	.nv.shared._ZN3cub18CUB_300001_SM_10006detail6reduce18DeviceReduceKernelINS2_10policy_hubIdjN4cuda3std3__44plusIdEEE10Policy1000EN6thrust24THRUST_300001_SM_1000_NS6detail15normal_iteratorINSD_10device_ptrIiEEEEjS9_d10pi_functorEEvT0_PT3_T1_NS0_13GridEvenShareISN_EET2_T4_,"aw",@nobits
	.sectionflags	@""
	.align	8
.nv.shared._ZN3cub18CUB_300001_SM_10006detail6reduce18DeviceReduceKernelINS2_10policy_hubIdjN4cuda3std3__44plusIdEEE10Policy1000EN6thrust24THRUST_300001_SM_1000_NS6detail15normal_iteratorINSD_10device_ptrIiEEEEjS9_d10pi_functorEEvT0_PT3_T1_NS0_13GridEvenShareISN_EET2_T4_:
	.zero		1216


//--------------------- .nv.shared._ZN3cub18CUB_300001_SM_10006detail6reduce28DeviceReduceSingleTileKernelINS2_10policy_hubIdjN4cuda3std3__44plusIdEEE10Policy1000EN6thrust24THRUST_300001_SM_1000_NS6detail15normal_iteratorINSD_10device_ptrIiEEEEPdjS9_dd10pi_functorEEvT0_T1_T2_T3_T4_T6_ --------------------------
	.section	.nv.shared._ZN3cub18CUB_300001_SM_10006detail6reduce28DeviceReduceSingleTileKernelINS2_10policy_hubIdjN4cuda3std3__44plusIdEEE10Policy1000EN6thrust24THRUST_300001_SM_1000_NS6detail15normal_iteratorINSD_10device_ptrIiEEEEPdjS9_dd10pi_functorEEvT0_T1_T2_T3_T4_T6_,"aw",@nobits
	.sectionflags	@""
	.align	8
.nv.shared._ZN3cub18CUB_300001_SM_10006detail6reduce28DeviceReduceSingleTileKernelINS2_10policy_hubIdjN4cuda3std3__44plusIdEEE10Policy1000EN6thrust24THRUST_300001_SM_1000_NS6detail15normal_iteratorINSD_10device_ptrIiEEEEPdjS9_dd10pi_functorEEvT0_T1_T2_T3_T4_T6_:
	.zero		1216


//--------------------- .nv.constant0._ZN3cub18CUB_300001_SM_10006detail6reduce28DeviceReduceSingleTileKernelINS2_10policy_hubIdyN4cuda3std3__44plusIdEEE10Policy1000EPdSC_iS9_ddNS7_10__identityEEEvT0_T1_T2_T3_T4_T6_ --------------------------
	.section	.nv.constant0._ZN3cub18CUB_300001_SM_10006detail6reduce28DeviceReduceSingleTileKernelINS2_10policy_hubIdyN4cuda3std3__44plusIdEEE10Policy1000EPdSC_iS9_ddNS7_10__identityEEEvT0_T1_T2_T3_T4_T6_,"a",@progbits
	.sectionflags	@""
	.align	4
.nv.constant0._ZN3cub18CUB_300001_SM_10006detail6reduce28DeviceReduceSingleTileKernelINS2_10policy_hubIdyN4cuda3std3__44plusIdEEE10Policy1000EPdSC_iS9_ddNS7_10__identityEEEvT0_T1_T2_T3_T4_T6_:
	.zero		929


//--------------------- .nv.constant0._ZN3cub18CUB_300001_SM_10006detail6reduce18DeviceReduceKernelINS2_10policy_hubIdyN4cuda3std3__44plusIdEEE10Policy1000EN6thrust24THRUST_300001_SM_1000_NS6detail15normal_iteratorINSD_10device_ptrIiEEEEyS9_d10pi_functorEEvT0_PT3_T1_NS0_13GridEvenShareISN_EET2_T4_ --------------------------
	.section	.nv.constant0._ZN3cub18CUB_300001_SM_10006detail6reduce18DeviceReduceKernelINS2_10policy_hubIdyN4cuda3std3__44plusIdEEE10Policy1000EN6thrust24THRUST_300001_SM_1000_NS6detail15normal_iteratorINSD_10device_ptrIiEEEEyS9_d10pi_functorEEvT0_PT3_T1_NS0_13GridEvenShareISN_EET2_T4_,"a",@progbits
	.sectionflags	@""
	.align	4
.nv.constant0._ZN3cub18CUB_300001_SM_10006detail6reduce18DeviceReduceKernelINS2_10policy_hubIdyN4cuda3std3__44plusIdEEE10Policy1000EN6thrust24THRUST_300001_SM_1000_NS6detail15normal_iteratorINSD_10device_ptrIiEEEEyS9_d10pi_functorEEvT0_PT3_T1_NS0_13GridEvenShareISN_EET2_T4_:
	.zero		1008


//--------------------- .nv.constant0._ZN3cub18CUB_300001_SM_10006detail6reduce28DeviceReduceSingleTileKernelINS2_10policy_hubIdyN4cuda3std3__44plusIdEEE10Policy1000EN6thrust24THRUST_300001_SM_1000_NS6detail15normal_iteratorINSD_10device_ptrIiEEEEPdyS9_dd10pi_functorEEvT0_T1_T2_T3_T4_T6_ --------------------------
	.section	.nv.constant0._ZN3cub18CUB_300001_SM_10006detail6reduce28DeviceReduceSingleTileKernelINS2_10policy_hubIdyN4cuda3std3__44plusIdEEE10Policy1000EN6thrust24THRUST_300001_SM_1000_NS6detail15normal_iteratorINSD_10device_ptrIiEEEEPdyS9_dd10pi_functorEEvT0_T1_T2_T3_T4_T6_,"a",@progbits
	.sectionflags	@""
	.align	4
.nv.constant0._ZN3cub18CUB_300001_SM_10006detail6reduce28DeviceReduceSingleTileKernelINS2_10policy_hubIdyN4cuda3std3__44plusIdEEE10Policy1000EN6thrust24THRUST_300001_SM_1000_NS6detail15normal_iteratorINSD_10device_ptrIiEEEEPdyS9_dd10pi_functorEEvT0_T1_T2_T3_T4_T6_:
	.zero		944


//--------------------- .nv.constant0._ZN3cub18CUB_300001_SM_10006detail6reduce28DeviceReduceSingleTileKernelINS2_10policy_hubIdjN4cuda3std3__44plusIdEEE10Policy1000EPdSC_iS9_ddNS7_10__identityEEEvT0_T1_T2_T3_T4_T6_ --------------------------
	.section	.nv.constant0._ZN3cub18CUB_300001_SM_10006detail6reduce28DeviceReduceSingleTileKernelINS2_10policy_hubIdjN4cuda3std3__44plusIdEEE10Policy1000EPdSC_iS9_ddNS7_10__identityEEEvT0_T1_T2_T3_T4_T6_,"a",@progbits
	.sectionflags	@""
	.align	4
.nv.constant0._ZN3cub18CUB_300001_SM_10006detail6reduce28DeviceReduceSingleTileKernelINS2_10policy_hubIdjN4cuda3std3__44plusIdEEE10Policy1000EPdSC_iS9_ddNS7_10__identityEEEvT0_T1_T2_T3_T4_T6_:
	.zero		929


//--------------------- .nv.constant0._ZN3cub18CUB_300001_SM_10006detail6reduce18DeviceReduceKernelINS2_10policy_hubIdjN4cuda3std3__44plusIdEEE10Policy1000EN6thrust24THRUST_300001_SM_1000_NS6detail15normal_iteratorINSD_10device_ptrIiEEEEjS9_d10pi_functorEEvT0_PT3_T1_NS0_13GridEvenShareISN_EET2_T4_ --------------------------
	.section	.nv.constant0._ZN3cub18CUB_300001_SM_10006detail6reduce18DeviceReduceKernelINS2_10policy_hubIdjN4cuda3std3__44plusIdEEE10Policy1000EN6thrust24THRUST_300001_SM_1000_NS6detail15normal_iteratorINSD_10device_ptrIiEEEEjS9_d10pi_functorEEvT0_PT3_T1_NS0_13GridEvenShareISN_EET2_T4_,"a",@progbits
	.sectionflags	@""
	.align	4
.nv.constant0._ZN3cub18CUB_300001_SM_10006detail6reduce18DeviceReduceKernelINS2_10policy_hubIdjN4cuda3std3__44plusIdEEE10Policy1000EN6thrust24THRUST_300001_SM_1000_NS6detail15normal_iteratorINSD_10device_ptrIiEEEEjS9_d10pi_functorEEvT0_PT3_T1_NS0_13GridEvenShareISN_EET2_T4_:
	.zero		968


//--------------------- .nv.constant0._ZN3cub18CUB_300001_SM_10006detail6reduce28DeviceReduceSingleTileKernelINS2_10policy_hubIdjN4cuda3std3__44plusIdEEE10Policy1000EN6thrust24THRUST_300001_SM_1000_NS6detail15normal_iteratorINSD_10device_ptrIiEEEEPdjS9_dd10pi_functorEEvT0_T1_T2_T3_T4_T6_ --------------------------
	.section	.nv.constant0._ZN3cub18CUB_300001_SM_10006detail6reduce28DeviceReduceSingleTileKernelINS2_10policy_hubIdjN4cuda3std3__44plusIdEEE10Policy1000EN6thrust24THRUST_300001_SM_1000_NS6detail15normal_iteratorINSD_10device_ptrIiEEEEPdjS9_dd10pi_functorEEvT0_T1_T2_T3_T4_T6_,"a",@progbits
	.sectionflags	@""
	.align	4
.nv.constant0._ZN3cub18CUB_300001_SM_10006detail6reduce28DeviceReduceSingleTileKernelINS2_10policy_hubIdjN4cuda3std3__44plusIdEEE10Policy1000EN6thrust24THRUST_300001_SM_1000_NS6detail15normal_iteratorINSD_10device_ptrIiEEEEPdjS9_dd10pi_functorEEvT0_T1_T2_T3_T4_T6_:
	.zero		936


//--------------------- .nv.constant0._ZN3cub18CUB_300001_SM_10006detail8for_each13static_kernelINS2_12policy_hub_t12policy_500_tElN6thrust24THRUST_300001_SM_1000_NS8cuda_cub10__tabulate7functorINS7_6detail15normal_iteratorINS7_10device_ptrIiEEEENS7_6system6detail7generic6detail22compute_sequence_valueIivEElEEEEvT0_T1_ --------------------------
	.section	.nv.constant0._ZN3cub18CUB_300001_SM_10006detail8for_each13static_kernelINS2_12policy_hub_t12policy_500_tElN6thrust24THRUST_300001_SM_1000_NS8cuda_cub10__tabulate7functorINS7_6detail15normal_iteratorINS7_10device_ptrIiEEEENS7_6system6detail7generic6detail22compute_sequence_valueIivEElEEEEvT0_T1_,"a",@progbits
	.sectionflags	@""
	.align	4
.nv.constant0._ZN3cub18CUB_300001_SM_10006detail8for_each13static_kernelINS2_12policy_hub_t12policy_500_tElN6thrust24THRUST_300001_SM_1000_NS8cuda_cub10__tabulate7functorINS7_6detail15normal_iteratorINS7_10device_ptrIiEEEENS7_6system6detail7generic6detail22compute_sequence_valueIivEElEEEEvT0_T1_:
	.zero		920


//--------------------- .nv.constant0._ZN3cub18CUB_300001_SM_10006detail8for_each13static_kernelINS2_12policy_hub_t12policy_500_tEmN6thrust24THRUST_300001_SM_1000_NS8cuda_cub20__uninitialized_fill7functorINS7_10device_ptrIiEEiEEEEvT0_T1_ --------------------------
	.section	.nv.constant0._ZN3cub18CUB_300001_SM_10006detail8for_each13static_kernelINS2_12policy_hub_t12policy_500_tEmN6thrust24THRUST_300001_SM_1000_NS8cuda_cub20__uninitialized_fill7functorINS7_10device_ptrIiEEiEEEEvT0_T1_,"a",@progbits
	.sectionflags	@""
	.align	4
.nv.constant0._ZN3cub18CUB_300001_SM_10006detail8for_each13static_kernelINS2_12policy_hub_t12policy_500_tEmN6thrust24THRUST_300001_SM_1000_NS8cuda_cub20__uninitialized_fill7functorINS7_10device_ptrIiEEiEEEEvT0_T1_:
	.zero		920


//--------------------- .nv.constant0._ZN3cub18CUB_300001_SM_10006detail11EmptyKernelIvEEvv --------------------------
	.section	.nv.constant0._ZN3cub18CUB_300001_SM_10006detail11EmptyKernelIvEEvv,"a",@progbits
	.sectionflags	@""
	.align	4
.nv.constant0._ZN3cub18CUB_300001_SM_10006detail11EmptyKernelIvEEvv:
	.zero		896


//--------------------- SYMBOLS --------------------------

	.type		.nv.reservedSmem.offset0,@object
	.size		.nv.reservedSmem.offset0,0x4
	.type		.nv.reservedSmem.cap,@object
	.size		.nv.reservedSmem.cap,0x4
